def matmul_kernel(
    a_ptr,
    b_ptr,
    c_ptr,
    M,
    N,
    K,
    stride_am,
    stride_ak,
    stride_bk,
    stride_bn,
    stride_cm,
    stride_cn,
    BLOCK_M: tl.constexpr,
    BLOCK_N: tl.constexpr,
    BLOCK_K: tl.constexpr,
    GROUP_M: tl.constexpr,
):
    pid = tl.program_id(axis=0)
    num_pid_m = tl.cdiv(M, BLOCK_M)
    num_pid_n = tl.cdiv(N, BLOCK_N)
    num_pid_in_group = GROUP_M * num_pid_n
    group_id = pid // num_pid_in_group
    first_pid_m = group_id * GROUP_M
    group_size_m = min(num_pid_m - first_pid_m, GROUP_M)
    pid_m = first_pid_m + ((pid % num_pid_in_group) % group_size_m)
    pid_n = (pid % num_pid_in_group) // group_size_m

    offs_am = (pid_m * BLOCK_M + tl.arange(0, BLOCK_M)) % M
    offs_bn = (pid_n * BLOCK_N + tl.arange(0, BLOCK_N)) % N
    offs_k = tl.arange(0, BLOCK_K)
    a_ptrs = a_ptr + offs_am[:, None] * stride_am + offs_k[None, :] * stride_ak
    b_ptrs = b_ptr + offs_k[:, None] * stride_bk + offs_bn[None, :] * stride_bn

    acc = tl.zeros((BLOCK_M, BLOCK_N), dtype=tl.float32)
    for kk in range(0, tl.cdiv(K, BLOCK_K)):
        a = tl.load(a_ptrs, mask=offs_k[None, :] < K - kk * BLOCK_K, other=0.0)
        b = tl.load(b_ptrs, mask=offs_k[:, None] < K - kk * BLOCK_K, other=0.0)
        acc = tl.dot(a, b, acc)
        a_ptrs += BLOCK_K * stride_ak
        b_ptrs += BLOCK_K * stride_bk

    c = acc.to(c_ptr.dtype.element_ty)
    offs_cm = pid_m * BLOCK_M + tl.arange(0, BLOCK_M)
    offs_cn = pid_n * BLOCK_N + tl.arange(0, BLOCK_N)
    c_ptrs = c_ptr + offs_cm[:, None] * stride_cm + offs_cn[None, :] * stride_cn
    mask = (offs_cm[:, None] < M) & (offs_cn[None, :] < N)
    tl.store(c_ptrs, c, mask=mask)

# config = {"BLOCK_K": 64, "BLOCK_M": 128, "BLOCK_N": 128, "GROUP_M": 8, "arch": "sm_80", "dtype": "fp16", "num_ctas": 1, "num_stages": 3, "num_warps": 1}
# arch = sm_80


// ===== COMPILED SASS (sm_80) =====

	.target	sm_80

	.elftype	@"ET_EXEC"


//--------------------- .note.nv.tkinfo           --------------------------
	.section	.note.nv.tkinfo,"",@"SHT_NOTE"
	.sectionflags	@"SHF_NOTE_NV_TKINFO"
	.tkinfo
        /*0018*/ 	.word	0x00000002
        /*0030*/ 	.string	""
        /*0030*/ 	.string	"ptxas"
        /*0030*/ 	.string	"Cuda compilation tools, release 13.0, V13.0.88"
        /*0030*/ 	.string	"Build cuda_13.0.r13.0/compiler.36424714_0"
        /*0030*/ 	.string	"-v  -suppress-debug-info  -lineinfo  -arch sm_80 "



//--------------------- .note.nv.cuinfo           --------------------------
	.section	.note.nv.cuinfo,"",@"SHT_NOTE"
	.sectionflags	@"SHF_NOTE_NV_CUINFO"
        /*0018*/ 	.short	0x0002
        /*001a*/ 	.short	0x0050
        /*001c*/ 	.short	0x0082
	.zero		2


//--------------------- .nv.info                  --------------------------
	.section	.nv.info,"",@"SHT_CUDA_INFO"
	.align	4


	//----- nvinfo : EIATTR_REGCOUNT
	.align		4
        /*0000*/ 	.byte	0x04, 0x2f
        /*0002*/ 	.short	(.L_1 - .L_0)
	.align		4
.L_0:
        /*0004*/ 	.word	index@(matmul_kernel)
        /*0008*/ 	.word	0x00000040


	//----- nvinfo : EIATTR_FRAME_SIZE
	.align		4
.L_1:
        /*000c*/ 	.byte	0x04, 0x11
        /*000e*/ 	.short	(.L_3 - .L_2)
	.align		4
.L_2:
        /*0010*/ 	.word	index@(matmul_kernel)
        /*0014*/ 	.word	0x00003a50


	//----- nvinfo : EIATTR_MIN_STACK_SIZE
	.align		4
.L_3:
        /*0018*/ 	.byte	0x04, 0x12
        /*001a*/ 	.short	(.L_5 - .L_4)
	.align		4
.L_4:
        /*001c*/ 	.word	index@(matmul_kernel)
        /*0020*/ 	.word	0x00003a50
.L_5:


//--------------------- .nv.info.matmul_kernel    --------------------------
	.section	.nv.info.matmul_kernel,"",@"SHT_CUDA_INFO"
	.sectionflags	@""
	.align	4


	//----- nvinfo : EIATTR_CUDA_API_VERSION
	.align		4
        /*0000*/ 	.byte	0x04, 0x37
        /*0002*/ 	.short	(.L_7 - .L_6)
.L_6:
        /*0004*/ 	.word	0x00000082


	//----- nvinfo : EIATTR_SW2861232_WAR
	.align		4
.L_7:
        /*0008*/ 	.byte	0x01, 0x35
	.zero		2


	//----- nvinfo : EIATTR_PARAM_CBANK
	.align		4
        /*000c*/ 	.byte	0x04, 0x0a
        /*000e*/ 	.short	(.L_9 - .L_8)
	.align		4
.L_8:
        /*0010*/ 	.word	index@(.nv.constant0.matmul_kernel)
        /*0014*/ 	.short	0x0160
        /*0016*/ 	.short	0x0050


	//----- nvinfo : EIATTR_CBANK_PARAM_SIZE
	.align		4
.L_9:
        /*0018*/ 	.byte	0x03, 0x19
        /*001a*/ 	.short	0x0050


	//----- nvinfo : EIATTR_KPARAM_INFO
	.align		4
        /*001c*/ 	.byte	0x04, 0x17
        /*001e*/ 	.short	(.L_11 - .L_10)
.L_10:
        /*0020*/ 	.word	0x00000000
        /*0024*/ 	.short	0x000d
        /*0026*/ 	.short	0x0048
        /*0028*/ 	.byte	0x00, 0xf4, 0x21, 0x00


	//----- nvinfo : EIATTR_KPARAM_INFO
	.align		4
.L_11:
        /*002c*/ 	.byte	0x04, 0x17
        /*002e*/ 	.short	(.L_13 - .L_12)
.L_12:
        /*0030*/ 	.word	0x00000000
        /*0034*/ 	.short	0x000c
        /*0036*/ 	.short	0x0040
        /*0038*/ 	.byte	0x00, 0xf4, 0x21, 0x00


	//----- nvinfo : EIATTR_KPARAM_INFO
	.align		4
.L_13:
        /*003c*/ 	.byte	0x04, 0x17
        /*003e*/ 	.short	(.L_15 - .L_14)
.L_14:
        /*0040*/ 	.word	0x00000000
        /*0044*/ 	.short	0x000b
        /*0046*/ 	.short	0x0038
        /*0048*/ 	.byte	0x00, 0xf0, 0x11, 0x00


	//----- nvinfo : EIATTR_KPARAM_INFO
	.align		4
.L_15:
        /*004c*/ 	.byte	0x04, 0x17
        /*004e*/ 	.short	(.L_17 - .L_16)
.L_16:
        /*0050*/ 	.word	0x00000000
        /*0054*/ 	.short	0x000a
        /*0056*/ 	.short	0x0034
        /*0058*/ 	.byte	0x00, 0xf0, 0x11, 0x00


	//----- nvinfo : EIATTR_KPARAM_INFO
	.align		4
.L_17:
        /*005c*/ 	.byte	0x04, 0x17
        /*005e*/ 	.short	(.L_19 - .L_18)
.L_18:
        /*0060*/ 	.word	0x00000000
        /*0064*/ 	.short	0x0009
        /*0066*/ 	.short	0x0030
        /*0068*/ 	.byte	0x00, 0xf0, 0x11, 0x00


	//----- nvinfo : EIATTR_KPARAM_INFO
	.align		4
.L_19:
        /*006c*/ 	.byte	0x04, 0x17
        /*006e*/ 	.short	(.L_21 - .L_20)
.L_20:
        /*0070*/ 	.word	0x00000000
        /*0074*/ 	.short	0x0008
        /*0076*/ 	.short	0x002c
        /*0078*/ 	.byte	0x00, 0xf0, 0x11, 0x00


	//----- nvinfo : EIATTR_KPARAM_INFO
	.align		4
.L_21:
        /*007c*/ 	.byte	0x04, 0x17
        /*007e*/ 	.short	(.L_23 - .L_22)
.L_22:
        /*0080*/ 	.word	0x00000000
        /*0084*/ 	.short	0x0007
        /*0086*/ 	.short	0x0028
        /*0088*/ 	.byte	0x00, 0xf0, 0x11, 0x00


	//----- nvinfo : EIATTR_KPARAM_INFO
	.align		4
.L_23:
        /*008c*/ 	.byte	0x04, 0x17
        /*008e*/ 	.short	(.L_25 - .L_24)
.L_24:
        /*0090*/ 	.word	0x00000000
        /*0094*/ 	.short	0x0006
        /*0096*/ 	.short	0x0024
        /*0098*/ 	.byte	0x00, 0xf0, 0x11, 0x00


	//----- nvinfo : EIATTR_KPARAM_INFO
	.align		4
.L_25:
        /*009c*/ 	.byte	0x04, 0x17
        /*009e*/ 	.short	(.L_27 - .L_26)
.L_26:
        /*00a0*/ 	.word	0x00000000
        /*00a4*/ 	.short	0x0005
        /*00a6*/ 	.short	0x0020
        /*00a8*/ 	.byte	0x00, 0xf0, 0x11, 0x00


	//----- nvinfo : EIATTR_KPARAM_INFO
	.align		4
.L_27:
        /*00ac*/ 	.byte	0x04, 0x17
        /*00ae*/ 	.short	(.L_29 - .L_28)
.L_28:
        /*00b0*/ 	.word	0x00000000
        /*00b4*/ 	.short	0x0004
        /*00b6*/ 	.short	0x001c
        /*00b8*/ 	.byte	0x00, 0xf0, 0x11, 0x00


	//----- nvinfo : EIATTR_KPARAM_INFO
	.align		4
.L_29:
        /*00bc*/ 	.byte	0x04, 0x17
        /*00be*/ 	.short	(.L_31 - .L_30)
.L_30:
        /*00c0*/ 	.word	0x00000000
        /*00c4*/ 	.short	0x0003
        /*00c6*/ 	.short	0x0018
        /*00c8*/ 	.byte	0x00, 0xf0, 0x11, 0x00


	//----- nvinfo : EIATTR_KPARAM_INFO
	.align		4
.L_31:
        /*00cc*/ 	.byte	0x04, 0x17
        /*00ce*/ 	.short	(.L_33 - .L_32)
.L_32:
        /*00d0*/ 	.word	0x00000000
        /*00d4*/ 	.short	0x0002
        /*00d6*/ 	.short	0x0010
        /*00d8*/ 	.byte	0x00, 0xf4, 0x21, 0x00


	//----- nvinfo : EIATTR_KPARAM_INFO
	.align		4
.L_33:
        /*00dc*/ 	.byte	0x04, 0x17
        /*00de*/ 	.short	(.L_35 - .L_34)
.L_34:
        /*00e0*/ 	.word	0x00000000
        /*00e4*/ 	.short	0x0001
        /*00e6*/ 	.short	0x0008
        /*00e8*/ 	.byte	0x00, 0xf4, 0x21, 0x00


	//----- nvinfo : EIATTR_KPARAM_INFO
	.align		4
.L_35:
        /*00ec*/ 	.byte	0x04, 0x17
        /*00ee*/ 	.short	(.L_37 - .L_36)
.L_36:
        /*00f0*/ 	.word	0x00000000
        /*00f4*/ 	.short	0x0000
        /*00f6*/ 	.short	0x0000
        /*00f8*/ 	.byte	0x00, 0xf4, 0x21, 0x00


	//----- nvinfo : EIATTR_MAXREG_COUNT
	.align		4
.L_37:
        /*00fc*/ 	.byte	0x03, 0x1b
        /*00fe*/ 	.short	0x00ff


	//----- nvinfo : EIATTR_NUM_BARRIERS
	.align		4
        /*0100*/ 	.byte	0x02, 0x4c
        /*0102*/ 	.byte	0x01
	.zero		1


	//----- nvinfo : EIATTR_ANNOTATIONS
	.align		4
        /*0104*/ 	.byte	0x04, 0x55
        /*0106*/ 	.short	(.L_39 - .L_38)


	//   ....[0]....
.L_38:
        /*0108*/ 	.word	0x00000001
        /*010c*/ 	.byte	0xb0, 0x00, 0x00, 0x00, 0x01, 0x00, 0x00, 0x00, 0xf0, 0x00, 0x00, 0x00, 0x01, 0x00, 0x00, 0x00
        /* <DEDUP_REMOVED lines=2863> */
        /*b40c*/ 	.byte	0x20, 0x9b, 0x02, 0x00, 0x01, 0x00, 0x00, 0x00, 0x30, 0x9b, 0x02, 0x00


	//----- nvinfo : EIATTR_MERCURY_ISA_VERSION
	.align		4
.L_39:
        /*b418*/ 	.byte	0x03, 0x5f
        /*b41a*/ 	.short	0x0000


	//----- nvinfo : EIATTR_COOP_GROUP_MASK_REGIDS
	.align		4
        /*b41c*/ 	.byte	0x04, 0x29
        /*b41e*/ 	.short	(.L_41 - .L_40)


	//   ....[0]....
.L_40:
        /*b420*/ 	.word	0xffffffff


	//   ....[1]....
        /*b424*/ 	.word	0xffffffff


	//   ....[2]....
        /*b428*/ 	.word	0xffffffff


	//   ....[3]....
        /*b42c*/ 	.word	0xffffffff


	//   ....[4]....
        /*b430*/ 	.word	0xffffffff


	//   ....[5]....
        /*b434*/ 	.word	0xffffffff


	//   ....[6]....
        /*b438*/ 	.word	0xffffffff


	//   ....[7]....
        /*b43c*/ 	.word	0xffffffff


	//   ....[8]....
        /*b440*/ 	.word	0xffffffff


	//   ....[9]....
        /*b444*/ 	.word	0xffffffff


	//   ....[10]....
        /*b448*/ 	.word	0xffffffff


	//   ....[11]....
        /*b44c*/ 	.word	0xffffffff


	//   ....[12]....
        /*b450*/ 	.word	0xffffffff


	//   ....[13]....
        /*b454*/ 	.word	0xffffffff


	//   ....[14]....
        /*b458*/ 	.word	0xffffffff


	//   ....[15]....
        /*b45c*/ 	.word	0xffffffff


	//   ....[16]....
        /*b460*/ 	.word	0xffffffff


	//   ....[17]....
        /*b464*/ 	.word	0xffffffff


	//   ....[18]....
        /*b468*/ 	.word	0xffffffff


	//   ....[19]....
        /*b46c*/ 	.word	0xffffffff


	//   ....[20]....
        /*b470*/ 	.word	0xffffffff


	//   ....[21]....
        /*b474*/ 	.word	0xffffffff


	//   ....[22]....
        /*b478*/ 	.word	0xffffffff


	//   ....[23]....
        /*b47c*/ 	.word	0xffffffff


	//   ....[24]....
        /*b480*/ 	.word	0xffffffff


	//   ....[25]....
        /*b484*/ 	.word	0xffffffff


	//   ....[26]....
        /*b488*/ 	.word	0xffffffff


	//   ....[27]....
        /*b48c*/ 	.word	0xffffffff


	//   ....[28]....
        /*b490*/ 	.word	0xffffffff


	//   ....[29]....
        /*b494*/ 	.word	0xffffffff


	//   ....[30]....
        /*b498*/ 	.word	0xffffffff


	//----- nvinfo : EIATTR_COOP_GROUP_INSTR_OFFSETS
	.align		4
.L_41:
        /*b49c*/ 	.byte	0x04, 0x28
        /*b49e*/ 	.short	(.L_43 - .L_42)


	//   ....[0]....
.L_42:
        /*b4a0*/ 	.word	0x00056120


	//   ....[1]....
        /*b4a4*/ 	.word	0x000561d0


	//   ....[2]....
        /*b4a8*/ 	.word	0x00056220


	//   ....[3]....
        /*b4ac*/ 	.word	0x00056370


	//   ....[4]....
        /*b4b0*/ 	.word	0x00056420


	//   ....[5]....
        /*b4b4*/ 	.word	0x00056570


	//   ....[6]....
        /*b4b8*/ 	.word	0x000565c0


	//   ....[7]....
        /*b4bc*/ 	.word	0x00056640


	//   ....[8]....
        /*b4c0*/ 	.word	0x00056af0


	//   ....[9]....
        /*b4c4*/ 	.word	0x00056bc0


	//   ....[10]....
        /*b4c8*/ 	.word	0x00056c90


	//   ....[11]....
        /*b4cc*/ 	.word	0x00056d60


	//   ....[12]....
        /*b4d0*/ 	.word	0x00056db0


	//   ....[13]....
        /*b4d4*/ 	.word	0x00056ec0


	//   ....[14]....
        /*b4d8*/ 	.word	0x00056f10


	//   ....[15]....
        /*b4dc*/ 	.word	0x00056fd0


	//   ....[16]....
        /*b4e0*/ 	.word	0x00057020


	//   ....[17]....
        /*b4e4*/ 	.word	0x000571d0


	//   ....[18]....
        /*b4e8*/ 	.word	0x000572c0


	//   ....[19]....
        /*b4ec*/ 	.word	0x00057330


	//   ....[20]....
        /*b4f0*/ 	.word	0x000575e0


	//   ....[21]....
        /*b4f4*/ 	.word	0x000576d0


	//   ....[22]....
        /*b4f8*/ 	.word	0x00057740


	//   ....[23]....
        /*b4fc*/ 	.word	0x00057790


	//   ....[24]....
        /*b500*/ 	.word	0x000577e0


	//   ....[25]....
        /*b504*/ 	.word	0x000578f0


	//   ....[26]....
        /*b508*/ 	.word	0x00057c60


	//   ....[27]....
        /*b50c*/ 	.word	0x00057d50


	//   ....[28]....
        /*b510*/ 	.word	0x00057df0


	//   ....[29]....
        /*b514*/ 	.word	0x00057e40


	//   ....[30]....
        /*b518*/ 	.word	0x00057f90


	//----- nvinfo : EIATTR_EXIT_INSTR_OFFSETS
	.align		4
.L_43:
        /*b51c*/ 	.byte	0x04, 0x1c
        /*b51e*/ 	.short	(.L_45 - .L_44)


	//   ....[0]....
.L_44:
        /*b520*/ 	.word	0x00061570


	//   ....[1]....
        /*b524*/ 	.word	0x000615a0


	//----- nvinfo : EIATTR_REQNTID
	.align		4
.L_45:
        /*b528*/ 	.byte	0x04, 0x10
        /*b52a*/ 	.short	(.L_47 - .L_46)
.L_46:
        /*b52c*/ 	.word	0x00000020
        /*b530*/ 	.word	0x00000001
        /*b534*/ 	.word	0x00000001
.L_47:


//--------------------- .nv.callgraph             --------------------------
	.section	.nv.callgraph,"",@"SHT_CUDA_CALLGRAPH"
	.align	4
	.sectionentsize	8
	.align		4
        /*0000*/ 	.word	0x00000000
	.align		4
        /*0004*/ 	.word	0xffffffff
	.align		4
        /*0008*/ 	.word	0x00000000
	.align		4
        /*000c*/ 	.word	0xfffffffe
	.align		4
        /*0010*/ 	.word	0x00000000
	.align		4
        /*0014*/ 	.word	0xfffffffd
	.align		4
        /*0018*/ 	.word	0x00000000
	.align		4
        /*001c*/ 	.word	0xfffffffc


//--------------------- .nv.rel.action            --------------------------
	.section	.nv.rel.action,"",@"SHT_CUDA_RELOCINFO"
	.align	8
	.sectionentsize	8
        /*0000*/ 	.byte	0x73, 0x00, 0x00, 0x00, 0x00, 0x00, 0x00, 0x00, 0x00, 0x00, 0x00, 0x11, 0x25, 0x00, 0x05, 0x36


//--------------------- .nv.constant0.matmul_kernel --------------------------
	.section	.nv.constant0.matmul_kernel,"a",@progbits
	.sectionflags	@""
	.align	4
.nv.constant0.matmul_kernel:
	.zero		432


//--------------------- .text.matmul_kernel       --------------------------
	.section	.text.matmul_kernel,"ax",@progbits
	.sectioninfo	@"SHI_REGISTERS=64"
	.align	128
        .global         matmul_kernel
        .type           matmul_kernel,@function
        .size           matmul_kernel,(.L_x_4 - matmul_kernel)
        .other          matmul_kernel,@"STO_CUDA_ENTRY STV_DEFAULT"
matmul_kernel:
.text.matmul_kernel:
[----:B------:R-:W-:-:S03]  /*0000*/  IMAD.MOV.U32 R1, RZ, RZ, c[0x0][0x28] ;  /* 0x00000a00ff017624 */ /* 0x000fc600078e00ff */
[----:B------:R-:W-:Y:S01]  /*0010*/  IMAD.MOV.U32 R6, RZ, RZ, 0x7f ;  /* 0x0000007fff067424 */ /* 0x000fe200078e00ff */
[----:B------:R-:W0:Y:S01]  /*0020*/  S2R R5, SR_CTAID.X ;  /* 0x0000000000057919 */ /* 0x000e220000002500 */
[----:B------:R-:W-:Y:S01]  /*0030*/  IADD3 R1, R1, -0x3a50, RZ ;  /* 0xffffc5b001017810 */ /* 0x000fe20007ffe0ff */
[----:B------:R-:W-:Y:S01]  /*0040*/  CS2R R12, SRZ ;  /* 0x00000000000c7805 */ /* 0x000fe2000001ff00 */
[----:B------:R-:W-:Y:S01]  /*0050*/  CS2R R14, SRZ ;  /* 0x00000000000e7805 */ /* 0x000fe2000001ff00 */
[----:B------:R-:W-:Y:S01]  /*0060*/  IADD3 R0, R6, c[0x0][0x17c], RZ ;  /* 0x00005f0006007a10 */ /* 0x000fe20007ffe0ff */
[----:B------:R-:W1:Y:S01]  /*0070*/  S2R R60, SR_TID.X ;  /* 0x00000000003c7919 */ /* 0x000e620000002100 */
[----:B------:R-:W-:Y:S01]  /*0080*/  CS2R R16, SRZ ;  /* 0x0000000000107805 */ /* 0x000fe2000001ff00 */
[----:B------:R-:W-:Y:S01]  /*0090*/  CS2R R18, SRZ ;  /* 0x0000000000127805 */ /* 0x000fe2000001ff00 */
[----:B------:R-:W-:Y:S01]  /*00a0*/  SHF.R.S32.HI R3, RZ, 0x1f, R0 ;  /* 0x0000001fff037819 */ /* 0x000fe20000011400 */
[----:B------:R-:W-:Y:S01]  /*00b0*/  STL [R1+0x30], RZ ;  /* 0x000030ff01007387 */ /* 0x000fe20000100800 */
[----:B------:R-:W-:Y:S01]  /*00c0*/  CS2R R20, SRZ ;  /* 0x0000000000147805 */ /* 0x000fe2000001ff00 */
[----:B------:R-:W-:Y:S01]  /*00d0*/  CS2R R22, SRZ ;  /* 0x0000000000167805 */ /* 0x000fe2000001ff00 */
[----:B------:R-:W-:Y:S01]  /*00e0*/  LEA.HI R3, R3, R0, RZ, 0x7 ;  /* 0x0000000003037211 */ /* 0x000fe200078f38ff */
[----:B------:R-:W-:Y:S01]  /*00f0*/  STL [R1+0x34], RZ ;  /* 0x000034ff01007387 */ /* 0x000fe20000100800 */
[----:B------:R-:W-:Y:S01]  /*0100*/  CS2R R24, SRZ ;  /* 0x0000000000187805 */ /* 0x000fe2000001ff00 */
[----:B------:R-:W-:Y:S01]  /*0110*/  CS2R R26, SRZ ;  /* 0x00000000001a7805 */ /* 0x000fe2000001ff00 */
[----:B------:R-:W-:Y:S01]  /*0120*/  SHF.R.S32.HI R3, RZ, 0x7, R3 ;  /* 0x00000007ff037819 */ /* 0x000fe20000011403 */
[----:B------:R-:W-:Y:S01]  /*0130*/  STL [R1+0x38], RZ ;  /* 0x000038ff01007387 */ /* 0x000fe20000100800 */
[----:B------:R-:W-:Y:S01]  /*0140*/  CS2R R28, SRZ ;  /* 0x00000000001c7805 */ /* 0x000fe2000001ff00 */
[----:B------:R-:W-:Y:S01]  /*0150*/  CS2R R30, SRZ ;  /* 0x00000000001e7805 */ /* 0x000fe2000001ff00 */
[----:B------:R-:W-:Y:S01]  /*0160*/  CS2R R32, SRZ ;  /* 0x0000000000207805 */ /* 0x000fe2000001ff00 */
[----:B------:R-:W-:Y:S01]  /*0170*/  IMAD.SHL.U32 R4, R3, 0x8, RZ ;  /* 0x0000000803047824 */ /* 0x000fe200078e00ff */
[----:B------:R-:W-:Y:S01]  /*0180*/  STL [R1+0x3c], RZ ;  /* 0x00003cff01007387 */ /* 0x000fe20000100800 */
[----:B------:R-:W-:Y:S01]  /*0190*/  CS2R R34, SRZ ;  /* 0x0000000000227805 */ /* 0x000fe2000001ff00 */
[----:B0-----:R-:W-:Y:S01]  /*01a0*/  IABS R10, R5 ;  /* 0x00000005000a7213 */ /* 0x001fe20000000000 */
[----:B------:R-:W-:Y:S01]  /*01b0*/  CS2R R36, SRZ ;  /* 0x0000000000247805 */ /* 0x000fe2000001ff00 */
[-C--:B------:R-:W-:Y:S01]  /*01c0*/  IABS R7, R4.reuse ;  /* 0x0000000400077213 */ /* 0x080fe20000000000 */
[----:B------:R-:W-:Y:S01]  /*01d0*/  STL [R1+0x20], RZ ;  /* 0x000020ff01007387 */ /* 0x000fe20000100800 */
[----:B------:R-:W-:Y:S01]  /*01e0*/  IABS R11, R4 ;  /* 0x00000004000b7213 */ /* 0x000fe20000000000 */
[----:B------:R-:W-:Y:S01]  /*01f0*/  CS2R R38, SRZ ;  /* 0x0000000000267805 */ /* 0x000fe2000001ff00 */
[----:B------:R-:W0:Y:S01]  /*0200*/  I2F.RP R0, R7 ;  /* 0x0000000700007306 */ /* 0x000e220000209400 */
[----:B------:R-:W-:Y:S01]  /*0210*/  STL [R1+0x24], RZ ;  /* 0x000024ff01007387 */ /* 0x000fe20000100800 */
[----:B------:R-:W-:Y:S01]  /*0220*/  CS2R R40, SRZ ;  /* 0x0000000000287805 */ /* 0x000fe2000001ff00 */
[----:B------:R-:W-:Y:S01]  /*0230*/  CS2R R42, SRZ ;  /* 0x00000000002a7805 */ /* 0x000fe2000001ff00 */
[----:B------:R-:W-:Y:S01]  /*0240*/  CS2R R44, SRZ ;  /* 0x00000000002c7805 */ /* 0x000fe2000001ff00 */
        /* <DEDUP_REMOVED lines=10> */
[----:B0-----:R-:W0:Y:S02]  /*02f0*/  MUFU.RCP R0, R0 ;  /* 0x0000000000007308 */ /* 0x001e240000001000 */
[----:B------:R-:W-:Y:S04]  /*0300*/  STL [R1+0x14], RZ ;  /* 0x000014ff01007387 */ /* 0x000fe80000100800 */
[----:B------:R-:W-:Y:S04]  /*0310*/  STL [R1+0x18], RZ ;  /* 0x000018ff01007387 */ /* 0x000fe80000100800 */
[----:B------:R-:W-:Y:S04]  /*0320*/  STL [R1+0x1c], RZ ;  /* 0x00001cff01007387 */ /* 0x000fe80000100800 */
[----:B------:R-:W-:Y:S01]  /*0330*/  STL [R1], RZ ;  /* 0x000000ff01007387 */ /* 0x000fe20000100800 */
[----:B0-----:R-:W-:Y:S01]  /*0340*/  IADD3 R2, R0, 0xffffffe, RZ ;  /* 0x0ffffffe00027810 */ /* 0x001fe20007ffe0ff */
[----:B------:R-:W-:-:S02]  /*0350*/  IMAD.MOV R0, RZ, RZ, -R11 ;  /* 0x000000ffff007224 */ /* 0x000fc400078e0a0b */
[----:B------:R-:W-:Y:S01]  /*0360*/  STL [R1+0x4], RZ ;  /* 0x000004ff01007387 */ /* 0x000fe20000100800 */
[----:B------:R0:W2:Y:S03]  /*0370*/  F2I.FTZ.U32.TRUNC.NTZ R3, R2 ;  /* 0x0000000200037305 */ /* 0x0000a6000021f000 */
[----:B------:R-:W-:Y:S04]  /*0380*/  STL [R1+0x8], RZ ;  /* 0x000008ff01007387 */ /* 0x000fe80000100800 */
[----:B------:R-:W-:Y:S01]  /*0390*/  STL [R1+0xc], RZ ;  /* 0x00000cff01007387 */ /* 0x000fe20000100800 */
[----:B0-----:R-:W-:-:S03]  /*03a0*/  IMAD.MOV.U32 R2, RZ, RZ, RZ ;  /* 0x000000ffff027224 */ /* 0x001fc600078e00ff */
[----:B------:R-:W-:Y:S04]  /*03b0*/  STL [R1+0x80], RZ ;  /* 0x000080ff01007387 */ /* 0x000fe80000100800 */
[----:B------:R-:W-:Y:S01]  /*03c0*/  STL [R1+0x84], RZ ;  /* 0x000084ff01007387 */ /* 0x000fe20000100800 */
[----:B--2---:R-:W-:-:S03]  /*03d0*/  IMAD.MOV R8, RZ, RZ, -R3 ;  /* 0x000000ffff087224 */ /* 0x004fc600078e0a03 */
[----:B------:R-:W-:Y:S01]  /*03e0*/  STL [R1+0x88], RZ ;  /* 0x000088ff01007387 */ /* 0x000fe20000100800 */
[----:B------:R-:W-:Y:S02]  /*03f0*/  IMAD R9, R8, R7, RZ ;  /* 0x0000000708097224 */ /* 0x000fe400078e02ff */
[----:B------:R-:W-:Y:S01]  /*0400*/  IMAD.MOV.U32 R8, RZ, RZ, R10 ;  /* 0x000000ffff087224 */ /* 0x000fe200078e000a */
[----:B------:R-:W-:Y:S01]  /*0410*/  STL [R1+0x8c], RZ ;  /* 0x00008cff01007387 */ /* 0x000fe20000100800 */
[----:B------:R-:W-:-:S03]  /*0420*/  IMAD.HI.U32 R3, R3, R9, R2 ;  /* 0x0000000903037227 */ /* 0x000fc600078e0002 */
[----:B------:R-:W-:Y:S03]  /*0430*/  STL [R1+0x70], RZ ;  /* 0x000070ff01007387 */ /* 0x000fe60000100800 */
[----:B------:R-:W-:Y:S01]  /*0440*/  IMAD.HI.U32 R3, R3, R8, RZ ;  /* 0x0000000803037227 */ /* 0x000fe200078e00ff */
[----:B------:R-:W-:Y:S03]  /*0450*/  STL [R1+0x74], RZ ;  /* 0x000074ff01007387 */ /* 0x000fe60000100800 */
[----:B------:R-:W-:Y:S01]  /*0460*/  IMAD R0, R3, R0, R8 ;  /* 0x0000000003007224 */ /* 0x000fe200078e0208 */
[----:B------:R-:W-:Y:S04]  /*0470*/  STL [R1+0x78], RZ ;  /* 0x000078ff01007387 */ /* 0x000fe80000100800 */
[----:B------:R-:W-:Y:S01]  /*0480*/  ISETP.GT.U32.AND P1, PT, R7, R0, PT ;  /* 0x000000000700720c */ /* 0x000fe20003f24070 */
[----:B------:R-:W-:Y:S04]  /*0490*/  STL [R1+0x7c], RZ ;  /* 0x00007cff01007387 */ /* 0x000fe80000100800 */
[----:B------:R-:W-:Y:S04]  /*04a0*/  STL [R1+0x60], RZ ;  /* 0x000060ff01007387 */ /* 0x000fe80000100800 */
[----:B------:R-:W-:Y:S04]  /*04b0*/  STL [R1+0x64], RZ ;  /* 0x000064ff01007387 */ /* 0x000fe80000100800 */
[----:B------:R-:W-:Y:S01]  /*04c0*/  @!P1 IMAD.IADD R0, R0, 0x1, -R7 ;  /* 0x0000000100009824 */ /* 0x000fe200078e0a07 */
[----:B------:R-:W-:Y:S01]  /*04d0*/  @!P1 IADD3 R3, R3, 0x1, RZ ;  /* 0x0000000103039810 */ /* 0x000fe20007ffe0ff */
[----:B------:R-:W-:Y:S01]  /*04e0*/  STL [R1+0x68], RZ ;  /* 0x000068ff01007387 */ /* 0x000fe20000100800 */
[----:B------:R-:W-:-:S02]  /*04f0*/  ISETP.NE.AND P1, PT, R4, RZ, PT ;  /* 0x000000ff0400720c */ /* 0x000fc40003f25270 */
[----:B------:R-:W-:Y:S01]  /*0500*/  ISETP.GE.U32.AND P0, PT, R0, R7, PT ;  /* 0x000000070000720c */ /* 0x000fe20003f06070 */
[----:B------:R-:W-:Y:S01]  /*0510*/  STL [R1+0x6c], RZ ;  /* 0x00006cff01007387 */ /* 0x000fe20000100800 */
[----:B------:R-:W-:-:S03]  /*0520*/  LOP3.LUT R0, R5, R4, RZ, 0x3c, !PT ;  /* 0x0000000405007212 */ /* 0x000fc600078e3cff */
[----:B------:R-:W-:Y:S01]  /*0530*/  STL [R1+0x50], RZ ;  /* 0x000050ff01007387 */ /* 0x000fe20000100800 */
[----:B------:R-:W-:Y:S02]  /*0540*/  ISETP.GE.AND P2, PT, R0, RZ, PT ;  /* 0x000000ff0000720c */ /* 0x000fe40003f46270 */
[----:B------:R-:W-:Y:S01]  /*0550*/  IADD3 R0, R6, c[0x0][0x178], RZ ;  /* 0x00005e0006007a10 */ /* 0x000fe20007ffe0ff */
[----:B------:R-:W-:Y:S04]  /*0560*/  STL [R1+0x54], RZ ;  /* 0x000054ff01007387 */ /* 0x000fe80000100800 */
[----:B------:R-:W-:Y:S01]  /*0570*/  @P0 IADD3 R3, R3, 0x1, RZ ;  /* 0x0000000103030810 */ /* 0x000fe20007ffe0ff */
[----:B------:R-:W-:Y:S04]  /*0580*/  STL [R1+0x58], RZ ;  /* 0x000058ff01007387 */ /* 0x000fe80000100800 */
[----:B------:R-:W-:Y:S01]  /*0590*/  IMAD.MOV.U32 R2, RZ, RZ, R3 ;  /* 0x000000ffff027224 */ /* 0x000fe200078e0003 */
[----:B------:R-:W-:Y:S01]  /*05a0*/  SHF.R.S32.HI R3, RZ, 0x1f, R0 ;  /* 0x0000001fff037819 */ /* 0x000fe20000011400 */
[----:B------:R-:W-:Y:S02]  /*05b0*/  STL [R1+0x5c], RZ ;  /* 0x00005cff01007387 */ /* 0x000fe40000100800 */
[----:B------:R-:W-:Y:S01]  /*05c0*/  @!P2 IMAD.MOV R2, RZ, RZ, -R2 ;  /* 0x000000ffff02a224 */ /* 0x000fe200078e0a02 */
[----:B------:R-:W-:Y:S01]  /*05d0*/  @!P1 LOP3.LUT R2, RZ, R4, RZ, 0x33, !PT ;  /* 0x00000004ff029212 */ /* 0x000fe200078e33ff */
[----:B------:R-:W-:Y:S01]  /*05e0*/  STL [R1+0x40], RZ ;  /* 0x000040ff01007387 */ /* 0x000fe20000100800 */
[----:B------:R-:W-:-:S03]  /*05f0*/  LEA.HI R3, R3, R0, RZ, 0x7 ;  /* 0x0000000003037211 */ /* 0x000fc600078f38ff */
[----:B------:R-:W-:Y:S01]  /*0600*/  IMAD.SHL.U32 R6, R2, 0x8, RZ ;  /* 0x0000000802067824 */ /* 0x000fe200078e00ff */
[----:B------:R-:W-:Y:S01]  /*0610*/  STL [R1+0x44], RZ ;  /* 0x000044ff01007387 */ /* 0x000fe20000100800 */
[----:B------:R-:W-:-:S03]  /*0620*/  IMAD.MOV R2, RZ, RZ, -R2 ;  /* 0x000000ffff027224 */ /* 0x000fc600078e0a02 */
[----:B------:R-:W-:Y:S01]  /*0630*/  LEA.HI.SX32 R3, R3, -R6, 0x19 ;  /* 0x8000000603037211 */ /* 0x000fe200078fcaff */
[----:B------:R-:W-:Y:S01]  /*0640*/  IMAD R4, R4, R2, R5 ;  /* 0x0000000204047224 */ /* 0x000fe200078e0205 */
[----:B------:R-:W-:Y:S02]  /*0650*/  STL [R1+0x48], RZ ;  /* 0x000048ff01007387 */ /* 0x000fe40000100800 */
[----:B------:R-:W-:Y:S02]  /*0660*/  IMNMX R11, R3, 0x8, PT ;  /* 0x00000008030b7817 */ /* 0x000fe40003800200 */
[----:B------:R-:W-:Y:S01]  /*0670*/  IABS R9, R4 ;  /* 0x0000000400097213 */ /* 0x000fe20000000000 */
[----:B------:R-:W-:Y:S01]  /*0680*/  STL [R1+0x4c], RZ ;  /* 0x00004cff01007387 */ /* 0x000fe20000100800 */
[----:B------:R-:W-:-:S04]  /*0690*/  IABS R7, R11 ;  /* 0x0000000b00077213 */ /* 0x000fc80000000000 */
[----:B------:R-:W0:Y:S08]  /*06a0*/  I2F.RP R0, R7 ;  /* 0x0000000700007306 */ /* 0x000e300000209400 */
[----:B0-----:R-:W0:Y:S02]  /*06b0*/  MUFU.RCP R0, R0 ;  /* 0x0000000000007308 */ /* 0x001e240000001000 */
[----:B0-----:R-:W-:-:S06]  /*06c0*/  IADD3 R3, R0, 0xffffffe, RZ ;  /* 0x0ffffffe00037810 */ /* 0x001fcc0007ffe0ff */
[----:B------:R-:W0:Y:S02]  /*06d0*/  F2I.FTZ.U32.TRUNC.NTZ R3, R3 ;  /* 0x0000000300037305 */ /* 0x000e24000021f000 */
[----:B0-----:R-:W-:-:S04]  /*06e0*/  IMAD.MOV R8, RZ, RZ, -R3 ;  /* 0x000000ffff087224 */ /* 0x001fc800078e0a03 */
[----:B------:R-:W-:Y:S01]  /*06f0*/  IMAD.MOV.U32 R2, RZ, RZ, R8 ;  /* 0x000000ffff027224 */ /* 0x000fe200078e0008 */
[----:B------:R-:W-:-:S03]  /*0700*/  IABS R8, R11 ;  /* 0x0000000b00087213 */ /* 0x000fc60000000000 */
[----:B------:R-:W-:Y:S02]  /*0710*/  IMAD R5, R2, R7, RZ ;  /* 0x0000000702057224 */ /* 0x000fe400078e02ff */
[----:B------:R-:W-:-:S04]  /*0720*/  IMAD.MOV.U32 R2, RZ, RZ, RZ ;  /* 0x000000ffff027224 */ /* 0x000fc800078e00ff */
[----:B------:R-:W-:-:S04]  /*0730*/  IMAD.HI.U32 R2, R3, R5, R2 ;  /* 0x0000000503027227 */ /* 0x000fc800078e0002 */
[----:B------:R-:W-:Y:S02]  /*0740*/  IMAD.MOV R3, RZ, RZ, -R8 ;  /* 0x000000ffff037224 */ /* 0x000fe400078e0a08 */
[----:B------:R-:W-:-:S04]  /*0750*/  IMAD.HI.U32 R0, R2, R9, RZ ;  /* 0x0000000902007227 */ /* 0x000fc800078e00ff */
[----:B------:R-:W-:Y:S02]  /*0760*/  IMAD R2, R0, R3, R9 ;  /* 0x0000000300027224 */ /* 0x000fe400078e0209 */
[----:B------:R-:W-:Y:S01]  /*0770*/  IMAD.MOV.U32 R3, RZ, RZ, c[0x0][0x180] ;  /* 0x00006000ff037624 */ /* 0x000fe200078e00ff */
[----:B------:R-:W-:Y:S01]  /*0780*/  ULDC.64 UR4, c[0x0][0x118] ;  /* 0x0000460000047ab9 */ /* 0x000fe20000000a00 */
[----:B------:R-:W-:Y:S01]  /*0790*/  CS2R R8, SRZ ;  /* 0x0000000000087805 */ /* 0x000fe2000001ff00 */
[----:B------:R-:W-:Y:S02]  /*07a0*/  ISETP.GT.U32.AND P1, PT, R7, R2, PT ;  /* 0x000000020700720c */ /* 0x000fe40003f24070 */
[----:B------:R-:W-:-:S11]  /*07b0*/  IADD3 R3, R3, 0x3f, RZ ;  /* 0x0000003f03037810 */ /* 0x000fd60007ffe0ff */
[----:B------:R-:W-:Y:S01]  /*07c0*/  @!P1 IMAD.IADD R2, R2, 0x1, -R7 ;  /* 0x0000000102029824 */ /* 0x000fe200078e0a07 */
[----:B------:R-:W-:Y:S02]  /*07d0*/  @!P1 IADD3 R0, R0, 0x1, RZ ;  /* 0x0000000100009810 */ /* 0x000fe40007ffe0ff */
[----:B------:R-:W-:Y:S02]  /*07e0*/  ISETP.NE.AND P1, PT, R11, RZ, PT ;  /* 0x000000ff0b00720c */ /* 0x000fe40003f25270 */
[----:B------:R-:W-:Y:S02]  /*07f0*/  ISETP.GE.U32.AND P0, PT, R2, R7, PT ;  /* 0x000000070200720c */ /* 0x000fe40003f06070 */
[----:B------:R-:W-:-:S04]  /*0800*/  LOP3.LUT R2, R4, R11, RZ, 0x3c, !PT ;  /* 0x0000000b04027212 */ /* 0x000fc800078e3cff */
[----:B------:R-:W-:-:S07]  /*0810*/  ISETP.GE.AND P2, PT, R2, RZ, PT ;  /* 0x000000ff0200720c */ /* 0x000fce0003f46270 */
[----:B------:R-:W-:Y:S02]  /*0820*/  @P0 IADD3 R0, R0, 0x1, RZ ;  /* 0x0000000100000810 */ /* 0x000fe40007ffe0ff */
[----:B------:R-:W-:-:S04]  /*0830*/  ISETP.GE.AND P0, PT, R3, 0x40, PT ;  /* 0x000000400300780c */ /* 0x000fc80003f06270 */
[----:B------:R-:W-:Y:S01]  /*0840*/  @!P2 IMAD.MOV R0, RZ, RZ, -R0 ;  /* 0x000000ffff00a224 */ /* 0x000fe200078e0a00 */
[----:B------:R-:W-:-:S05]  /*0850*/  @!P1 LOP3.LUT R0, RZ, R11, RZ, 0x33, !PT ;  /* 0x0000000bff009212 */ /* 0x000fca00078e33ff */
[----:B------:R-:W-:-:S04]  /*0860*/  IMAD.MOV R2, RZ, RZ, -R0 ;  /* 0x000000ffff027224 */ /* 0x000fc800078e0a00 */
[----:B------:R-:W-:Y:S02]  /*0870*/  IMAD R2, R11, R2, R4 ;  /* 0x000000020b027224 */ /* 0x000fe400078e0204 */
[----:B------:R-:W-:Y:S01]  /*0880*/  CS2R R4, SRZ ;  /* 0x0000000000047805 */ /* 0x000fe2000001ff00 */
[----:B------:R-:W-:Y:S01]  /*0890*/  CS2R R10, SRZ ;  /* 0x00000000000a7805 */ /* 0x000fe2000001ff00 */
[----:B------:R-:W-:Y:S02]  /*08a0*/  IMAD.IADD R2, R6, 0x1, R2 ;  /* 0x0000000106027824 */ /* 0x000fe400078e0202 */
[----:B------:R-:W-:Y:S01]  /*08b0*/  CS2R R6, SRZ ;  /* 0x0000000000067805 */ /* 0x000fe2000001ff00 */
[----:B------:R0:W-:Y:S04]  /*08c0*/  STL [R1+0x1fd4], R4 ;  /* 0x001fd40401007387 */ /* 0x0001e80000100800 */
[----:B------:R1:W-:Y:S04]  /*08d0*/  STL [R1+0x1fd8], R5 ;  /* 0x001fd80501007387 */ /* 0x0003e80000100800 */
[----:B------:R-:W-:Y:S01]  /*08e0*/  STL [R1+0xa0], RZ ;  /* 0x0000a0ff01007387 */ /* 0x000fe20000100800 */
[----:B0-----:R-:W-:-:S03]  /*08f0*/  IMAD.SHL.U32 R4, R0, 0x80, RZ ;  /* 0x0000008000047824 */ /* 0x001fc600078e00ff */
[----:B------:R-:W-:Y:S01]  /*0900*/  STL [R1+0xa4], RZ ;  /* 0x0000a4ff01007387 */ /* 0x000fe20000100800 */
[----:B-1----:R-:W-:-:S03]  /*0910*/  LOP3.LUT R5, R60, 0x1f, RZ, 0xc0, !PT ;  /* 0x0000001f3c057812 */ /* 0x002fc600078ec0ff */
[----:B------:R-:W-:Y:S01]  /*0920*/  STL [R1+0xa8], RZ ;  /* 0x0000a8ff01007387 */ /* 0x000fe20000100800 */
[C---:B------:R-:W-:Y:S02]  /*0930*/  IADD3 R60, R4.reuse, 0x1, RZ ;  /* 0x00000001043c7810 */ /* 0x040fe40007ffe0ff */
[C---:B------:R-:W-:Y:S01]  /*0940*/  IADD3 R3, R4.reuse, 0x2, RZ ;  /* 0x0000000204037810 */ /* 0x040fe20007ffe0ff */
[----:B------:R-:W-:Y:S01]  /*0950*/  STL [R1+0xac], RZ ;  /* 0x0000acff01007387 */ /* 0x000fe20000100800 */
[C---:B------:R-:W-:Y:S02]  /*0960*/  IADD3 R0, R4.reuse, 0x3, RZ ;  /* 0x0000000304007810 */ /* 0x040fe40007ffe0ff */
[C---:B------:R-:W-:Y:S01]  /*0970*/  IADD3 R61, R4.reuse, 0x38, RZ ;  /* 0x00000038043d7810 */ /* 0x040fe20007ffe0ff */
[----:B------:R-:W-:Y:S04]  /*0980*/  STL [R1+0x90], RZ ;  /* 0x000090ff01007387 */ /* 0x000fe80000100800 */
        /* <DEDUP_REMOVED lines=159> */
[----:B------:R-:W-:Y:S04]  /*1380*/  STL [R1+0xdc0], R4 ;  /* 0x000dc00401007387 */ /* 0x000fe80000100800 */
[----:B------:R0:W-:Y:S04]  /*1390*/  STL [R1+0x1de4], R60 ;  /* 0x001de43c01007387 */ /* 0x0001e80000100800 */
[----:B------:R1:W-:Y:S04]  /*13a0*/  STL [R1+0x1de0], R3 ;  /* 0x001de00301007387 */ /* 0x0003e80000100800 */
[----:B------:R2:W-:Y:S01]  /*13b0*/  STL [R1+0x1ddc], R0 ;  /* 0x001ddc0001007387 */ /* 0x0005e20000100800 */
[----:B0-----:R-:W-:-:S02]  /*13c0*/  IADD3 R60, R4, 0x4, RZ ;  /* 0x00000004043c7810 */ /* 0x001fc40007ffe0ff */
[----:B-1----:R-:W-:-:S03]  /*13d0*/  IADD3 R3, R4, 0x5, RZ ;  /* 0x0000000504037810 */ /* 0x002fc60007ffe0ff */
[----:B------:R0:W-:Y:S01]  /*13e0*/  STL [R1+0x1dd8], R60 ;  /* 0x001dd83c01007387 */ /* 0x0001e20000100800 */
[----:B--2---:R-:W-:-:S03]  /*13f0*/  IADD3 R0, R4, 0x6, RZ ;  /* 0x0000000604007810 */ /* 0x004fc60007ffe0ff */
[----:B------:R1:W-:Y:S04]  /*1400*/  STL [R1+0x1de8], R3 ;  /* 0x001de80301007387 */ /* 0x0003e80000100800 */
[----:B------:R2:W-:Y:S01]  /*1410*/  STL [R1+0x1dec], R0 ;  /* 0x001dec0001007387 */ /* 0x0005e20000100800 */
[C---:B0-----:R-:W-:Y:S02]  /*1420*/  IADD3 R60, R4.reuse, 0x7, RZ ;  /* 0x00000007043c7810 */ /* 0x041fe40007ffe0ff */
        /* <DEDUP_REMOVED lines=95> */
[----:B0-----:R-:W-:-:S03]  /*1a20*/  IADD3 R60, R4, 0x37, RZ ;  /* 0x00000037043c7810 */ /* 0x001fc60007ffe0ff */
[----:B------:R0:W-:Y:S01]  /*1a30*/  STL [R1+0x1eb4], R61 ;  /* 0x001eb43d01007387 */ /* 0x0001e20000100800 */
[----:B-1----:R-:W-:-:S03]  /*1a40*/  IADD3 R3, R4, 0x3a, RZ ;  /* 0x0000003a04037810 */ /* 0x002fc60007ffe0ff */
[----:B------:R-:W-:Y:S01]  /*1a50*/  STL [R1+0x1eb0], R60 ;  /* 0x001eb03c01007387 */ /* 0x000fe20000100800 */
[C---:B--2---:R-:W-:Y:S02]  /*1a60*/  IADD3 R0, R4.reuse, 0x39, RZ ;  /* 0x0000003904007810 */ /* 0x044fe40007ffe0ff */
[----:B0-----:R-:W-:-:S03]  /*1a70*/  IADD3 R61, R4, 0x3d, RZ ;  /* 0x0000003d043d7810 */ /* 0x001fc60007ffe0ff */
[----:B------:R0:W-:Y:S04]  /*1a80*/  STL [R1+0x1eb8], R0 ;  /* 0x001eb80001007387 */ /* 0x0001e80000100800 */
[----:B------:R1:W-:Y:S01]  /*1a90*/  STL [R1+0x1ebc], R3 ;  /* 0x001ebc0301007387 */ /* 0x0003e20000100800 */
[C---:B0-----:R-:W-:Y:S02]  /*1aa0*/  IADD3 R0, R4.reuse, 0x3b, RZ ;  /* 0x0000003b04007810 */ /* 0x041fe40007ffe0ff */
[----:B-1----:R-:W-:-:S03]  /*1ab0*/  IADD3 R3, R4, 0x3c, RZ ;  /* 0x0000003c04037810 */ /* 0x002fc60007ffe0ff */
[----:B------:R0:W-:Y:S04]  /*1ac0*/  STL [R1+0x1ec0], R0 ;  /* 0x001ec00001007387 */ /* 0x0001e80000100800 */
        /* <DEDUP_REMOVED lines=80> */
[----:B0-----:R-:W-:Y:S01]  /*1fd0*/  IMAD.SHL.U32 R0, R2, 0x80, RZ ;  /* 0x0000008002007824 */ /* 0x001fe200078e00ff */
[C---:B------:R-:W-:Y:S02]  /*1fe0*/  IADD3 R2, R4.reuse, 0x66, RZ ;  /* 0x0000006604027810 */ /* 0x040fe40007ffe0ff */
[----:B-1----:R-:W0:Y:S01]  /*1ff0*/  S2R R3, SR_TID.X ;  /* 0x0000000000037919 */ /* 0x002e220000002100 */
[----:B--2---:R-:W-:-:S03]  /*2000*/  IADD3 R61, R4, 0x65, RZ ;  /* 0x00000065043d7810 */ /* 0x004fc60007ffe0ff */
[----:B------:R1:W-:Y:S04]  /*2010*/  STL [R1+0x1f6c], R2 ;  /* 0x001f6c0201007387 */ /* 0x0003e80000100800 */
[----:B------:R-:W-:Y:S01]  /*2020*/  STL [R1+0x1f68], R61 ;  /* 0x001f683d01007387 */ /* 0x000fe20000100800 */
[----:B-1----:R-:W-:-:S05]  /*2030*/  IADD3 R2, R4, 0x67, RZ ;  /* 0x0000006704027810 */ /* 0x002fca0007ffe0ff */
[----:B------:R1:W-:Y:S01]  /*2040*/  STL [R1+0x1f70], R2 ;  /* 0x001f700201007387 */ /* 0x0003e20000100800 */
[----:B0-----:R-:W-:-:S05]  /*2050*/  LOP3.LUT R3, R0, 0x1f, R3, 0xf8, !PT ;  /* 0x0000001f00037812 */ /* 0x001fca00078ef803 */
[----:B------:R-:W-:Y:S01]  /*2060*/  STL [R1+0xdc4], R3 ;  /* 0x000dc40301007387 */ /* 0x000fe20000100800 */
[----:B-1----:R-:W-:Y:S02]  /*2070*/  LOP3.LUT R2, R0, 0x20, R5, 0xfe, !PT ;  /* 0x0000002000027812 */ /* 0x002fe400078efe05 */
[C---:B------:R-:W-:Y:S02]  /*2080*/  IADD3 R0, R4.reuse, 0x68, RZ ;  /* 0x0000006804007810 */ /* 0x040fe40007ffe0ff */
[C---:B------:R-:W-:Y:S01]  /*2090*/  IADD3 R5, R4.reuse, 0x69, RZ ;  /* 0x0000006904057810 */ /* 0x040fe20007ffe0ff */
        /* <DEDUP_REMOVED lines=10> */
[C---:B-1----:R-:W-:Y:S02]  /*2140*/  IADD3 R0, R4.reuse, 0x6e, RZ ;  /* 0x0000006e04007810 */ /* 0x042fe40007ffe0ff */
[----:B--2---:R-:W-:-:S05]  /*2150*/  IADD3 R5, R4, 0x6f, RZ ;  /* 0x0000006f04057810 */ /* 0x004fca0007ffe0ff */
[----:B------:R0:W-:Y:S04]  /*2160*/  STL [R1+0x1f90], R5 ;  /* 0x001f900501007387 */ /* 0x0001e80000100800 */
[----:B------:R-:W-:Y:S04]  /*2170*/  STL [R1+0x1f88], R2 ;  /* 0x001f880201007387 */ /* 0x000fe80000100800 */
[----:B------:R-:W-:Y:S01]  /*2180*/  STL [R1+0x1f8c], R0 ;  /* 0x001f8c0001007387 */ /* 0x000fe20000100800 */
[----:B0-----:R-:W-:-:S05]  /*2190*/  IADD3 R5, R4, 0x70, RZ ;  /* 0x0000007004057810 */ /* 0x001fca0007ffe0ff */
[----:B------:R0:W-:Y:S02]  /*21a0*/  STL [R1+0x1f94], R5 ;  /* 0x001f940501007387 */ /* 0x0001e40000100800 */
        /* <DEDUP_REMOVED lines=26> */
[C---:B0-----:R-:W-:Y:S02]  /*2350*/  IADD3 R5, R4.reuse, 0x7e, RZ ;  /* 0x0000007e04057810 */ /* 0x041fe40007ffe0ff */
[----:B------:R-:W-:-:S03]  /*2360*/  IADD3 R4, R4, 0x7f, RZ ;  /* 0x0000007f04047810 */ /* 0x000fc60007ffe0ff */
[----:B------:R0:W-:Y:S04]  /*2370*/  STL [R1+0x1fa0], R5 ;  /* 0x001fa00501007387 */ /* 0x0001e80000100800 */
[----:B0-----:R0:W5:Y:S04]  /*2380*/  LDL.LU R5, [R1+0x1fd8] ;  /* 0x001fd80001057983 */ /* 0x0011680000300800 */
[----:B------:R1:W-:Y:S02]  /*2390*/  STL [R1+0x1f9c], R4 ;  /* 0x001f9c0401007387 */ /* 0x0003e40000100800 */
[----:B-1----:R-:W-:-:S02]  /*23a0*/  LOP3.LUT R4, R3, 0x40, RZ, 0xfc, !PT ;  /* 0x0000004003047812 */ /* 0x002fc400078efcff */
[----:B------:R-:W-:-:S03]  /*23b0*/  LOP3.LUT R3, R3, 0x60, RZ, 0xfc, !PT ;  /* 0x0000006003037812 */ /* 0x000fc600078efcff */
[----:B------:R1:W-:Y:S04]  /*23c0*/  STL [R1+0xdcc], R4 ;  /* 0x000dcc0401007387 */ /* 0x0003e80000100800 */
[----:B-1----:R0:W5:Y:S04]  /*23d0*/  LDL.LU R4, [R1+0x1fd4] ;  /* 0x001fd40001047983 */ /* 0x0021680000300800 */
[----:B------:R1:W-:Y:S02]  /*23e0*/  STL [R1+0xdd0], R3 ;  /* 0x000dd00301007387 */ /* 0x0003e40000100800 */
[----:B-1----:R-:W-:-:S05]  /*23f0*/  IMAD.MOV.U32 R3, RZ, RZ, c[0x0][0x180] ;  /* 0x00006000ff037624 */ /* 0x002fca00078e00ff */
[----:B------:R-:W-:Y:S01]  /*2400*/  IADD3 R3, R3, 0x3f, RZ ;  /* 0x0000003f03037810 */ /* 0x000fe20007ffe0ff */
[----:B------:R-:W-:Y:S05]  /*2410*/  @!P0 BRA `(.L_x_0) ;  /* 0x000537d000008947 */ /* 0x000fea0003800000 */
[----:B0-----:R-:W-:Y:S01]  /*2420*/  IMAD.MOV.U32 R30, RZ, RZ, R0 ;  /* 0x000000ffff1e7224 */ /* 0x001fe200078e0000 */
[----:B------:R-:W2:Y:S01]  /*2430*/  LDL R54, [R1+0x1f1c] ;  /* 0x001f1c0001367983 */ /* 0x000ea20000100800 */
[----:B------:R-:W-:Y:S02]  /*2440*/  IMAD.MOV.U32 R32, RZ, RZ, R2 ;  /* 0x000000ffff207224 */ /* 0x000fe400078e0002 */
[----:B------:R-:W-:Y:S01]  /*2450*/  IMAD.MOV.U32 R29, RZ, RZ, R30 ;  /* 0x000000ffff1d7224 */ /* 0x000fe200078e001e */
[----:B------:R-:W3:Y:S01]  /*2460*/  LDL R53, [R1+0x1f44] ;  /* 0x001f440001357983 */ /* 0x000ee20000100800 */
[----:B------:R-:W-:Y:S01]  /*2470*/  IMAD.MOV.U32 R30, RZ, RZ, R32 ;  /* 0x000000ffff1e7224 */ /* 0x000fe200078e0020 */
[----:B------:R-:W-:Y:S01]  /*2480*/  SHF.R.S32.HI R2, RZ, 0x1f, R3 ;  /* 0x0000001fff027819 */ /* 0x000fe20000011403 */
[----:B------:R-:W-:Y:S01]  /*2490*/  IMAD.MOV.U32 R28, RZ, RZ, R29 ;  /* 0x000000ffff1c7224 */ /* 0x000fe200078e001d */
[----:B------:R-:W4:Y:S01]  /*24a0*/  LDL R48, [R1+0x1f74] ;  /* 0x001f740001307983 */ /* 0x000f220000100800 */
[----:B------:R-:W-:Y:S01]  /*24b0*/  IMAD.MOV.U32 R29, RZ, RZ, R30 ;  /* 0x000000ffff1d7224 */ /* 0x000fe200078e001e */
[----:B------:R-:W-:Y:S01]  /*24c0*/  LEA.HI R2, R2, R3, RZ, 0x6 ;  /* 0x0000000302027211 */ /* 0x000fe200078f30ff */
[----:B------:R-:W-:Y:S01]  /*24d0*/  IMAD.MOV.U32 R27, RZ, RZ, R28 ;  /* 0x000000ffff1b7224 */ /* 0x000fe200078e001c */
[----:B------:R-:W2:Y:S01]  /*24e0*/  LDL R47, [R1+0x1f78] ;  /* 0x001f7800012f7983 */ /* 0x000ea20000100800 */
[----:B------:R-:W-:-:S02]  /*24f0*/  IMAD.MOV.U32 R28, RZ, RZ, R29 ;  /* 0x000000ffff1c7224 */ /* 0x000fc400078e001d */
[----:B------:R-:W-:Y:S01]  /*2500*/  IMAD.MOV.U32 R26, RZ, RZ, R27 ;  /* 0x000000ffff1a7224 */ /* 0x000fe200078e001b */
[----:B------:R-:W2:Y:S01]  /*2510*/  LDL R36, [R1+0x1f7c] ;  /* 0x001f7c0001247983 */ /* 0x000ea20000100800 */
[----:B------:R-:W-:-:S03]  /*2520*/  IMAD.MOV.U32 R27, RZ, RZ, R28 ;  /* 0x000000ffff1b7224 */ /* 0x000fc600078e001c */
[----:B------:R-:W2:Y:S04]  /*2530*/  LDL R35, [R1+0x1f80] ;  /* 0x001f800001237983 */ /* 0x000ea80000100800 */
[----:B------:R-:W2:Y:S04]  /*2540*/  LDL R34, [R1+0x1f84] ;  /* 0x001f840001227983 */ /* 0x000ea80000100800 */
[----:B------:R-:W2:Y:S04]  /*2550*/  LDL R51, [R1+0x1f38] ;  /* 0x001f380001337983 */ /* 0x000ea80000100800 */
[----:B------:R-:W2:Y:S04]  /*2560*/  LDL R46, [R1+0x1f4c] ;  /* 0x001f4c00012e7983 */ /* 0x000ea80000100800 */
[----:B------:R-:W2:Y:S04]  /*2570*/  LDL R45, [R1+0x1f50] ;  /* 0x001f5000012d7983 */ /* 0x000ea80000100800 */
[----:B------:R-:W2:Y:S04]  /*2580*/  LDL R44, [R1+0x1f54] ;  /* 0x001f5400012c7983 */ /* 0x000ea80000100800 */
[----:B------:R-:W2:Y:S04]  /*2590*/  LDL R43, [R1+0x1f58] ;  /* 0x001f5800012b7983 */ /* 0x000ea80000100800 */
[----:B------:R-:W2:Y:S04]  /*25a0*/  LDL R33, [R1+0x1f90] ;  /* 0x001f900001217983 */ /* 0x000ea80000100800 */
[----:B------:R-:W3:Y:S04]  /*25b0*/  LDL R42, [R1+0x1f5c] ;  /* 0x001f5c00012a7983 */ /* 0x000ee80000100800 */
[----:B------:R-:W3:Y:S04]  /*25c0*/  LDL R37, [R1+0x1f70] ;  /* 0x001f700001257983 */ /* 0x000ee80000100800 */
[----:B------:R-:W3:Y:S04]  /*25d0*/  LDL R38, [R1+0x1f6c] ;  /* 0x001f6c0001267983 */ /* 0x000ee80000100800 */
[----:B------:R-:W3:Y:S04]  /*25e0*/  LDL R59, [R1+0x1f48] ;  /* 0x001f4800013b7983 */ /* 0x000ee80000100800 */
[----:B------:R-:W3:Y:S04]  /*25f0*/  LDL R58, [R1+0x1f20] ;  /* 0x001f2000013a7983 */ /* 0x000ee80000100800 */
[----:B------:R-:W3:Y:S04]  /*2600*/  LDL R31, [R1+0xdc4] ;  /* 0x000dc400011f7983 */ /* 0x000ee80000100800 */
[----:B------:R-:W4:Y:S04]  /*2610*/  LDL R52, [R1+0x1f30] ;  /* 0x001f300001347983 */ /* 0x000f280000100800 */
[----:B------:R-:W4:Y:S04]  /*2620*/  LDL R55, [R1+0x1f2c] ;  /* 0x001f2c0001377983 */ /* 0x000f280000100800 */
[----:B------:R-:W4:Y:S04]  /*2630*/  LDL R49, [R1+0x1f40] ;  /* 0x001f400001317983 */ /* 0x000f280000100800 */
[----:B------:R-:W4:Y:S04]  /*2640*/  LDL R56, [R1+0x1f28] ;  /* 0x001f280001387983 */ /* 0x000f280000100800 */
[----:B------:R-:W4:Y:S04]  /*2650*/  LDL R50, [R1+0x1f3c] ;  /* 0x001f3c0001327983 */ /* 0x000f280000100800 */
[----:B------:R-:W4:Y:S04]  /*2660*/  LDL R57, [R1+0x1f24] ;  /* 0x001f240001397983 */ /* 0x000f280000100800 */
[----:B------:R-:W4:Y:S04]  /*2670*/  LDL R41, [R1+0x1f60] ;  /* 0x001f600001297983 */ /* 0x000f280000100800 */
[----:B------:R-:W4:Y:S01]  /*2680*/  LDL R40, [R1+0x1f64] ;  /* 0x001f640001287983 */ /* 0x000f220000100800 */
[----:B------:R-:W-:Y:S01]  /*2690*/  IABS R0, c[0x0][0x178] ;  /* 0x00005e0000007a13 */ /* 0x000fe20000000000 */
[----:B------:R-:W-:Y:S01]  /*26a0*/  IMAD.MOV.U32 R39, RZ, RZ, R61 ;  /* 0x000000ffff277224 */ /* 0x000fe200078e003d */
[----:B------:R-:W-:Y:S01]  /*26b0*/  IABS R61, c[0x0][0x17c] ;  /* 0x00005f00003d7a13 */ /* 0x000fe20000000000 */
[----:B------:R0:W-:Y:S02]  /*26c0*/  STL [R1+0x720], R2 ;  /* 0x0007200201007387 */ /* 0x0001e40000100800 */
[----:B------:R-:W-:Y:S01]  /*26d0*/  IMAD.MOV.U32 R8, RZ, RZ, R0 ;  /* 0x000000ffff087224 */ /* 0x000fe200078e0000 */
[----:B------:R-:W1:Y:S01]  /*26e0*/  I2F.RP R6, R61 ;  /* 0x0000003d00067306 */ /* 0x000e620000209400 */
[----:B------:R-:W4:Y:S04]  /*26f0*/  LDL R30, [R1+0xdc8] ;  /* 0x000dc800011e7983 */ /* 0x000f280000100800 */
[----:B------:R-:W4:Y:S03]  /*2700*/  LDL R29, [R1+0xdcc] ;  /* 0x000dcc00011d7983 */ /* 0x000f260000100800 */
[----:B------:R-:W0:Y:S01]  /*2710*/  I2F.RP R0, R8 ;  /* 0x0000000800007306 */ /* 0x000e220000209400 */
[----:B------:R-:W4:Y:S04]  /*2720*/  LDL R28, [R1+0xdd0] ;  /* 0x000dd000011c7983 */ /* 0x000f280000100800 */
[----:B------:R-:W4:Y:S01]  /*2730*/  LDL R24, [R1+0xdc0] ;  /* 0x000dc00001187983 */ /* 0x000f220000100800 */
[----:B-----5:R-:W-:-:S02]  /*2740*/  IMAD.MOV.U32 R4, RZ, RZ, RZ ;  /* 0x000000ffff047224 */ /* 0x020fc400078e00ff */
[----:B-1----:R-:W1:Y:S08]  /*2750*/  MUFU.RCP R6, R6 ;  /* 0x0000000600067308 */ /* 0x002e700000001000 */
[----:B0-----:R-:W0:Y:S01]  /*2760*/  MUFU.RCP R0, R0 ;  /* 0x0000000000007308 */ /* 0x001e220000001000 */
[----:B-1----:R-:W-:-:S07]  /*2770*/  IADD3 R6, R6, 0xffffffe, RZ ;  /* 0x0ffffffe06067810 */ /* 0x002fce0007ffe0ff */
[----:B------:R-:W-:Y:S01]  /*2780*/  F2I.FTZ.U32.TRUNC.NTZ R7, R6 ;  /* 0x0000000600077305 */ /* 0x000fe2000021f000 */
[----:B0-----:R-:W-:-:S07]  /*2790*/  IADD3 R0, R0, 0xffffffe, RZ ;  /* 0x0ffffffe00007810 */ /* 0x001fce0007ffe0ff */
[----:B------:R-:W0:Y:S02]  /*27a0*/  F2I.FTZ.U32.TRUNC.NTZ R5, R0 ;  /* 0x0000000000057305 */ /* 0x000e24000021f000 */
[----:B0-----:R-:W-:-:S04]  /*27b0*/  IMAD.MOV R0, RZ, RZ, -R5 ;  /* 0x000000ffff007224 */ /* 0x001fc800078e0a05 */
[----:B------:R-:W-:-:S04]  /*27c0*/  IMAD R0, R0, R8, RZ ;  /* 0x0000000800007224 */ /* 0x000fc800078e02ff */
[----:B------:R-:W-:-:S04]  /*27d0*/  IMAD.HI.U32 R0, R5, R0, R4 ;  /* 0x0000000005007227 */ /* 0x000fc800078e0004 */
[----:B--2---:R-:W-:Y:S02]  /*27e0*/  IMAD.MOV.U32 R32, RZ, RZ, R33 ;  /* 0x000000ffff207224 */ /* 0x004fe400078e0021 */
[----:B------:R-:W-:Y:S02]  /*27f0*/  IMAD.MOV.U32 R33, RZ, RZ, R34 ;  /* 0x000000ffff217224 */ /* 0x000fe400078e0022 */
[----:B------:R-:W-:Y:S02]  /*2800*/  IMAD.MOV.U32 R34, RZ, RZ, R35 ;  /* 0x000000ffff227224 */ /* 0x000fe400078e0023 */
[----:B------:R-:W-:Y:S02]  /*2810*/  IMAD.MOV.U32 R35, RZ, RZ, R36 ;  /* 0x000000ffff237224 */ /* 0x000fe400078e0024 */
[----:B------:R-:W-:Y:S01]  /*2820*/  IMAD.MOV.U32 R36, RZ, RZ, R47 ;  /* 0x000000ffff247224 */ /* 0x000fe200078e002f */
[----:B---3--:R-:W-:Y:S02]  /*2830*/  IABS R31, R31 ;  /* 0x0000001f001f7213 */ /* 0x008fe40000000000 */
[----:B----4-:R-:W-:-:S02]  /*2840*/  IABS R30, R30 ;  /* 0x0000001e001e7213 */ /* 0x010fc40000000000 */
[----:B------:R-:W-:Y:S02]  /*2850*/  IABS R29, R29 ;  /* 0x0000001d001d7213 */ /* 0x000fe40000000000 */
[----:B------:R-:W-:Y:S01]  /*2860*/  IABS R28, R28 ;  /* 0x0000001c001c7213 */ /* 0x000fe20000000000 */
[----:B------:R-:W-:-:S04]  /*2870*/  IMAD.HI.U32 R4, R0, R31, RZ ;  /* 0x0000001f00047227 */ /* 0x000fc800078e00ff */
[----:B------:R-:W-:-:S04]  /*2880*/  IMAD.HI.U32 R3, R0, R30, RZ ;  /* 0x0000001e00037227 */ /* 0x000fc800078e00ff */
[----:B------:R-:W-:-:S04]  /*2890*/  IMAD.HI.U32 R2, R0, R29, RZ ;  /* 0x0000001d00027227 */ /* 0x000fc800078e00ff */
[----:B------:R-:W-:-:S04]  /*28a0*/  IMAD.HI.U32 R0, R0, R28, RZ ;  /* 0x0000001c00007227 */ /* 0x000fc800078e00ff */
[----:B------:R-:W-:Y:S02]  /*28b0*/  IMAD.MOV R0, RZ, RZ, -R0 ;  /* 0x000000ffff007224 */ /* 0x000fe400078e0a00 */
[----:B------:R-:W-:Y:S02]  /*28c0*/  IMAD.MOV.U32 R25, RZ, RZ, R32 ;  /* 0x000000ffff197224 */ /* 0x000fe400078e0020 */
[----:B------:R-:W-:Y:S01]  /*28d0*/  IMAD R28, R8, R0, R28 ;  /* 0x00000000081c7224 */ /* 0x000fe200078e021c */
[----:B------:R-:W-:Y:S01]  /*28e0*/  IABS R0, R24 ;  /* 0x0000001800007213 */ /* 0x000fe20000000000 */
[----:B------:R-:W-:Y:S01]  /*28f0*/  IMAD.MOV.U32 R47, RZ, RZ, R48 ;  /* 0x000000ffff2f7224 */ /* 0x000fe200078e0030 */
[----:B------:R-:W2:Y:S01]  /*2900*/  LDL R24, [R1+0x1f9c] ;  /* 0x001f9c0001187983 */ /* 0x000ea20000100800 */
[----:B------:R-:W-:Y:S02]  /*2910*/  IMAD.MOV R4, RZ, RZ, -R4 ;  /* 0x000000ffff047224 */ /* 0x000fe400078e0a04 */
[----:B------:R-:W-:-:S02]  /*2920*/  IMAD.MOV R3, RZ, RZ, -R3 ;  /* 0x000000ffff037224 */ /* 0x000fc400078e0a03 */
[----:B------:R-:W-:Y:S02]  /*2930*/  IMAD.MOV R2, RZ, RZ, -R2 ;  /* 0x000000ffff027224 */ /* 0x000fe400078e0a02 */
[C---:B------:R-:W-:Y:S02]  /*2940*/  IMAD R31, R8.reuse, R4, R31 ;  /* 0x00000004081f7224 */ /* 0x040fe400078e021f */
[C---:B------:R-:W-:Y:S02]  /*2950*/  IMAD R30, R8.reuse, R3, R30 ;  /* 0x00000003081e7224 */ /* 0x040fe400078e021e */
[----:B------:R-:W-:Y:S02]  /*2960*/  IMAD R29, R8, R2, R29 ;  /* 0x00000002081d7224 */ /* 0x000fe400078e021d */
[----:B------:R-:W-:Y:S02]  /*2970*/  IMAD.MOV.U32 R32, RZ, RZ, R33 ;  /* 0x000000ffff207224 */ /* 0x000fe400078e0021 */
[----:B------:R-:W-:-:S02]  /*2980*/  IMAD.MOV.U32 R6, RZ, RZ, RZ ;  /* 0x000000ffff067224 */ /* 0x000fc400078e00ff */
[----:B------:R-:W-:Y:S01]  /*2990*/  IMAD.MOV.U32 R48, RZ, RZ, R53 ;  /* 0x000000ffff307224 */ /* 0x000fe200078e0035 */
[----:B--2---:R-:W-:Y:S01]  /*29a0*/  IABS R8, R24 ;  /* 0x0000001800087213 */ /* 0x004fe20000000000 */
[----:B------:R-:W-:Y:S01]  /*29b0*/  IMAD.MOV.U32 R33, RZ, RZ, R34 ;  /* 0x000000ffff217224 */ /* 0x000fe200078e0022 */
[----:B------:R-:W2:Y:S01]  /*29c0*/  LDL R24, [R1+0x1fa0] ;  /* 0x001fa00001187983 */ /* 0x000ea20000100800 */
[----:B------:R-:W-:Y:S02]  /*29d0*/  IMAD.MOV.U32 R34, RZ, RZ, R35 ;  /* 0x000000ffff227224 */ /* 0x000fe400078e0023 */
[----:B------:R-:W-:Y:S01]  /*29e0*/  IMAD.MOV.U32 R35, RZ, RZ, R36 ;  /* 0x000000ffff237224 */ /* 0x000fe200078e0024 */
[----:B------:R-:W3:Y:S01]  /*29f0*/  LDL R53, [R1+0x1f34] ;  /* 0x001f340001357983 */ /* 0x000ee20000100800 */
[----:B------:R-:W-:Y:S02]  /*2a00*/  IMAD.MOV.U32 R36, RZ, RZ, R47 ;  /* 0x000000ffff247224 */ /* 0x000fe400078e002f */
[----:B------:R-:W-:-:S02]  /*2a10*/  IMAD.MOV.U32 R47, RZ, RZ, R59 ;  /* 0x000000ffff2f7224 */ /* 0x000fc400078e003b */
[----:B------:R-:W-:-:S04]  /*2a20*/  IMAD.MOV R59, RZ, RZ, -R7 ;  /* 0x000000ffff3b7224 */ /* 0x000fc800078e0a07 */
[----:B------:R-:W-:-:S04]  /*2a30*/  IMAD R59, R59, R61, RZ ;  /* 0x0000003d3b3b7224 */ /* 0x000fc800078e02ff */
[----:B------:R-:W-:Y:S01]  /*2a40*/  IMAD.HI.U32 R59, R7, R59, R6 ;  /* 0x0000003b073b7227 */ /* 0x000fe200078e0006 */
[----:B--2---:R-:W-:Y:S02]  /*2a50*/  IABS R6, R24 ;  /* 0x0000001800067213 */ /* 0x004fe40000000000 */
[----:B------:R-:W2:Y:S02]  /*2a60*/  LDL R24, [R1+0x1fbc] ;  /* 0x001fbc0001187983 */ /* 0x000ea40000100800 */
[----:B--2---:R-:W-:Y:S02]  /*2a70*/  IABS R4, R24 ;  /* 0x0000001800047213 */ /* 0x004fe40000000000 */
[----:B------:R-:W2:Y:S01]  /*2a80*/  LDL R24, [R1+0x1fd0] ;  /* 0x001fd00001187983 */ /* 0x000ea20000100800 */
[----:B------:R-:W-:-:S04]  /*2a90*/  IMAD.HI.U32 R9, R59, R8, RZ ;  /* 0x000000083b097227 */ /* 0x000fc800078e00ff */
[----:B------:R-:W-:-:S04]  /*2aa0*/  IMAD.HI.U32 R7, R59, R6, RZ ;  /* 0x000000063b077227 */ /* 0x000fc800078e00ff */
[----:B------:R-:W-:-:S04]  /*2ab0*/  IMAD.HI.U32 R5, R59, R4, RZ ;  /* 0x000000043b057227 */ /* 0x000fc800078e00ff */
[----:B------:R-:W-:Y:S02]  /*2ac0*/  IMAD.MOV R9, RZ, RZ, -R9 ;  /* 0x000000ffff097224 */ /* 0x000fe400078e0a09 */
[----:B------:R-:W-:Y:S02]  /*2ad0*/  IMAD.MOV R7, RZ, RZ, -R7 ;  /* 0x000000ffff077224 */ /* 0x000fe400078e0a07 */
[----:B------:R-:W-:Y:S02]  /*2ae0*/  IMAD.MOV R5, RZ, RZ, -R5 ;  /* 0x000000ffff057224 */ /* 0x000fe400078e0a05 */
[C---:B------:R-:W-:Y:S02]  /*2af0*/  IMAD R8, R61.reuse, R9, R8 ;  /* 0x000000093d087224 */ /* 0x040fe400078e0208 */
[C---:B------:R-:W-:Y:S02]  /*2b00*/  IMAD R6, R61.reuse, R7, R6 ;  /* 0x000000073d067224 */ /* 0x040fe400078e0206 */
[----:B------:R-:W-:Y:S01]  /*2b10*/  IMAD R4, R61, R5, R4 ;  /* 0x000000053d047224 */ /* 0x000fe200078e0204 */
[----:B------:R0:W-:Y:S04]  /*2b20*/  STL [R1+0x11c], R8 ;  /* 0x00011c0801007387 */ /* 0x0001e80000100800 */
[----:B------:R1:W-:Y:S04]  /*2b30*/  STL [R1+0x118], R6 ;  /* 0x0001180601007387 */ /* 0x0003e80000100800 */
[----:B------:R4:W-:Y:S01]  /*2b40*/  STL [R1+0x114], R4 ;  /* 0x0001140401007387 */ /* 0x0009e20000100800 */
[----:B--2---:R-:W-:-:S05]  /*2b50*/  IABS R2, R24 ;  /* 0x0000001800027213 */ /* 0x004fca0000000000 */
[----:B------:R-:W-:-:S04]  /*2b60*/  IMAD.HI.U32 R3, R59, R2, RZ ;  /* 0x000000023b037227 */ /* 0x000fc800078e00ff */
[----:B------:R-:W-:-:S04]  /*2b70*/  IMAD.MOV R3, RZ, RZ, -R3 ;  /* 0x000000ffff037224 */ /* 0x000fc800078e0a03 */
[----:B------:R-:W-:-:S05]  /*2b80*/  IMAD R2, R61, R3, R2 ;  /* 0x000000033d027224 */ /* 0x000fca00078e0202 */
[----:B------:R2:W-:Y:S04]  /*2b90*/  STL [R1+0x110], R2 ;  /* 0x0001100201007387 */ /* 0x0005e80000100800 */
[----:B------:R-:W2:Y:S01]  /*2ba0*/  LDL R24, [R1+0x1fc8] ;  /* 0x001fc80001187983 */ /* 0x000ea20000100800 */
[----:B------:R-:W-:-:S04]  /*2bb0*/  IMAD.HI.U32 R10, R59, R0, RZ ;  /* 0x000000003b0a7227 */ /* 0x000fc800078e00ff */
[----:B------:R-:W-:-:S04]  /*2bc0*/  IMAD.MOV R10, RZ, RZ, -R10 ;  /* 0x000000ffff0a7224 */ /* 0x000fc800078e0a0a */
[----:B------:R-:W-:Y:S01]  /*2bd0*/  IMAD R0, R61, R10, R0 ;  /* 0x0000000a3d007224 */ /* 0x000fe200078e0200 */
[----:B--2---:R-:W-:Y:S02]  /*2be0*/  IABS R10, R24 ;  /* 0x00000018000a7213 */ /* 0x004fe40000000000 */
[----:B------:R-:W0:Y:S02]  /*2bf0*/  LDL R24, [R1+0x1fcc] ;  /* 0x001fcc0001187983 */ /* 0x000e240000100800 */
[----:B0-----:R-:W-:Y:S02]  /*2c00*/  IABS R8, R24 ;  /* 0x0000001800087213 */ /* 0x001fe40000000000 */
[----:B------:R-:W1:Y:S02]  /*2c10*/  LDL R24, [R1+0x1fc0] ;  /* 0x001fc00001187983 */ /* 0x000e640000100800 */
[----:B-1----:R-:W-:Y:S02]  /*2c20*/  IABS R6, R24 ;  /* 0x0000001800067213 */ /* 0x002fe40000000000 */
[----:B------:R-:W4:Y:S02]  /*2c30*/  LDL R24, [R1+0x1fc4] ;  /* 0x001fc40001187983 */ /* 0x000f240000100800 */
[----:B----4-:R-:W-:-:S02]  /*2c40*/  IABS R4, R24 ;  /* 0x0000001800047213 */ /* 0x010fc40000000000 */
[----:B------:R-:W2:Y:S01]  /*2c50*/  LDL R24, [R1+0x1fb4] ;  /* 0x001fb40001187983 */ /* 0x000ea20000100800 */
[----:B------:R-:W-:-:S04]  /*2c60*/  IMAD.HI.U32 R11, R59, R10, RZ ;  /* 0x0000000a3b0b7227 */ /* 0x000fc800078e00ff */
[----:B------:R-:W-:-:S04]  /*2c70*/  IMAD.HI.U32 R9, R59, R8, RZ ;  /* 0x000000083b097227 */ /* 0x000fc800078e00ff */
[----:B------:R-:W-:-:S04]  /*2c80*/  IMAD.HI.U32 R7, R59, R6, RZ ;  /* 0x000000063b077227 */ /* 0x000fc800078e00ff */
[----:B------:R-:W-:-:S04]  /*2c90*/  IMAD.HI.U32 R5, R59, R4, RZ ;  /* 0x000000043b057227 */ /* 0x000fc800078e00ff */
[----:B------:R-:W-:Y:S02]  /*2ca0*/  IMAD.MOV R11, RZ, RZ, -R11 ;  /* 0x000000ffff0b7224 */ /* 0x000fe400078e0a0b */
[----:B------:R-:W-:Y:S02]  /*2cb0*/  IMAD.MOV R9, RZ, RZ, -R9 ;  /* 0x000000ffff097224 */ /* 0x000fe400078e0a09 */
[----:B------:R-:W-:Y:S02]  /*2cc0*/  IMAD.MOV R7, RZ, RZ, -R7 ;  /* 0x000000ffff077224 */ /* 0x000fe400078e0a07 */
[----:B------:R-:W-:Y:S02]  /*2cd0*/  IMAD.MOV R5, RZ, RZ, -R5 ;  /* 0x000000ffff057224 */ /* 0x000fe400078e0a05 */
[C---:B------:R-:W-:Y:S02]  /*2ce0*/  IMAD R10, R61.reuse, R11, R10 ;  /* 0x0000000b3d0a7224 */ /* 0x040fe400078e020a */
[----:B------:R-:W-:-:S02]  /*2cf0*/  IMAD R8, R61, R9, R8 ;  /* 0x000000093d087224 */ /* 0x000fc400078e0208 */
[C---:B------:R-:W-:Y:S02]  /*2d00*/  IMAD R6, R61.reuse, R7, R6 ;  /* 0x000000073d067224 */ /* 0x040fe400078e0206 */
[----:B------:R-:W-:Y:S01]  /*2d10*/  IMAD R4, R61, R5, R4 ;  /* 0x000000053d047224 */ /* 0x000fe200078e0204 */
[----:B------:R0:W-:Y:S04]  /*2d20*/  STL [R1+0x10c], R10 ;  /* 0x00010c0a01007387 */ /* 0x0001e80000100800 */
        /* <DEDUP_REMOVED lines=8> */
[----:B------:R-:W0:Y:S02]  /*2db0*/  LDL R24, [R1+0x1fb8] ;  /* 0x001fb80001187983 */ /* 0x000e240000100800 */
[----:B0-----:R-:W-:Y:S02]  /*2dc0*/  IABS R10, R24 ;  /* 0x00000018000a7213 */ /* 0x001fe40000000000 */
[----:B------:R-:W1:Y:S02]  /*2dd0*/  LDL R24, [R1+0x1fa4] ;  /* 0x001fa40001187983 */ /* 0x000e640000100800 */
[----:B-1----:R-:W-:-:S02]  /*2de0*/  IABS R8, R24 ;  /* 0x0000001800087213 */ /* 0x002fc40000000000 */
[----:B------:R-:W4:Y:S02]  /*2df0*/  LDL R24, [R1+0x1fac] ;  /* 0x001fac0001187983 */ /* 0x000f240000100800 */
[----:B----4-:R-:W-:Y:S02]  /*2e00*/  IABS R6, R24 ;  /* 0x0000001800067213 */ /* 0x010fe40000000000 */
[----:B------:R-:W4:Y:S02]  /*2e10*/  LDL R24, [R1+0x1fb0] ;  /* 0x001fb00001187983 */ /* 0x000f240000100800 */
[----:B----4-:R-:W-:Y:S02]  /*2e20*/  IABS R4, R24 ;  /* 0x0000001800047213 */ /* 0x010fe40000000000 */
        /* <DEDUP_REMOVED lines=14> */
[----:B------:R-:W-:Y:S04]  /*2f10*/  STL [R1+0xf4], R8 ;  /* 0x0000f40801007387 */ /* 0x000fe80000100800 */
        /* <DEDUP_REMOVED lines=9> */
[----:B------:R-:W3:Y:S01]  /*2fb0*/  LDL R24, [R1+0x1f94] ;  /* 0x001f940001187983 */ /* 0x000ee20000100800 */
[----:B-1----:R-:W-:Y:S02]  /*2fc0*/  IABS R6, R25 ;  /* 0x0000001900067213 */ /* 0x002fe40000000000 */
[----:B----4-:R-:W-:Y:S01]  /*2fd0*/  IABS R4, R26 ;  /* 0x0000001a00047213 */ /* 0x010fe20000000000 */
[----:B------:R-:W-:Y:S01]  /*2fe0*/  IMAD.HI.U32 R11, R59, R10, RZ ;  /* 0x0000000a3b0b7227 */ /* 0x000fe200078e00ff */
[----:B--2---:R-:W-:-:S03]  /*2ff0*/  IABS R2, R27 ;  /* 0x0000001b00027213 */ /* 0x004fc60000000000 */
        /* <DEDUP_REMOVED lines=9> */
[C---:B------:R-:W-:Y:S01]  /*3090*/  IMAD R4, R61.reuse, R5, R4 ;  /* 0x000000053d047224 */ /* 0x040fe200078e0204 */
[----:B------:R0:W-:Y:S01]  /*30a0*/  STL [R1+0xe4], R10 ;  /* 0x0000e40a01007387 */ /* 0x0001e20000100800 */
[----:B------:R-:W-:Y:S01]  /*30b0*/  IMAD R2, R61, R3, R2 ;  /* 0x000000033d027224 */ /* 0x000fe200078e0202 */
[----:B0-----:R-:W-:-:S05]  /*30c0*/  IABS R10, R32 ;  /* 0x00000020000a7213 */ /* 0x001fca0000000000 */
[----:B------:R-:W-:-:S04]  /*30d0*/  IMAD.HI.U32 R11, R59, R10, RZ ;  /* 0x0000000a3b0b7227 */ /* 0x000fc800078e00ff */
[----:B------:R-:W-:-:S04]  /*30e0*/  IMAD.MOV R11, RZ, RZ, -R11 ;  /* 0x000000ffff0b7224 */ /* 0x000fc800078e0a0b */
[----:B------:R-:W-:Y:S01]  /*30f0*/  IMAD R10, R61, R11, R10 ;  /* 0x0000000b3d0a7224 */ /* 0x000fe200078e020a */
[----:B---3--:R-:W-:-:S05]  /*3100*/  IABS R8, R24 ;  /* 0x0000001800087213 */ /* 0x008fca0000000000 */
[----:B------:R-:W-:-:S04]  /*3110*/  IMAD.HI.U32 R9, R59, R8, RZ ;  /* 0x000000083b097227 */ /* 0x000fc800078e00ff */
[----:B------:R-:W-:-:S04]  /*3120*/  IMAD.MOV R9, RZ, RZ, -R9 ;  /* 0x000000ffff097224 */ /* 0x000fc800078e0a09 */
[----:B------:R-:W-:-:S05]  /*3130*/  IMAD R8, R61, R9, R8 ;  /* 0x000000093d087224 */ /* 0x000fca00078e0208 */
[----:B------:R0:W-:Y:S04]  /*3140*/  STL [R1+0xe0], R8 ;  /* 0x0000e00801007387 */ /* 0x0001e80000100800 */
[----:B------:R1:W-:Y:S04]  /*3150*/  STL [R1+0xdc], R6 ;  /* 0x0000dc0601007387 */ /* 0x0003e80000100800 */
[----:B------:R2:W-:Y:S01]  /*3160*/  STL [R1+0xd8], R4 ;  /* 0x0000d80401007387 */ /* 0x0005e20000100800 */
[----:B0-----:R-:W-:-:S03]  /*3170*/  IABS R8, R33 ;  /* 0x0000002100087213 */ /* 0x001fc60000000000 */
[----:B------:R0:W-:Y:S01]  /*3180*/  STL [R1+0xd4], R2 ;  /* 0x0000d40201007387 */ /* 0x0001e20000100800 */
[----:B-1----:R-:W-:Y:S01]  /*3190*/  IABS R6, R34 ;  /* 0x0000002200067213 */ /* 0x002fe20000000000 */
[----:B------:R-:W-:Y:S01]  /*31a0*/  IMAD.HI.U32 R9, R59, R8, RZ ;  /* 0x000000083b097227 */ /* 0x000fe200078e00ff */
[----:B--2---:R-:W-:-:S03]  /*31b0*/  IABS R4, R35 ;  /* 0x0000002300047213 */ /* 0x004fc60000000000 */
[----:B------:R-:W-:Y:S01]  /*31c0*/  IMAD.HI.U32 R7, R59, R6, RZ ;  /* 0x000000063b077227 */ /* 0x000fe200078e00ff */
[----:B0-----:R-:W-:-:S03]  /*31d0*/  IABS R2, R36 ;  /* 0x0000002400027213 */ /* 0x001fc60000000000 */
        /* <DEDUP_REMOVED lines=10> */
[----:B------:R-:W-:-:S03]  /*3280*/  IMAD R2, R61, R3, R2 ;  /* 0x000000033d027224 */ /* 0x000fc600078e0202 */
[----:B------:R1:W-:Y:S04]  /*3290*/  STL [R1+0xcc], R8 ;  /* 0x0000cc0801007387 */ /* 0x0003e80000100800 */
[----:B------:R2:W-:Y:S01]  /*32a0*/  STL [R1+0xc8], R6 ;  /* 0x0000c80601007387 */ /* 0x0005e20000100800 */
[----:B0-----:R-:W-:-:S03]  /*32b0*/  IABS R10, R37 ;  /* 0x00000025000a7213 */ /* 0x001fc60000000000 */
[----:B------:R0:W-:Y:S01]  /*32c0*/  STL [R1+0xc4], R4 ;  /* 0x0000c40401007387 */ /* 0x0001e20000100800 */
[----:B-1----:R-:W-:-:S03]  /*32d0*/  IABS R8, R38 ;  /* 0x0000002600087213 */ /* 0x002fc60000000000 */
[----:B------:R1:W-:Y:S01]  /*32e0*/  STL [R1+0xc0], R2 ;  /* 0x0000c00201007387 */ /* 0x0003e20000100800 */
[----:B--2---:R-:W-:Y:S01]  /*32f0*/  IABS R6, R39 ;  /* 0x0000002700067213 */ /* 0x004fe20000000000 */
[----:B------:R-:W-:Y:S01]  /*3300*/  IMAD.HI.U32 R11, R59, R10, RZ ;  /* 0x0000000a3b0b7227 */ /* 0x000fe200078e00ff */
[----:B0-----:R-:W-:-:S03]  /*3310*/  IABS R4, R40 ;  /* 0x0000002800047213 */ /* 0x001fc60000000000 */
[----:B------:R-:W-:Y:S01]  /*3320*/  IMAD.HI.U32 R9, R59, R8, RZ ;  /* 0x000000083b097227 */ /* 0x000fe200078e00ff */
[----:B-1----:R-:W-:-:S03]  /*3330*/  IABS R2, R41 ;  /* 0x0000002900027213 */ /* 0x002fc60000000000 */
[----:B------:R-:W-:-:S04]  /*3340*/  IMAD.HI.U32 R7, R59, R6, RZ ;  /* 0x000000063b077227 */ /* 0x000fc800078e00ff */
[----:B------:R-:W-:-:S04]  /*3350*/  IMAD.HI.U32 R5, R59, R4, RZ ;  /* 0x000000043b057227 */ /* 0x000fc800078e00ff */
[----:B------:R-:W-:-:S04]  /*3360*/  IMAD.HI.U32 R3, R59, R2, RZ ;  /* 0x000000023b037227 */ /* 0x000fc800078e00ff */
[----:B------:R-:W-:Y:S02]  /*3370*/  IMAD.MOV R11, RZ, RZ, -R11 ;  /* 0x000000ffff0b7224 */ /* 0x000fe400078e0a0b */
[----:B------:R-:W-:Y:S02]  /*3380*/  IMAD.MOV R9, RZ, RZ, -R9 ;  /* 0x000000ffff097224 */ /* 0x000fe400078e0a09 */
[----:B------:R-:W-:Y:S02]  /*3390*/  IMAD.MOV R7, RZ, RZ, -R7 ;  /* 0x000000ffff077224 */ /* 0x000fe400078e0a07 */
[----:B------:R-:W-:Y:S02]  /*33a0*/  IMAD.MOV R5, RZ, RZ, -R5 ;  /* 0x000000ffff057224 */ /* 0x000fe400078e0a05 */
[----:B------:R-:W-:Y:S02]  /*33b0*/  IMAD.MOV R3, RZ, RZ, -R3 ;  /* 0x000000ffff037224 */ /* 0x000fe400078e0a03 */
[----:B------:R-:W-:-:S02]  /*33c0*/  IMAD R10, R61, R11, R10 ;  /* 0x0000000b3d0a7224 */ /* 0x000fc400078e020a */
[C---:B------:R-:W-:Y:S02]  /*33d0*/  IMAD R8, R61.reuse, R9, R8 ;  /* 0x000000093d087224 */ /* 0x040fe400078e0208 */
[C---:B------:R-:W-:Y:S02]  /*33e0*/  IMAD R6, R61.reuse, R7, R6 ;  /* 0x000000073d067224 */ /* 0x040fe400078e0206 */
        /* <DEDUP_REMOVED lines=55> */
[----:B0-----:R-:W-:Y:S01]  /*3760*/  IABS R10, R53 ;  /* 0x00000035000a7213 */ /* 0x001fe20000000000 */
[----:B------:R-:W-:Y:S02]  /*3770*/  IMAD.MOV.U32 R53, RZ, RZ, R54 ;  /* 0x000000ffff357224 */ /* 0x000fe400078e0036 */
[----:B------:R0:W-:Y:S04]  /*3780*/  STL [R1+0x88], R4 ;  /* 0x0000880401007387 */ /* 0x0001e80000100800 */
[----:B------:R3:W-:Y:S01]  /*3790*/  STL [R1+0x84], R2 ;  /* 0x0000840201007387 */ /* 0x0007e20000100800 */
[----:B-1----:R-:W-:-:S02]  /*37a0*/  IABS R8, R52 ;  /* 0x0000003400087213 */ /* 0x002fc40000000000 */
[----:B--2---:R-:W-:Y:S01]  /*37b0*/  IABS R6, R55 ;  /* 0x0000003700067213 */ /* 0x004fe20000000000 */
[----:B------:R-:W2:Y:S04]  /*37c0*/  LDL R54, [R1+0x1f18] ;  /* 0x001f180001367983 */ /* 0x000ea80000100800 */
[----:B------:R-:W4:Y:S01]  /*37d0*/  LDL R55, [R1+0x1f14] ;  /* 0x001f140001377983 */ /* 0x000f220000100800 */
[----:B------:R-:W-:-:S04]  /*37e0*/  IMAD.HI.U32 R11, R59, R10, RZ ;  /* 0x0000000a3b0b7227 */ /* 0x000fc800078e00ff */
[----:B------:R-:W-:-:S04]  /*37f0*/  IMAD.HI.U32 R9, R59, R8, RZ ;  /* 0x000000083b097227 */ /* 0x000fc800078e00ff */
[----:B------:R-:W-:-:S04]  /*3800*/  IMAD.HI.U32 R7, R59, R6, RZ ;  /* 0x000000063b077227 */ /* 0x000fc800078e00ff */
[----:B------:R-:W-:Y:S02]  /*3810*/  IMAD.MOV R11, RZ, RZ, -R11 ;  /* 0x000000ffff0b7224 */ /* 0x000fe400078e0a0b */
[----:B------:R-:W-:Y:S02]  /*3820*/  IMAD.MOV R9, RZ, RZ, -R9 ;  /* 0x000000ffff097224 */ /* 0x000fe400078e0a09 */
[----:B------:R-:W-:Y:S02]  /*3830*/  IMAD.MOV R7, RZ, RZ, -R7 ;  /* 0x000000ffff077224 */ /* 0x000fe400078e0a07 */
[C---:B------:R-:W-:Y:S02]  /*3840*/  IMAD R10, R61.reuse, R11, R10 ;  /* 0x0000000b3d0a7224 */ /* 0x040fe400078e020a */
[C---:B------:R-:W-:Y:S01]  /*3850*/  IMAD R8, R61.reuse, R9, R8 ;  /* 0x000000093d087224 */ /* 0x040fe200078e0208 */
[----:B0-----:R-:W-:Y:S01]  /*3860*/  IABS R4, R56 ;  /* 0x0000003800047213 */ /* 0x001fe20000000000 */
[----:B------:R-:W-:Y:S01]  /*3870*/  IMAD R6, R61, R7, R6 ;  /* 0x000000073d067224 */ /* 0x000fe200078e0206 */
[----:B------:R-:W4:Y:S01]  /*3880*/  LDL R56, [R1+0x1f10] ;  /* 0x001f100001387983 */ /* 0x000f220000100800 */
[----:B---3--:R-:W-:-:S03]  /*3890*/  IABS R2, R57 ;  /* 0x0000003900027213 */ /* 0x008fc60000000000 */
[----:B------:R0:W-:Y:S04]  /*38a0*/  STL [R1+0x80], R10 ;  /* 0x0000800a01007387 */ /* 0x0001e80000100800 */
[----:B------:R1:W-:Y:S04]  /*38b0*/  STL [R1+0x7c], R8 ;  /* 0x00007c0801007387 */ /* 0x0003e80000100800 */
[----:B------:R2:W-:Y:S04]  /*38c0*/  STL [R1+0x78], R6 ;  /* 0x0000780601007387 */ /* 0x0005e80000100800 */
[----:B------:R-:W3:Y:S01]  /*38d0*/  LDL R57, [R1+0x1f0c] ;  /* 0x001f0c0001397983 */ /* 0x000ee20000100800 */
[----:B------:R-:W-:-:S04]  /*38e0*/  IMAD.HI.U32 R5, R59, R4, RZ ;  /* 0x000000043b057227 */ /* 0x000fc800078e00ff */
[----:B------:R-:W-:-:S04]  /*38f0*/  IMAD.HI.U32 R3, R59, R2, RZ ;  /* 0x000000023b037227 */ /* 0x000fc800078e00ff */
[----:B------:R-:W-:Y:S02]  /*3900*/  IMAD.MOV R5, RZ, RZ, -R5 ;  /* 0x000000ffff057224 */ /* 0x000fe400078e0a05 */
[----:B------:R-:W-:Y:S02]  /*3910*/  IMAD.MOV R3, RZ, RZ, -R3 ;  /* 0x000000ffff037224 */ /* 0x000fe400078e0a03 */
[C---:B------:R-:W-:Y:S02]  /*3920*/  IMAD R4, R61.reuse, R5, R4 ;  /* 0x000000053d047224 */ /* 0x040fe400078e0204 */
[----:B------:R-:W-:Y:S01]  /*3930*/  IMAD R2, R61, R3, R2 ;  /* 0x000000033d027224 */ /* 0x000fe200078e0202 */
[----:B0-----:R-:W-:Y:S02]  /*3940*/  IABS R10, R58 ;  /* 0x0000003a000a7213 */ /* 0x001fe40000000000 */
[----:B------:R4:W-:Y:S04]  /*3950*/  STL [R1+0x74], R4 ;  /* 0x0000740401007387 */ /* 0x0009e80000100800 */
[----:B------:R0:W-:Y:S04]  /*3960*/  STL [R1+0x70], R2 ;  /* 0x0000700201007387 */ /* 0x0001e80000100800 */
[----:B------:R-:W3:Y:S01]  /*3970*/  LDL R58, [R1+0x1f08] ;  /* 0x001f0800013a7983 */ /* 0x000ee20000100800 */
[----:B-1----:R-:W-:-:S03]  /*3980*/  IABS R8, R53 ;  /* 0x0000003500087213 */ /* 0x002fc60000000000 */
[----:B------:R-:W3:Y:S01]  /*3990*/  LDL R52, [R1+0x1f04] ;  /* 0x001f040001347983 */ /* 0x000ee20000100800 */
[----:B------:R-:W-:-:S04]  /*39a0*/  IMAD.HI.U32 R11, R59, R10, RZ ;  /* 0x0000000a3b0b7227 */ /* 0x000fc800078e00ff */
[----:B------:R-:W-:-:S04]  /*39b0*/  IMAD.HI.U32 R9, R59, R8, RZ ;  /* 0x000000083b097227 */ /* 0x000fc800078e00ff */
[----:B------:R-:W-:Y:S02]  /*39c0*/  IMAD.MOV R11, RZ, RZ, -R11 ;  /* 0x000000ffff0b7224 */ /* 0x000fe400078e0a0b */
[----:B------:R-:W-:Y:S02]  /*39d0*/  IMAD.MOV R9, RZ, RZ, -R9 ;  /* 0x000000ffff097224 */ /* 0x000fe400078e0a09 */
[C---:B------:R-:W-:Y:S02]  /*39e0*/  IMAD R10, R61.reuse, R11, R10 ;  /* 0x0000000b3d0a7224 */ /* 0x040fe400078e020a */
[----:B------:R-:W-:Y:S01]  /*39f0*/  IMAD R8, R61, R9, R8 ;  /* 0x000000093d087224 */ /* 0x000fe200078e0208 */
[----:B--2---:R-:W-:Y:S02]  /*3a00*/  IABS R6, R54 ;  /* 0x0000003600067213 */ /* 0x004fe40000000000 */
[----:B------:R-:W2:Y:S01]  /*3a10*/  LDL R54, [R1+0x1f00] ;  /* 0x001f000001367983 */ /* 0x000ea20000100800 */
[----:B----4-:R-:W-:-:S03]  /*3a20*/  IABS R4, R55 ;  /* 0x0000003700047213 */ /* 0x010fc60000000000 */
[----:B------:R-:W4:Y:S01]  /*3a30*/  LDL R55, [R1+0x1efc] ;  /* 0x001efc0001377983 */ /* 0x000f220000100800 */
[----:B------:R-:W-:-:S04]  /*3a40*/  IMAD.HI.U32 R7, R59, R6, RZ ;  /* 0x000000063b077227 */ /* 0x000fc800078e00ff */
[----:B------:R-:W-:-:S04]  /*3a50*/  IMAD.HI.U32 R5, R59, R4, RZ ;  /* 0x000000043b057227 */ /* 0x000fc800078e00ff */
[----:B------:R-:W-:Y:S02]  /*3a60*/  IMAD.MOV R7, RZ, RZ, -R7 ;  /* 0x000000ffff077224 */ /* 0x000fe400078e0a07 */
[----:B------:R-:W-:Y:S02]  /*3a70*/  IMAD.MOV R5, RZ, RZ, -R5 ;  /* 0x000000ffff057224 */ /* 0x000fe400078e0a05 */
[C---:B------:R-:W-:Y:S01]  /*3a80*/  IMAD R6, R61.reuse, R7, R6 ;  /* 0x000000073d067224 */ /* 0x040fe200078e0206 */
[----:B------:R-:W-:Y:S01]  /*3a90*/  STL [R1+0x6c], R10 ;  /* 0x00006c0a01007387 */ /* 0x000fe20000100800 */
[----:B------:R-:W-:-:S03]  /*3aa0*/  IMAD R4, R61, R5, R4 ;  /* 0x000000053d047224 */ /* 0x000fc600078e0204 */
[----:B------:R-:W-:Y:S01]  /*3ab0*/  STL [R1+0x68], R8 ;  /* 0x0000680801007387 */ /* 0x000fe20000100800 */
[----:B0-----:R-:W-:-:S03]  /*3ac0*/  IABS R2, R56 ;  /* 0x0000003800027213 */ /* 0x001fc60000000000 */
[----:B------:R-:W4:Y:S04]  /*3ad0*/  LDL R56, [R1+0x1ef8] ;  /* 0x001ef80001387983 */ /* 0x000f280000100800 */
[----:B------:R3:W-:Y:S04]  /*3ae0*/  STL [R1+0x64], R6 ;  /* 0x0000640601007387 */ /* 0x0007e80000100800 */
[----:B------:R0:W-:Y:S01]  /*3af0*/  STL [R1+0x60], R4 ;  /* 0x0000600401007387 */ /* 0x0001e20000100800 */
[----:B---3--:R-:W-:-:S03]  /*3b00*/  IABS R6, R57 ;  /* 0x0000003900067213 */ /* 0x008fc60000000000 */
[----:B------:R-:W3:Y:S01]  /*3b10*/  LDL R57, [R1+0x1ef4] ;  /* 0x001ef40001397983 */ /* 0x000ee20000100800 */
[----:B------:R-:W-:-:S04]  /*3b20*/  IMAD.HI.U32 R3, R59, R2, RZ ;  /* 0x000000023b037227 */ /* 0x000fc800078e00ff */
[----:B------:R-:W-:-:S04]  /*3b30*/  IMAD.MOV R3, RZ, RZ, -R3 ;  /* 0x000000ffff037224 */ /* 0x000fc800078e0a03 */
[----:B------:R-:W-:-:S05]  /*3b40*/  IMAD R2, R61, R3, R2 ;  /* 0x000000033d027224 */ /* 0x000fca00078e0202 */
[----:B------:R4:W-:Y:S04]  /*3b50*/  STL [R1+0x5c], R2 ;  /* 0x00005c0201007387 */ /* 0x0009e80000100800 */
[----:B------:R-:W3:Y:S01]  /*3b60*/  LDL R53, [R1+0x1ef0] ;  /* 0x001ef00001357983 */ /* 0x000ee20000100800 */
[----:B------:R-:W-:-:S03]  /*3b70*/  IABS R5, R58 ;  /* 0x0000003a00057213 */ /* 0x000fc60000000000 */
[----:B------:R-:W3:Y:S01]  /*3b80*/  LDL R58, [R1+0x1eec] ;  /* 0x001eec00013a7983 */ /* 0x000ee20000100800 */
[----:B0-----:R-:W-:Y:S01]  /*3b90*/  IABS R4, R52 ;  /* 0x0000003400047213 */ /* 0x001fe20000000000 */
        /* <DEDUP_REMOVED lines=9> */
[----:B--2---:R-:W-:-:S02]  /*3c30*/  IABS R3, R54 ;  /* 0x0000003600037213 */ /* 0x004fc40000000000 */
[----:B------:R-:W2:Y:S01]  /*3c40*/  LDL R54, [R1+0x1ee8] ;  /* 0x001ee80001367983 */ /* 0x000ea20000100800 */
[----:B----4-:R-:W-:Y:S02]  /*3c50*/  IABS R2, R55 ;  /* 0x0000003700027213 */ /* 0x010fe40000000000 */
[----:B------:R-:W-:-:S04]  /*3c60*/  IMAD.HI.U32 R10, R59, R3, RZ ;  /* 0x000000033b0a7227 */ /* 0x000fc800078e00ff */
[----:B------:R-:W-:-:S04]  /*3c70*/  IMAD.HI.U32 R11, R59, R2, RZ ;  /* 0x000000023b0b7227 */ /* 0x000fc800078e00ff */
[----:B------:R-:W-:Y:S02]  /*3c80*/  IMAD.MOV R10, RZ, RZ, -R10 ;  /* 0x000000ffff0a7224 */ /* 0x000fe400078e0a0a */
[----:B------:R-:W-:Y:S02]  /*3c90*/  IMAD.MOV R11, RZ, RZ, -R11 ;  /* 0x000000ffff0b7224 */ /* 0x000fe400078e0a0b */
[C---:B------:R-:W-:Y:S01]  /*3ca0*/  IMAD R4, R61.reuse, R10, R3 ;  /* 0x0000000a3d047224 */ /* 0x040fe200078e0203 */
[----:B------:R-:W-:Y:S01]  /*3cb0*/  STL [R1+0x58], R7 ;  /* 0x0000580701007387 */ /* 0x000fe20000100800 */
[----:B------:R-:W-:-:S03]  /*3cc0*/  IMAD R3, R61, R11, R2 ;  /* 0x0000000b3d037224 */ /* 0x000fc600078e0202 */
[----:B------:R-:W-:Y:S04]  /*3cd0*/  STL [R1+0x54], R6 ;  /* 0x0000540601007387 */ /* 0x000fe80000100800 */
[----:B------:R3:W-:Y:S01]  /*3ce0*/  STL [R1+0x50], R5 ;  /* 0x0000500501007387 */ /* 0x0007e20000100800 */
[----:B------:R-:W-:-:S03]  /*3cf0*/  IABS R2, R56 ;  /* 0x0000003800027213 */ /* 0x000fc60000000000 */
[----:B------:R-:W-:Y:S04]  /*3d00*/  STL [R1+0x4c], R4 ;  /* 0x00004c0401007387 */ /* 0x000fe80000100800 */
[----:B------:R-:W4:Y:S04]  /*3d10*/  LDL R55, [R1+0x1ee4] ;  /* 0x001ee40001377983 */ /* 0x000f280000100800 */
[----:B------:R0:W-:Y:S04]  /*3d20*/  STL [R1+0x48], R3 ;  /* 0x0000480301007387 */ /* 0x0001e80000100800 */
[----:B------:R-:W4:Y:S01]  /*3d30*/  LDL R56, [R1+0x1ee0] ;  /* 0x001ee00001387983 */ /* 0x000f220000100800 */
[----:B---3--:R-:W-:-:S03]  /*3d40*/  IABS R5, R58 ;  /* 0x0000003a00057213 */ /* 0x008fc60000000000 */
[----:B------:R-:W3:Y:S01]  /*3d50*/  LDL R52, [R1+0x1ed4] ;  /* 0x001ed40001347983 */ /* 0x000ee20000100800 */
[----:B0-----:R-:W-:-:S03]  /*3d60*/  IABS R3, R57 ;  /* 0x0000003900037213 */ /* 0x001fc60000000000 */
[----:B------:R-:W3:Y:S04]  /*3d70*/  LDL R57, [R1+0x1edc] ;  /* 0x001edc0001397983 */ /* 0x000ee80000100800 */
[----:B------:R-:W3:Y:S01]  /*3d80*/  LDL R58, [R1+0x1ed8] ;  /* 0x001ed800013a7983 */ /* 0x000ee20000100800 */
[----:B------:R-:W-:Y:S01]  /*3d90*/  IABS R4, R53 ;  /* 0x0000003500047213 */ /* 0x000fe20000000000 */
[----:B------:R-:W-:-:S04]  /*3da0*/  IMAD.HI.U32 R7, R59, R2, RZ ;  /* 0x000000023b077227 */ /* 0x000fc800078e00ff */
[----:B------:R-:W-:-:S04]  /*3db0*/  IMAD.HI.U32 R8, R59, R3, RZ ;  /* 0x000000033b087227 */ /* 0x000fc800078e00ff */
[----:B------:R-:W-:-:S04]  /*3dc0*/  IMAD.HI.U32 R9, R59, R4, RZ ;  /* 0x000000043b097227 */ /* 0x000fc800078e00ff */
[----:B------:R-:W-:Y:S02]  /*3dd0*/  IMAD.MOV R7, RZ, RZ, -R7 ;  /* 0x000000ffff077224 */ /* 0x000fe400078e0a07 */
[----:B------:R-:W-:-:S04]  /*3de0*/  IMAD.HI.U32 R10, R59, R5, RZ ;  /* 0x000000053b0a7227 */ /* 0x000fc800078e00ff */
[----:B------:R-:W-:Y:S02]  /*3df0*/  IMAD.MOV R8, RZ, RZ, -R8 ;  /* 0x000000ffff087224 */ /* 0x000fe400078e0a08 */
[----:B------:R-:W-:Y:S02]  /*3e00*/  IMAD.MOV R9, RZ, RZ, -R9 ;  /* 0x000000ffff097224 */ /* 0x000fe400078e0a09 */
[C---:B------:R-:W-:Y:S02]  /*3e10*/  IMAD R7, R61.reuse, R7, R2 ;  /* 0x000000073d077224 */ /* 0x040fe400078e0202 */
[----:B------:R-:W-:Y:S02]  /*3e20*/  IMAD.MOV R10, RZ, RZ, -R10 ;  /* 0x000000ffff0a7224 */ /* 0x000fe400078e0a0a */
[C---:B------:R-:W-:Y:S02]  /*3e30*/  IMAD R2, R61.reuse, R8, R3 ;  /* 0x000000083d027224 */ /* 0x040fe400078e0203 */
[C---:B------:R-:W-:Y:S01]  /*3e40*/  IMAD R4, R61.reuse, R9, R4 ;  /* 0x000000093d047224 */ /* 0x040fe200078e0204 */
[----:B------:R-:W-:Y:S01]  /*3e50*/  STL [R1+0x44], R7 ;  /* 0x0000440701007387 */ /* 0x000fe20000100800 */
[----:B------:R-:W-:-:S03]  /*3e60*/  IMAD R3, R61, R10, R5 ;  /* 0x0000000a3d037224 */ /* 0x000fc600078e0205 */
[----:B------:R0:W-:Y:S04]  /*3e70*/  STL [R1+0x40], R2 ;  /* 0x0000400201007387 */ /* 0x0001e80000100800 */
[----:B------:R-:W-:Y:S04]  /*3e80*/  STL [R1+0x3c], R4 ;  /* 0x00003c0401007387 */ /* 0x000fe80000100800 */
[----:B------:R-:W3:Y:S04]  /*3e90*/  LDL R53, [R1+0x1ed0] ;  /* 0x001ed00001357983 */ /* 0x000ee80000100800 */
[----:B------:R-:W-:Y:S01]  /*3ea0*/  STL [R1+0x38], R3 ;  /* 0x0000380301007387 */ /* 0x000fe20000100800 */
[----:B--2---:R-:W-:-:S03]  /*3eb0*/  IABS R6, R54 ;  /* 0x0000003600067213 */ /* 0x004fc60000000000 */
[----:B------:R-:W2:Y:S02]  /*3ec0*/  LDL R54, [R1+0x1ecc] ;  /* 0x001ecc0001367983 */ /* 0x000ea40000100800 */
[----:B------:R-:W-:-:S04]  /*3ed0*/  IMAD.HI.U32 R11, R59, R6, RZ ;  /* 0x000000063b0b7227 */ /* 0x000fc800078e00ff */
[----:B------:R-:W-:-:S04]  /*3ee0*/  IMAD.MOV R11, RZ, RZ, -R11 ;  /* 0x000000ffff0b7224 */ /* 0x000fc800078e0a0b */
[----:B0-----:R-:W-:-:S05]  /*3ef0*/  IMAD R2, R61, R11, R6 ;  /* 0x0000000b3d027224 */ /* 0x001fca00078e0206 */
[----:B------:R4:W-:Y:S02]  /*3f00*/  STL [R1+0x34], R2 ;  /* 0x0000340201007387 */ /* 0x0009e40000100800 */
[----:B----4-:R-:W-:Y:S02]  /*3f10*/  IABS R2, R55 ;  /* 0x0000003700027213 */ /* 0x010fe40000000000 */
[----:B------:R-:W4:Y:S01]  /*3f20*/  LDL R55, [R1+0x1ec8] ;  /* 0x001ec80001377983 */ /* 0x000f220000100800 */
[----:B------:R-:W-:-:S03]  /*3f30*/  IABS R3, R56 ;  /* 0x0000003800037213 */ /* 0x000fc60000000000 */
[----:B------:R-:W4:Y:S01]  /*3f40*/  LDL R56, [R1+0x1ec4] ;  /* 0x001ec40001387983 */ /* 0x000f220000100800 */
[----:B------:R-:W-:Y:S01]  /*3f50*/  IMAD.HI.U32 R7, R59, R2, RZ ;  /* 0x000000023b077227 */ /* 0x000fe200078e00ff */
[----:B---3--:R-:W-:Y:S02]  /*3f60*/  IABS R4, R57 ;  /* 0x0000003900047213 */ /* 0x008fe40000000000 */
[----:B------:R-:W3:Y:S01]  /*3f70*/  LDL R57, [R1+0x1ec0] ;  /* 0x001ec00001397983 */ /* 0x000ee20000100800 */
[----:B------:R-:W-:-:S04]  /*3f80*/  IMAD.MOV R7, RZ, RZ, -R7 ;  /* 0x000000ffff077224 */ /* 0x000fc800078e0a07 */
[----:B------:R-:W-:Y:S01]  /*3f90*/  IMAD R7, R61, R7, R2 ;  /* 0x000000073d077224 */ /* 0x000fe200078e0202 */
[----:B------:R-:W-:-:S04]  /*3fa0*/  IABS R6, R58 ;  /* 0x0000003a00067213 */ /* 0x000fc80000000000 */
[----:B------:R-:W-:Y:S04]  /*3fb0*/  STL [R1+0x30], R7 ;  /* 0x0000300701007387 */ /* 0x000fe80000100800 */
[----:B------:R-:W3:Y:S01]  /*3fc0*/  LDL R58, [R1+0x1ebc] ;  /* 0x001ebc00013a7983 */ /* 0x000ee20000100800 */
[----:B------:R-:W-:Y:S01]  /*3fd0*/  IMAD.HI.U32 R8, R59, R3, RZ ;  /* 0x000000033b087227 */ /* 0x000fe200078e00ff */
[----:B------:R-:W-:-:S03]  /*3fe0*/  IABS R5, R52 ;  /* 0x0000003400057213 */ /* 0x000fc60000000000 */
[----:B------:R-:W-:Y:S02]  /*3ff0*/  IMAD.MOV R8, RZ, RZ, -R8 ;  /* 0x000000ffff087224 */ /* 0x000fe400078e0a08 */
[----:B------:R-:W-:-:S04]  /*4000*/  IMAD.HI.U32 R9, R59, R4, RZ ;  /* 0x000000043b097227 */ /* 0x000fc800078e00ff */
[----:B------:R-:W-:-:S04]  /*4010*/  IMAD.HI.U32 R10, R59, R5, RZ ;  /* 0x000000053b0a7227 */ /* 0x000fc800078e00ff */
[----:B------:R-:W-:-:S04]  /*4020*/  IMAD.HI.U32 R11, R59, R6, RZ ;  /* 0x000000063b0b7227 */ /* 0x000fc800078e00ff */
[C---:B------:R-:W-:Y:S02]  /*4030*/  IMAD R3, R61.reuse, R8, R3 ;  /* 0x000000083d037224 */ /* 0x040fe400078e0203 */
[----:B------:R-:W-:Y:S02]  /*4040*/  IMAD.MOV R9, RZ, RZ, -R9 ;  /* 0x000000ffff097224 */ /* 0x000fe400078e0a09 */
[----:B------:R-:W-:Y:S02]  /*4050*/  IMAD.MOV R10, RZ, RZ, -R10 ;  /* 0x000000ffff0a7224 */ /* 0x000fe400078e0a0a */
[----:B------:R-:W-:Y:S01]  /*4060*/  IMAD.MOV R11, RZ, RZ, -R11 ;  /* 0x000000ffff0b7224 */ /* 0x000fe200078e0a0b */
[----:B------:R0:W-:Y:S01]  /*4070*/  STL [R1+0x2c], R3 ;  /* 0x00002c0301007387 */ /* 0x0001e20000100800 */
[C---:B------:R-:W-:Y:S02]  /*4080*/  IMAD R2, R61.reuse, R9, R4 ;  /* 0x000000093d027224 */ /* 0x040fe400078e0204 */
[----:B------:R-:W-:-:S03]  /*4090*/  IMAD R4, R61, R11, R6 ;  /* 0x0000000b3d047224 */ /* 0x000fc600078e0206 */
[----:B------:R1:W-:Y:S01]  /*40a0*/  STL [R1+0x28], R2 ;  /* 0x0000280201007387 */ /* 0x0003e20000100800 */
[----:B0-----:R-:W-:-:S05]  /*40b0*/  IMAD R3, R61, R10, R5 ;  /* 0x0000000a3d037224 */ /* 0x001fca00078e0205 */
[----:B------:R2:W-:Y:S01]  /*40c0*/  STL [R1+0x24], R3 ;  /* 0x0000240301007387 */ /* 0x0005e20000100800 */
[----:B-1----:R-:W-:-:S03]  /*40d0*/  IABS R2, R53 ;  /* 0x0000003500027213 */ /* 0x002fc60000000000 */
[----:B------:R4:W-:Y:S04]  /*40e0*/  STL [R1+0x20], R4 ;  /* 0x0000200401007387 */ /* 0x0009e80000100800 */
[----:B------:R-:W3:Y:S01]  /*40f0*/  LDL R52, [R1+0x1eb8] ;  /* 0x001eb80001347983 */ /* 0x000ee20000100800 */
[----:B------:R-:W-:-:S03]  /*4100*/  IMAD.HI.U32 R7, R59, R2, RZ ;  /* 0x000000023b077227 */ /* 0x000fc600078e00ff */
[----:B------:R-:W3:Y:S01]  /*4110*/  LDL R53, [R1+0x1eb4] ;  /* 0x001eb40001357983 */ /* 0x000ee20000100800 */
[----:B------:R-:W-:-:S04]  /*4120*/  IMAD.MOV R7, RZ, RZ, -R7 ;  /* 0x000000ffff077224 */ /* 0x000fc800078e0a07 */
[----:B------:R-:W-:Y:S01]  /*4130*/  IMAD R7, R61, R7, R2 ;  /* 0x000000073d077224 */ /* 0x000fe200078e0202 */
[----:B--2---:R-:W-:Y:S02]  /*4140*/  IABS R3, R54 ;  /* 0x0000003600037213 */ /* 0x004fe40000000000 */
[----:B------:R-:W2:Y:S03]  /*4150*/  LDL R54, [R1+0x1eac] ;  /* 0x001eac0001367983 */ /* 0x000ea60000100800 */
[----:B------:R-:W-:-:S04]  /*4160*/  IMAD.HI.U32 R8, R59, R3, RZ ;  /* 0x000000033b087227 */ /* 0x000fc800078e00ff */
[----:B------:R-:W-:-:S04]  /*4170*/  IMAD.MOV R8, RZ, RZ, -R8 ;  /* 0x000000ffff087224 */ /* 0x000fc800078e0a08 */
[----:B------:R-:W-:Y:S01]  /*4180*/  IMAD R3, R61, R8, R3 ;  /* 0x000000083d037224 */ /* 0x000fe200078e0203 */
[----:B------:R-:W-:Y:S01]  /*4190*/  STL [R1+0x1c], R7 ;  /* 0x00001c0701007387 */ /* 0x000fe20000100800 */
[----:B----4-:R-:W-:Y:S02]  /*41a0*/  IABS R4, R55 ;  /* 0x0000003700047213 */ /* 0x010fe40000000000 */
[----:B------:R-:W-:-:S03]  /*41b0*/  IABS R5, R56 ;  /* 0x0000003800057213 */ /* 0x000fc60000000000 */
[----:B------:R-:W-:-:S04]  /*41c0*/  IMAD.HI.U32 R9, R59, R4, RZ ;  /* 0x000000043b097227 */ /* 0x000fc800078e00ff */
[----:B------:R-:W-:-:S04]  /*41d0*/  IMAD.HI.U32 R10, R59, R5, RZ ;  /* 0x000000053b0a7227 */ /* 0x000fc800078e00ff */
[----:B------:R-:W-:Y:S02]  /*41e0*/  IMAD.MOV R9, RZ, RZ, -R9 ;  /* 0x000000ffff097224 */ /* 0x000fe400078e0a09 */
[----:B------:R-:W-:Y:S02]  /*41f0*/  IMAD.MOV R10, RZ, RZ, -R10 ;  /* 0x000000ffff0a7224 */ /* 0x000fe400078e0a0a */
[C---:B------:R-:W-:Y:S01]  /*4200*/  IMAD R2, R61.reuse, R9, R4 ;  /* 0x000000093d027224 */ /* 0x040fe200078e0204 */
[----:B------:R0:W-:Y:S01]  /*4210*/  STL [R1+0x18], R3 ;  /* 0x0000180301007387 */ /* 0x0001e20000100800 */
[----:B------:R-:W-:-:S03]  /*4220*/  IMAD R4, R61, R10, R5 ;  /* 0x0000000a3d047224 */ /* 0x000fc600078e0205 */
[----:B------:R1:W-:Y:S01]  /*4230*/  STL [R1+0x14], R2 ;  /* 0x0000140201007387 */ /* 0x0003e20000100800 */
[----:B---3--:R-:W-:-:S05]  /*4240*/  IABS R6, R57 ;  /* 0x0000003900067213 */ /* 0x008fca0000000000 */
[----:B------:R-:W-:-:S04]  /*4250*/  IMAD.HI.U32 R11, R59, R6, RZ ;  /* 0x000000063b0b7227 */ /* 0x000fc800078e00ff */
[----:B------:R-:W-:Y:S01]  /*4260*/  IMAD.MOV R11, RZ, RZ, -R11 ;  /* 0x000000ffff0b7224 */ /* 0x000fe200078e0a0b */
[----:B------:R-:W-:Y:S03]  /*4270*/  STL [R1+0x10], R4 ;  /* 0x0000100401007387 */ /* 0x000fe60000100800 */
[----:B0-----:R-:W-:Y:S01]  /*4280*/  IMAD R3, R61, R11, R6 ;  /* 0x0000000b3d037224 */ /* 0x001fe200078e0206 */
[----:B------:R-:W3:Y:S04]  /*4290*/  LDL R55, [R1+0x1ea8] ;  /* 0x001ea80001377983 */ /* 0x000ee80000100800 */
[----:B------:R0:W-:Y:S04]  /*42a0*/  STL [R1+0xc], R3 ;  /* 0x00000c0301007387 */ /* 0x0001e80000100800 */
[----:B------:R-:W4:Y:S04]  /*42b0*/  LDL R57, [R1+0x1ea0] ;  /* 0x001ea00001397983 */ /* 0x000f280000100800 */
[----:B------:R-:W3:Y:S01]  /*42c0*/  LDL R56, [R1+0x1ea4] ;  /* 0x001ea40001387983 */ /* 0x000ee20000100800 */
[----:B-1----:R-:W-:-:S03]  /*42d0*/  IABS R2, R58 ;  /* 0x0000003a00027213 */ /* 0x002fc60000000000 */
[----:B------:R-:W3:Y:S01]  /*42e0*/  LDL R58, [R1+0x1e9c] ;  /* 0x001e9c00013a7983 */ /* 0x000ee20000100800 */
[----:B------:R-:W-:Y:S01]  /*42f0*/  IABS R60, R60 ;  /* 0x0000003c003c7213 */ /* 0x000fe20000000000 */
[----:B------:R-:W-:-:S04]  /*4300*/  IMAD.HI.U32 R6, R59, R2, RZ ;  /* 0x000000023b067227 */ /* 0x000fc800078e00ff */
[----:B------:R-:W-:-:S04]  /*4310*/  IMAD.HI.U32 R9, R59, R60, RZ ;  /* 0x0000003c3b097227 */ /* 0x000fc800078e00ff */
[----:B------:R-:W-:Y:S02]  /*4320*/  IMAD.MOV R6, RZ, RZ, -R6 ;  /* 0x000000ffff067224 */ /* 0x000fe400078e0a06 */
[----:B------:R-:W-:Y:S02]  /*4330*/  IMAD.MOV R9, RZ, RZ, -R9 ;  /* 0x000000ffff097224 */ /* 0x000fe400078e0a09 */
[C---:B------:R-:W-:Y:S02]  /*4340*/  IMAD R6, R61.reuse, R6, R2 ;  /* 0x000000063d067224 */ /* 0x040fe400078e0202 */
[----:B------:R-:W-:Y:S01]  /*4350*/  IMAD R60, R61, R9, R60 ;  /* 0x000000093d3c7224 */ /* 0x000fe200078e023c */
[----:B0-----:R-:W-:Y:S02]  /*4360*/  IABS R3, R52 ;  /* 0x0000003400037213 */ /* 0x001fe40000000000 */
[----:B------:R-:W-:-:S03]  /*4370*/  IABS R4, R53 ;  /* 0x0000003500047213 */ /* 0x000fc60000000000 */
[----:B------:R-:W-:-:S04]  /*4380*/  IMAD.HI.U32 R7, R59, R3, RZ ;  /* 0x000000033b077227 */ /* 0x000fc800078e00ff */
[----:B------:R-:W-:-:S04]  /*4390*/  IMAD.HI.U32 R8, R59, R4, RZ ;  /* 0x000000043b087227 */ /* 0x000fc800078e00ff */
[----:B------:R-:W-:Y:S02]  /*43a0*/  IMAD.MOV R7, RZ, RZ, -R7 ;  /* 0x000000ffff077224 */ /* 0x000fe400078e0a07 */
[----:B------:R-:W-:Y:S02]  /*43b0*/  IMAD.MOV R8, RZ, RZ, -R8 ;  /* 0x000000ffff087224 */ /* 0x000fe400078e0a08 */
[C---:B------:R-:W-:Y:S02]  /*43c0*/  IMAD R3, R61.reuse, R7, R3 ;  /* 0x000000073d037224 */ /* 0x040fe400078e0203 */
[----:B------:R-:W-:Y:S01]  /*43d0*/  IMAD R2, R61, R8, R4 ;  /* 0x000000083d027224 */ /* 0x000fe200078e0204 */
[----:B--2---:R-:W-:Y:S02]  /*43e0*/  IABS R5, R54 ;  /* 0x0000003600057213 */ /* 0x004fe40000000000 */
[----:B------:R-:W2:Y:S03]  /*43f0*/  LDL R54, [R1+0x1e98] ;  /* 0x001e980001367983 */ /* 0x000ea60000100800 */
[----:B------:R-:W-:Y:S01]  /*4400*/  IMAD.HI.U32 R10, R59, R5, RZ ;  /* 0x000000053b0a7227 */ /* 0x000fe200078e00ff */
[----:B------:R-:W-:Y:S03]  /*4410*/  STL [R1+0x8], R6 ;  /* 0x0000080601007387 */ /* 0x000fe60000100800 */
[----:B------:R-:W-:Y:S01]  /*4420*/  IMAD.MOV R10, RZ, RZ, -R10 ;  /* 0x000000ffff0a7224 */ /* 0x000fe200078e0a0a */
[----:B------:R-:W-:Y:S04]  /*4430*/  STL [R1+0x4], R3 ;  /* 0x0000040301007387 */ /* 0x000fe80000100800 */
[----:B------:R-:W-:Y:S04]  /*4440*/  STL [R1+0x21e8], R60 ;  /* 0x0021e83c01007387 */ /* 0x000fe80000100800 */
[----:B------:R0:W-:Y:S02]  /*4450*/  STL [R1], R2 ;  /* 0x0000000201007387 */ /* 0x0001e40000100800 */
[----:B0-----:R-:W-:-:S05]  /*4460*/  IMAD R2, R61, R10, R5 ;  /* 0x0000000a3d027224 */ /* 0x001fca00078e0205 */
[----:B------:R-:W-:Y:S01]  /*4470*/  STL [R1+0x21ec], R2 ;  /* 0x0021ec0201007387 */ /* 0x000fe20000100800 */
[----:B----4-:R-:W-:-:S03]  /*4480*/  IABS R5, R57 ;  /* 0x0000003900057213 */ /* 0x010fc60000000000 */
[----:B------:R-:W4:Y:S01]  /*4490*/  LDL R57, [R1+0x1e8c] ;  /* 0x001e8c0001397983 */ /* 0x000f220000100800 */
[----:B---3--:R-:W-:-:S03]  /*44a0*/  IABS R4, R56 ;  /* 0x0000003800047213 */ /* 0x008fc60000000000 */
[----:B------:R-:W3:Y:S01]  /*44b0*/  LDL R56, [R1+0x1e90] ;  /* 0x001e900001387983 */ /* 0x000ee20000100800 */
[----:B------:R-:W-:-:S03]  /*44c0*/  IABS R6, R58 ;  /* 0x0000003a00067213 */ /* 0x000fc60000000000 */
[----:B------:R-:W3:Y:S01]  /*44d0*/  LDL R58, [R1+0x1e88] ;  /* 0x001e8800013a7983 */ /* 0x000ee20000100800 */
[----:B------:R-:W-:-:S03]  /*44e0*/  IABS R3, R55 ;  /* 0x0000003700037213 */ /* 0x000fc60000000000 */
[----:B------:R-:W3:Y:S01]  /*44f0*/  LDL R55, [R1+0x1e94] ;  /* 0x001e940001377983 */ /* 0x000ee20000100800 */
        /* <DEDUP_REMOVED lines=12> */
[----:B--2---:R-:W-:Y:S02]  /*45c0*/  IABS R7, R54 ;  /* 0x0000003600077213 */ /* 0x004fe40000000000 */
[----:B------:R-:W2:Y:S03]  /*45d0*/  LDL R54, [R1+0x1e84] ;  /* 0x001e840001367983 */ /* 0x000ea60000100800 */
[----:B------:R-:W-:-:S04]  /*45e0*/  IMAD.HI.U32 R12, R59, R7, RZ ;  /* 0x000000073b0c7227 */ /* 0x000fc800078e00ff */
[----:B------:R-:W-:Y:S01]  /*45f0*/  IMAD.MOV R12, RZ, RZ, -R12 ;  /* 0x000000ffff0c7224 */ /* 0x000fe200078e0a0c */
[----:B------:R0:W-:Y:S03]  /*4600*/  STL [R1+0x21f0], R3 ;  /* 0x0021f00301007387 */ /* 0x0001e60000100800 */
[----:B------:R-:W-:Y:S01]  /*4610*/  IMAD R7, R61, R12, R7 ;  /* 0x0000000c3d077224 */ /* 0x000fe200078e0207 */
[----:B------:R1:W-:Y:S04]  /*4620*/  STL [R1+0x21cc], R4 ;  /* 0x0021cc0401007387 */ /* 0x0003e80000100800 */
[----:B------:R-:W-:Y:S04]  /*4630*/  STL [R1+0x21c8], R5 ;  /* 0x0021c80501007387 */ /* 0x000fe80000100800 */
[----:B------:R-:W-:Y:S04]  /*4640*/  STL [R1+0x21c4], R6 ;  /* 0x0021c40601007387 */ /* 0x000fe80000100800 */
[----:B------:R-:W-:Y:S04]  /*4650*/  STL [R1+0x21d0], R7 ;  /* 0x0021d00701007387 */ /* 0x000fe80000100800 */
[----:B------:R-:W2:Y:S01]  /*4660*/  LDL R53, [R1+0x1e70] ;  /* 0x001e700001357983 */ /* 0x000ea20000100800 */
        /* <DEDUP_REMOVED lines=20> */
[----:B------:R-:W-:Y:S04]  /*47b0*/  STL [R1+0x21d4], R8 ;  /* 0x0021d40801007387 */ /* 0x000fe80000100800 */
[----:B------:R-:W-:Y:S04]  /*47c0*/  STL [R1+0x21d8], R9 ;  /* 0x0021d80901007387 */ /* 0x000fe80000100800 */
[----:B------:R-:W-:Y:S04]  /*47d0*/  STL [R1+0x21dc], R10 ;  /* 0x0021dc0a01007387 */ /* 0x000fe80000100800 */
[----:B------:R0:W-:Y:S01]  /*47e0*/  STL [R1+0x21e0], R11 ;  /* 0x0021e00b01007387 */ /* 0x0001e20000100800 */
[----:B--2---:R-:W-:-:S05]  /*47f0*/  IABS R12, R54 ;  /* 0x00000036000c7213 */ /* 0x004fca0000000000 */
[----:B------:R-:W-:-:S04]  /*4800*/  IMAD.HI.U32 R17, R59, R12, RZ ;  /* 0x0000000c3b117227 */ /* 0x000fc800078e00ff */
[----:B------:R-:W-:-:S04]  /*4810*/  IMAD.MOV R17, RZ, RZ, -R17 ;  /* 0x000000ffff117224 */ /* 0x000fc800078e0a11 */
[----:B------:R-:W-:-:S05]  /*4820*/  IMAD R12, R61, R17, R12 ;  /* 0x000000113d0c7224 */ /* 0x000fca00078e020c */
[----:B------:R-:W-:Y:S04]  /*4830*/  STL [R1+0x21e4], R12 ;  /* 0x0021e40c01007387 */ /* 0x000fe80000100800 */
[----:B------:R-:W2:Y:S01]  /*4840*/  LDL R54, [R1+0x1e6c] ;  /* 0x001e6c0001367983 */ /* 0x000ea20000100800 */
[----:B----4-:R-:W-:-:S03]  /*4850*/  IABS R15, R57 ;  /* 0x00000039000f7213 */ /* 0x010fc60000000000 */
[----:B------:R-:W4:Y:S01]  /*4860*/  LDL R57, [R1+0x1e60] ;  /* 0x001e600001397983 */ /* 0x000f220000100800 */
[----:B---3--:R-:W-:-:S03]  /*4870*/  IABS R14, R56 ;  /* 0x00000038000e7213 */ /* 0x008fc60000000000 */
[----:B------:R-:W3:Y:S01]  /*4880*/  LDL R56, [R1+0x1e64] ;  /* 0x001e640001387983 */ /* 0x000ee20000100800 */
[----:B------:R-:W-:-:S03]  /*4890*/  IABS R16, R58 ;  /* 0x0000003a00107213 */ /* 0x000fc60000000000 */
[----:B------:R-:W2:Y:S01]  /*48a0*/  LDL R58, [R1+0x1e5c] ;  /* 0x001e5c00013a7983 */ /* 0x000ea20000100800 */
[----:B------:R-:W-:-:S03]  /*48b0*/  IABS R13, R55 ;  /* 0x00000037000d7213 */ /* 0x000fc60000000000 */
[----:B------:R-:W2:Y:S01]  /*48c0*/  LDL R55, [R1+0x1e68] ;  /* 0x001e680001377983 */ /* 0x000ea20000100800 */
[----:B------:R-:W-:Y:S01]  /*48d0*/  IABS R17, R53 ;  /* 0x0000003500117213 */ /* 0x000fe20000000000 */
[----:B------:R-:W-:-:S04]  /*48e0*/  IMAD.HI.U32 R19, R59, R14, RZ ;  /* 0x0000000e3b137227 */ /* 0x000fc800078e00ff */
        /* <DEDUP_REMOVED lines=13> */
[----:B------:R-:W-:Y:S01]  /*49c0*/  STL [R1+0x21f4], R13 ;  /* 0x0021f40d01007387 */ /* 0x000fe20000100800 */
[----:B------:R-:W-:-:S03]  /*49d0*/  IMAD R17, R61, R22, R17 ;  /* 0x000000163d117224 */ /* 0x000fc600078e0211 */
[----:B------:R-:W-:Y:S04]  /*49e0*/  STL [R1+0x21f8], R14 ;  /* 0x0021f80e01007387 */ /* 0x000fe80000100800 */
[----:B------:R-:W-:Y:S04]  /*49f0*/  STL [R1+0x21fc], R15 ;  /* 0x0021fc0f01007387 */ /* 0x000fe80000100800 */
[----:B------:R-:W-:Y:S04]  /*4a00*/  STL [R1+0x2200], R16 ;  /* 0x0022001001007387 */ /* 0x000fe80000100800 */
[----:B------:R-:W-:Y:S04]  /*4a10*/  STL [R1+0x2204], R17 ;  /* 0x0022041101007387 */ /* 0x000fe80000100800 */
[----:B------:R-:W2:Y:S04]  /*4a20*/  LDL R51, [R1+0x1e54] ;  /* 0x001e540001337983 */ /* 0x000ea80000100800 */
[----:B------:R-:W2:Y:S04]  /*4a30*/  LDL R53, [R1+0x1e48] ;  /* 0x001e480001357983 */ /* 0x000ea80000100800 */
[----:B------:R-:W2:Y:S01]  /*4a40*/  LDL R52, [R1+0x1e58] ;  /* 0x001e580001347983 */ /* 0x000ea20000100800 */
[----:B----4-:R-:W-:-:S03]  /*4a50*/  IABS R21, R57 ;  /* 0x0000003900157213 */ /* 0x010fc60000000000 */
[----:B------:R-:W4:Y:S01]  /*4a60*/  LDL R57, [R1+0x1e4c] ;  /* 0x001e4c0001397983 */ /* 0x000f220000100800 */
[----:B---3--:R-:W-:-:S03]  /*4a70*/  IABS R20, R56 ;  /* 0x0000003800147213 */ /* 0x008fc60000000000 */
[----:B------:R-:W3:Y:S01]  /*4a80*/  LDL R56, [R1+0x1e50] ;  /* 0x001e500001387983 */ /* 0x000ee20000100800 */
[----:B--2---:R-:W-:-:S03]  /*4a90*/  IABS R22, R58 ;  /* 0x0000003a00167213 */ /* 0x004fc60000000000 */
[----:B------:R-:W2:Y:S01]  /*4aa0*/  LDL R58, [R1+0x1e3c] ;  /* 0x001e3c00013a7983 */ /* 0x000ea20000100800 */
[----:B------:R-:W-:Y:S02]  /*4ab0*/  IABS R18, R54 ;  /* 0x0000003600127213 */ /* 0x000fe40000000000 */
[----:B------:R-:W-:Y:S01]  /*4ac0*/  IABS R19, R55 ;  /* 0x0000003700137213 */ /* 0x000fe20000000000 */
[C---:B------:R-:W-:Y:S01]  /*4ad0*/  IMAD.HI.U32 R25, R59.reuse, R20, RZ ;  /* 0x000000143b197227 */ /* 0x040fe200078e00ff */
[----:B------:R-:W2:Y:S03]  /*4ae0*/  LDL R54, [R1+0x1e44] ;  /* 0x001e440001367983 */ /* 0x000ea60000100800 */
[C---:B------:R-:W-:Y:S01]  /*4af0*/  IMAD.HI.U32 R23, R59.reuse, R18, RZ ;  /* 0x000000123b177227 */ /* 0x040fe200078e00ff */
[----:B------:R-:W2:Y:S03]  /*4b00*/  LDL R55, [R1+0x1e40] ;  /* 0x001e400001377983 */ /* 0x000ea60000100800 */
[----:B------:R-:W-:-:S04]  /*4b10*/  IMAD.HI.U32 R24, R59, R19, RZ ;  /* 0x000000133b187227 */ /* 0x000fc800078e00ff */
[----:B------:R-:W-:Y:S02]  /*4b20*/  IMAD.MOV R23, RZ, RZ, -R23 ;  /* 0x000000ffff177224 */ /* 0x000fe400078e0a17 */
[----:B------:R-:W-:Y:S02]  /*4b30*/  IMAD.MOV R24, RZ, RZ, -R24 ;  /* 0x000000ffff187224 */ /* 0x000fe400078e0a18 */
[----:B------:R-:W-:-:S04]  /*4b40*/  IMAD.HI.U32 R26, R59, R21, RZ ;  /* 0x000000153b1a7227 */ /* 0x000fc800078e00ff */
[----:B------:R-:W-:Y:S02]  /*4b50*/  IMAD.MOV R25, RZ, RZ, -R25 ;  /* 0x000000ffff197224 */ /* 0x000fe400078e0a19 */
[C---:B------:R-:W-:Y:S02]  /*4b60*/  IMAD R18, R61.reuse, R23, R18 ;  /* 0x000000173d127224 */ /* 0x040fe400078e0212 */
[C---:B------:R-:W-:Y:S02]  /*4b70*/  IMAD R19, R61.reuse, R24, R19 ;  /* 0x000000183d137224 */ /* 0x040fe400078e0213 */
[----:B------:R-:W-:Y:S02]  /*4b80*/  IMAD.MOV R26, RZ, RZ, -R26 ;  /* 0x000000ffff1a7224 */ /* 0x000fe400078e0a1a */
[C---:B------:R-:W-:Y:S01]  /*4b90*/  IMAD R20, R61.reuse, R25, R20 ;  /* 0x000000193d147224 */ /* 0x040fe200078e0214 */
[----:B------:R-:W-:Y:S01]  /*4ba0*/  STL [R1+0x2208], R18 ;  /* 0x0022081201007387 */ /* 0x000fe20000100800 */
[----:B------:R-:W-:-:S03]  /*4bb0*/  IMAD R21, R61, R26, R21 ;  /* 0x0000001a3d157224 */ /* 0x000fc600078e0215 */
[----:B------:R-:W-:Y:S04]  /*4bc0*/  STL [R1+0x220c], R19 ;  /* 0x00220c1301007387 */ /* 0x000fe80000100800 */
[----:B------:R0:W-:Y:S01]  /*4bd0*/  STL [R1+0x2210], R20 ;  /* 0x0022101401007387 */ /* 0x0001e20000100800 */
[----:B------:R-:W-:-:S03]  /*4be0*/  IMAD.HI.U32 R27, R59, R22, RZ ;  /* 0x000000163b1b7227 */ /* 0x000fc600078e00ff */
[----:B------:R-:W2:Y:S01]  /*4bf0*/  LDL R50, [R1+0x1e30] ;  /* 0x001e300001327983 */ /* 0x000ea20000100800 */
[----:B----4-:R-:W-:-:S03]  /*4c00*/  IABS R26, R57 ;  /* 0x00000039001a7213 */ /* 0x010fc60000000000 */
[----:B0-----:R-:W4:Y:S04]  /*4c10*/  LDL R3, [R1+0x1df0] ;  /* 0x001df00001037983 */ /* 0x001f280000100800 */
[----:B------:R-:W4:Y:S01]  /*4c20*/  LDL R57, [R1+0x1e34] ;  /* 0x001e340001397983 */ /* 0x000f220000100800 */
[----:B---3--:R-:W-:-:S03]  /*4c30*/  IABS R25, R56 ;  /* 0x0000003800197213 */ /* 0x008fc60000000000 */
[----:B------:R-:W3:Y:S02]  /*4c40*/  LDL R56, [R1+0x1e38] ;  /* 0x001e380001387983 */ /* 0x000ee40000100800 */
[----:B------:R-:W-:Y:S01]  /*4c50*/  IMAD.HI.U32 R34, R59, R25, RZ ;  /* 0x000000193b227227 */ /* 0x000fe200078e00ff */
[----:B------:R-:W-:Y:S01]  /*4c60*/  IABS R23, R51 ;  /* 0x0000003300177213 */ /* 0x000fe20000000000 */
[----:B-1----:R-:W3:Y:S02]  /*4c70*/  LDL R4, [R1+0x1df4] ;  /* 0x001df40001047983 */ /* 0x002ee40000100800 */
[----:B------:R-:W-:Y:S02]  /*4c80*/  IMAD.MOV R34, RZ, RZ, -R34 ;  /* 0x000000ffff227224 */ /* 0x000fe400078e0a22 */
[----:B------:R-:W-:Y:S01]  /*4c90*/  IMAD.MOV R27, RZ, RZ, -R27 ;  /* 0x000000ffff1b7224 */ /* 0x000fe200078e0a1b */
[----:B------:R-:W-:Y:S01]  /*4ca0*/  IABS R24, R52 ;  /* 0x0000003400187213 */ /* 0x000fe20000000000 */
[C---:B------:R-:W-:Y:S01]  /*4cb0*/  IMAD R25, R61.reuse, R34, R25 ;  /* 0x000000223d197224 */ /* 0x040fe200078e0219 */
[----:B--2---:R-:W-:Y:S01]  /*4cc0*/  IABS R34, R58 ;  /* 0x0000003a00227213 */ /* 0x004fe20000000000 */
[----:B------:R-:W-:Y:S01]  /*4cd0*/  IMAD R22, R61, R27, R22 ;  /* 0x0000001b3d167224 */ /* 0x000fe200078e0216 */
[----:B------:R-:W2:Y:S01]  /*4ce0*/  LDL R58, [R1+0x1e20] ;  /* 0x001e2000013a7983 */ /* 0x000ea20000100800 */
[----:B------:R-:W-:-:S03]  /*4cf0*/  IABS R27, R53 ;  /* 0x00000035001b7213 */ /* 0x000fc60000000000 */
[----:B------:R-:W2:Y:S01]  /*4d00*/  LDL R53, [R1+0x1e24] ;  /* 0x001e240001357983 */ /* 0x000ea20000100800 */
[----:B------:R-:W-:-:S03]  /*4d10*/  IMAD.HI.U32 R32, R59, R23, RZ ;  /* 0x000000173b207227 */ /* 0x000fc600078e00ff */
[----:B------:R-:W2:Y:S01]  /*4d20*/  LDL R51, [R1+0x1e2c] ;  /* 0x001e2c0001337983 */ /* 0x000ea20000100800 */
[----:B------:R-:W-:-:S03]  /*4d30*/  IMAD.HI.U32 R33, R59, R24, RZ ;  /* 0x000000183b217227 */ /* 0x000fc600078e00ff */
[----:B------:R-:W2:Y:S01]  /*4d40*/  LDL R52, [R1+0x1e28] ;  /* 0x001e280001347983 */ /* 0x000ea20000100800 */
[----:B------:R-:W-:-:S03]  /*4d50*/  IMAD.HI.U32 R36, R59, R27, RZ ;  /* 0x0000001b3b247227 */ /* 0x000fc600078e00ff */
[----:B------:R-:W2:Y:S01]  /*4d60*/  LDL R2, [R1+0x1dec] ;  /* 0x001dec0001027983 */ /* 0x000ea20000100800 */
[----:B------:R-:W-:Y:S02]  /*4d70*/  IMAD.MOV R32, RZ, RZ, -R32 ;  /* 0x000000ffff207224 */ /* 0x000fe400078e0a20 */
[----:B------:R-:W-:Y:S01]  /*4d80*/  IMAD.MOV R33, RZ, RZ, -R33 ;  /* 0x000000ffff217224 */ /* 0x000fe200078e0a21 */
[----:B------:R-:W2:Y:S01]  /*4d90*/  LDL R60, [R1+0x1de8] ;  /* 0x001de800013c7983 */ /* 0x000ea20000100800 */
[----:B------:R-:W-:Y:S02]  /*4da0*/  IMAD.MOV R36, RZ, RZ, -R36 ;  /* 0x000000ffff247224 */ /* 0x000fe400078e0a24 */
[----:B------:R-:W-:Y:S01]  /*4db0*/  IMAD.HI.U32 R35, R59, R26, RZ ;  /* 0x0000001a3b237227 */ /* 0x000fe200078e00ff */
[----:B------:R-:W2:Y:S03]  /*4dc0*/  LDL R11, [R1+0x1ddc] ;  /* 0x001ddc00010b7983 */ /* 0x000ea60000100800 */
[C---:B------:R-:W-:Y:S01]  /*4dd0*/  IMAD R23, R61.reuse, R32, R23 ;  /* 0x000000203d177224 */ /* 0x040fe200078e0217 */
[----:B------:R-:W-:Y:S01]  /*4de0*/  IABS R32, R54 ;  /* 0x0000003600207213 */ /* 0x000fe20000000000 */
[C---:B------:R-:W-:Y:S01]  /*4df0*/  IMAD R24, R61.reuse, R33, R24 ;  /* 0x000000213d187224 */ /* 0x040fe200078e0218 */
[----:B------:R-:W-:Y:S01]  /*4e00*/  IABS R33, R55 ;  /* 0x0000003700217213 */ /* 0x000fe20000000000 */
[----:B------:R-:W-:Y:S01]  /*4e10*/  IMAD R27, R61, R36, R27 ;  /* 0x000000243d1b7224 */ /* 0x000fe200078e021b */
[----:B------:R-:W2:Y:S01]  /*4e20*/  LDL R54, [R1+0x1e1c] ;  /* 0x001e1c0001367983 */ /* 0x000ea20000100800 */
[----:B------:R-:W-:-:S03]  /*4e30*/  IMAD.MOV R35, RZ, RZ, -R35 ;  /* 0x000000ffff237224 */ /* 0x000fc600078e0a23 */
[----:B------:R-:W2:Y:S01]  /*4e40*/  LDL R55, [R1+0x1e18] ;  /* 0x001e180001377983 */ /* 0x000ea20000100800 */
[----:B------:R-:W-:Y:S01]  /*4e50*/  IMAD R26, R61, R35, R26 ;  /* 0x000000233d1a7224 */ /* 0x000fe200078e021a */
[----:B----4-:R-:W-:Y:S02]  /*4e60*/  IABS R36, R57 ;  /* 0x0000003900247213 */ /* 0x010fe40000000000 */
[----:B------:R-:W4:Y:S01]  /*4e70*/  LDL R57, [R1+0x1e10] ;  /* 0x001e100001397983 */ /* 0x000f220000100800 */
[----:B---3--:R-:W-:-:S03]  /*4e80*/  IABS R35, R56 ;  /* 0x0000003800237213 */ /* 0x008fc60000000000 */
[----:B------:R-:W3:Y:S01]  /*4e90*/  LDL R56, [R1+0x1e14] ;  /* 0x001e140001387983 */ /* 0x000ee20000100800 */
[----:B------:R-:W-:-:S04]  /*4ea0*/  IMAD.HI.U32 R41, R59, R36, RZ ;  /* 0x000000243b297227 */ /* 0x000fc800078e00ff */
[----:B------:R-:W-:-:S04]  /*4eb0*/  IMAD.MOV R41, RZ, RZ, -R41 ;  /* 0x000000ffff297224 */ /* 0x000fc800078e0a29 */
[----:B------:R-:W-:Y:S01]  /*4ec0*/  IMAD R36, R61, R41, R36 ;  /* 0x000000293d247224 */ /* 0x000fe200078e0224 */
        /* <DEDUP_REMOVED lines=8> */
[----:B------:R-:W-:-:S04]  /*4f50*/  IMAD.HI.U32 R39, R59, R34, RZ ;  /* 0x000000223b277227 */ /* 0x000fc800078e00ff */
[C---:B------:R-:W-:Y:S01]  /*4f60*/  IMAD R32, R61.reuse, R37, R32 ;  /* 0x000000253d207224 */ /* 0x040fe200078e0220 */
[----:B------:R-:W-:Y:S01]  /*4f70*/  IABS R37, R50 ;  /* 0x0000003200257213 */ /* 0x000fe20000000000 */
[C---:B------:R-:W-:Y:S01]  /*4f80*/  IMAD R35, R61.reuse, R40, R35 ;  /* 0x000000283d237224 */ /* 0x040fe200078e0223 */
[----:B------:R-:W-:Y:S01]  /*4f90*/  IABS R40, R53 ;  /* 0x0000003500287213 */ /* 0x000fe20000000000 */
[----:B------:R-:W-:Y:S01]  /*4fa0*/  IMAD R33, R61, R38, R33 ;  /* 0x000000263d217224 */ /* 0x000fe200078e0221 */
[----:B------:R-:W-:Y:S01]  /*4fb0*/  IABS R38, R51 ;  /* 0x0000003300267213 */ /* 0x000fe20000000000 */
[----:B------:R-:W2:Y:S01]  /*4fc0*/  LDL R53, [R1+0x1e0c] ;  /* 0x001e0c0001357983 */ /* 0x000ea20000100800 */
[----:B------:R-:W-:Y:S02]  /*4fd0*/  IMAD.MOV R39, RZ, RZ, -R39 ;  /* 0x000000ffff277224 */ /* 0x000fe400078e0a27 */
[----:B------:R-:W-:-:S04]  /*4fe0*/  IMAD.HI.U32 R42, R59, R37, RZ ;  /* 0x000000253b2a7227 */ /* 0x000fc800078e00ff */
[----:B------:R-:W-:-:S04]  /*4ff0*/  IMAD.HI.U32 R43, R59, R38, RZ ;  /* 0x000000263b2b7227 */ /* 0x000fc800078e00ff */
[----:B------:R-:W-:Y:S01]  /*5000*/  IMAD R34, R61, R39, R34 ;  /* 0x000000273d227224 */ /* 0x000fe200078e0222 */
[----:B------:R-:W-:Y:S01]  /*5010*/  IABS R39, R52 ;  /* 0x0000003400277213 */ /* 0x000fe20000000000 */
        /* <DEDUP_REMOVED lines=13> */
[----:B------:R-:W-:Y:S02]  /*50f0*/  IMAD R39, R61, R44, R39 ;  /* 0x0000002c3d277224 */ /* 0x000fe400078e0227 */
[----:B------:R-:W-:-:S04]  /*5100*/  IMAD.HI.U32 R47, R59, R42, RZ ;  /* 0x0000002a3b2f7227 */ /* 0x000fc800078e00ff */
[----:B------:R-:W-:-:S04]  /*5110*/  IMAD.MOV R47, RZ, RZ, -R47 ;  /* 0x000000ffff2f7224 */ /* 0x000fc800078e0a2f */
[----:B------:R-:W-:Y:S01]  /*5120*/  IMAD R42, R61, R47, R42 ;  /* 0x0000002f3d2a7224 */ /* 0x000fe200078e022a */
[----:B----4-:R-:W-:Y:S02]  /*5130*/  IABS R45, R57 ;  /* 0x00000039002d7213 */ /* 0x010fe40000000000 */
[----:B------:R-:W4:Y:S01]  /*5140*/  LDL R57, [R1+0x1df8] ;  /* 0x001df80001397983 */ /* 0x000f220000100800 */
[----:B---3--:R-:W-:-:S03]  /*5150*/  IABS R44, R56 ;  /* 0x00000038002c7213 */ /* 0x008fc60000000000 */
[----:B------:R-:W3:Y:S01]  /*5160*/  LDL R56, [R1+0x1dfc] ;  /* 0x001dfc0001387983 */ /* 0x000ee20000100800 */
[----:B--2---:R-:W-:-:S03]  /*5170*/  IABS R47, R58 ;  /* 0x0000003a002f7213 */ /* 0x004fc60000000000 */
[----:B------:R-:W2:Y:S01]  /*5180*/  LDL R58, [R1+0x1dd8] ;  /* 0x001dd800013a7983 */ /* 0x000ea20000100800 */
[----:B------:R-:W-:-:S03]  /*5190*/  IMAD.HI.U32 R46, R59, R41, RZ ;  /* 0x000000293b2e7227 */ /* 0x000fc600078e00ff */
[----:B------:R-:W2:Y:S01]  /*51a0*/  LDL.LU R10, [R1+0x11c] ;  /* 0x00011c00010a7983 */ /* 0x000ea20000300800 */
[----:B------:R-:W-:Y:S02]  /*51b0*/  IMAD.MOV R46, RZ, RZ, -R46 ;  /* 0x000000ffff2e7224 */ /* 0x000fe400078e0a2e */
[----:B------:R-:W-:Y:S01]  /*51c0*/  IMAD.HI.U32 R50, R59, R43, RZ ;  /* 0x0000002b3b327227 */ /* 0x000fe200078e00ff */
[----:B------:R-:W2:Y:S03]  /*51d0*/  LDL.LU R9, [R1+0x118] ;  /* 0x0001180001097983 */ /* 0x000ea60000300800 */
[----:B------:R-:W-:Y:S02]  /*51e0*/  IMAD R41, R61, R46, R41 ;  /* 0x0000002e3d297224 */ /* 0x000fe400078e0229 */
[----:B------:R-:W-:-:S04]  /*51f0*/  IMAD.HI.U32 R49, R59, R44, RZ ;  /* 0x0000002c3b317227 */ /* 0x000fc800078e00ff */
[----:B------:R-:W-:-:S04]  /*5200*/  IMAD.HI.U32 R48, R59, R45, RZ ;  /* 0x0000002d3b307227 */ /* 0x000fc800078e00ff */
[----:B------:R-:W-:Y:S01]  /*5210*/  IMAD.MOV R51, RZ, RZ, -R50 ;  /* 0x000000ffff337224 */ /* 0x000fe200078e0a32 */
[----:B------:R-:W-:Y:S01]  /*5220*/  IABS R46, R53 ;  /* 0x00000035002e7213 */ /* 0x000fe20000000000 */
[----:B------:R-:W-:-:S04]  /*5230*/  IMAD.MOV R50, RZ, RZ, -R49 ;  /* 0x000000ffff327224 */ /* 0x000fc800078e0a31 */
[----:B------:R-:W-:-:S04]  /*5240*/  IMAD.HI.U32 R52, R59, R46, RZ ;  /* 0x0000002e3b347227 */ /* 0x000fc800078e00ff */
[----:B------:R-:W-:Y:S02]  /*5250*/  IMAD.MOV R49, RZ, RZ, -R48 ;  /* 0x000000ffff317224 */ /* 0x000fe400078e0a30 */
[----:B------:R-:W-:Y:S02]  /*5260*/  IMAD.MOV R48, RZ, RZ, -R52 ;  /* 0x000000ffff307224 */ /* 0x000fe400078e0a34 */
[C---:B------:R-:W-:Y:S02]  /*5270*/  IMAD R45, R61.reuse, R49, R45 ;  /* 0x000000313d2d7224 */ /* 0x040fe400078e022d */
[C---:B------:R-:W-:Y:S02]  /*5280*/  IMAD R46, R61.reuse, R48, R46 ;  /* 0x000000303d2e7224 */ /* 0x040fe400078e022e */
[C---:B------:R-:W-:Y:S02]  /*5290*/  IMAD R43, R61.reuse, R51, R43 ;  /* 0x000000333d2b7224 */ /* 0x040fe400078e022b */
[----:B------:R-:W-:Y:S01]  /*52a0*/  IMAD R44, R61, R50, R44 ;  /* 0x000000323d2c7224 */ /* 0x000fe200078e022c */
[----:B------:R-:W-:-:S02]  /*52b0*/  IABS R48, R54 ;  /* 0x0000003600307213 */ /* 0x000fc40000000000 */
[----:B------:R-:W-:-:S03]  /*52c0*/  IABS R49, R55 ;  /* 0x0000003700317213 */ /* 0x000fc60000000000 */
[----:B------:R-:W-:-:S04]  /*52d0*/  IMAD.HI.U32 R54, R59, R48, RZ ;  /* 0x000000303b367227 */ /* 0x000fc800078e00ff */
[----:B------:R-:W-:Y:S01]  /*52e0*/  IMAD.HI.U32 R53, R59, R49, RZ ;  /* 0x000000313b357227 */ /* 0x000fe200078e00ff */
[----:B----4-:R-:W-:Y:S02]  /*52f0*/  IABS R51, R57 ;  /* 0x0000003900337213 */ /* 0x010fe40000000000 */
[----:B---3--:R-:W-:-:S03]  /*5300*/  IABS R50, R56 ;  /* 0x0000003800327213 */ /* 0x008fc60000000000 */
[----:B------:R-:W-:-:S04]  /*5310*/  IMAD.HI.U32 R57, R59, R51, RZ ;  /* 0x000000333b397227 */ /* 0x000fc800078e00ff */
[----:B------:R-:W-:Y:S02]  /*5320*/  IMAD.MOV R56, RZ, RZ, -R54 ;  /* 0x000000ffff387224 */ /* 0x000fe400078e0a36 */
[----:B------:R-:W-:Y:S02]  /*5330*/  IMAD.MOV R54, RZ, RZ, -R53 ;  /* 0x000000ffff367224 */ /* 0x000fe400078e0a35 */
[----:B------:R-:W-:-:S04]  /*5340*/  IMAD.MOV R53, RZ, RZ, -R57 ;  /* 0x000000ffff357224 */ /* 0x000fc800078e0a39 */
[C---:B------:R-:W-:Y:S01]  /*5350*/  IMAD R51, R61.reuse, R53, R51 ;  /* 0x000000353d337224 */ /* 0x040fe200078e0233 */
[----:B------:R-:W-:Y:S01]  /*5360*/  IABS R53, R3 ;  /* 0x0000000300357213 */ /* 0x000fe20000000000 */
[----:B------:R-:W-:Y:S01]  /*5370*/  IMAD R48, R61, R56, R48 ;  /* 0x000000383d307224 */ /* 0x000fe200078e0230 */
[----:B--2---:R-:W-:-:S03]  /*5380*/  IABS R3, R58 ;  /* 0x0000003a00037213 */ /* 0x004fc60000000000 */
[----:B------:R-:W-:-:S04]  /*5390*/  IMAD.HI.U32 R56, R59, R53, RZ ;  /* 0x000000353b387227 */ /* 0x000fc800078e00ff */
[----:B------:R-:W-:Y:S02]  /*53a0*/  IMAD.MOV R57, RZ, RZ, -R56 ;  /* 0x000000ffff397224 */ /* 0x000fe400078e0a38 */
[----:B------:R-:W-:Y:S02]  /*53b0*/  IMAD.MOV.U32 R56, RZ, RZ, R3 ;  /* 0x000000ffff387224 */ /* 0x000fe400078e0003 */
[----:B------:R-:W2:Y:S04]  /*53c0*/  LDL.LU R3, [R1+0x114] ;  /* 0x0001140001037983 */ /* 0x000ea80000300800 */
[----:B------:R-:W3:Y:S04]  /*53d0*/  LDL.LU R20, [R1+0x110] ;  /* 0x0001100001147983 */ /* 0x000ee80000300800 */
[----:B------:R-:W4:Y:S04]  /*53e0*/  LDL.LU R8, [R1+0x10c] ;  /* 0x00010c0001087983 */ /* 0x000f280000300800 */
[----:B------:R-:W2:Y:S01]  /*53f0*/  LDL.LU R7, [R1+0x108] ;  /* 0x0001080001077983 */ /* 0x000ea20000300800 */
[----:B------:R-:W-:-:S03]  /*5400*/  IMAD.HI.U32 R52, R59, R47, RZ ;  /* 0x0000002f3b347227 */ /* 0x000fc600078e00ff */
[----:B------:R-:W2:Y:S01]  /*5410*/  LDL.LU R6, [R1+0x104] ;  /* 0x0001040001067983 */ /* 0x000ea20000300800 */
[----:B------:R-:W-:Y:S02]  /*5420*/  IMAD.MOV R52, RZ, RZ, -R52 ;  /* 0x000000ffff347224 */ /* 0x000fe400078e0a34 */
[----:B------:R-:W-:-:S04]  /*5430*/  IMAD.HI.U32 R55, R59, R50, RZ ;  /* 0x000000323b377227 */ /* 0x000fc800078e00ff */
[C---:B------:R-:W-:Y:S02]  /*5440*/  IMAD R47, R61.reuse, R52, R47 ;  /* 0x000000343d2f7224 */ /* 0x040fe400078e022f */
[----:B------:R-:W-:Y:S01]  /*5450*/  IMAD R49, R61, R54, R49 ;  /* 0x000000363d317224 */ /* 0x000fe200078e0231 */
[----:B------:R-:W-:Y:S01]  /*5460*/  IABS R54, R4 ;  /* 0x0000000400367213 */ /* 0x000fe20000000000 */
[----:B------:R-:W-:-:S04]  /*5470*/  IMAD.MOV R52, RZ, RZ, -R55 ;  /* 0x000000ffff347224 */ /* 0x000fc800078e0a37 */
[----:B------:R-:W-:Y:S02]  /*5480*/  IMAD R50, R61, R52, R50 ;  /* 0x000000343d327224 */ /* 0x000fe400078e0232 */
[----:B------:R-:W-:Y:S01]  /*5490*/  IMAD.MOV.U32 R52, RZ, RZ, R54 ;  /* 0x000000ffff347224 */ /* 0x000fe200078e0036 */
[----:B------:R-:W-:Y:S02]  /*54a0*/  IABS R54, R2 ;  /* 0x0000000200367213 */ /* 0x000fe40000000000 */
[----:B------:R-:W-:-:S04]  /*54b0*/  IABS R2, c[0x0][0x178] ;  /* 0x00005e0000027a13 */ /* 0x000fc80000000000 */
[C---:B------:R-:W-:Y:S02]  /*54c0*/  ISETP.GT.U32.AND P3, PT, R2.reuse, R28, PT ;  /* 0x0000001c0200720c */ /* 0x040fe40003f64070 */
[C---:B------:R-:W-:Y:S02]  /*54d0*/  ISETP.GT.U32.AND P0, PT, R2.reuse, R31, PT ;  /* 0x0000001f0200720c */ /* 0x040fe40003f04070 */
[----:B------:R-:W-:Y:S02]  /*54e0*/  IABS R55, R60 ;  /* 0x0000003c00377213 */ /* 0x000fe40000000000 */
[C---:B------:R-:W-:Y:S01]  /*54f0*/  ISETP.GT.U32.AND P1, PT, R2.reuse, R30, PT ;  /* 0x0000001e0200720c */ /* 0x040fe20003f24070 */
[----:B------:R-:W-:Y:S01]  /*5500*/  IMAD.HI.U32 R5, R59, R54, RZ ;  /* 0x000000363b057227 */ /* 0x000fe200078e00ff */
[----:B------:R-:W-:-:S05]  /*5510*/  ISETP.GT.U32.AND P2, PT, R2, R29, PT ;  /* 0x0000001d0200720c */ /* 0x000fca0003f44070 */
[----:B------:R-:W-:Y:S02]  /*5520*/  @!P3 IMAD.IADD R28, R28, 0x1, -R2 ;  /* 0x000000011c1cb824 */ /* 0x000fe400078e0a02 */
[----:B------:R-:W-:-:S03]  /*5530*/  IMAD.HI.U32 R4, R59, R55, RZ ;  /* 0x000000373b047227 */ /* 0x000fc600078e00ff */
[----:B------:R-:W-:Y:S01]  /*5540*/  ISETP.GT.U32.AND P4, PT, R2, R28, PT ;  /* 0x0000001c0200720c */ /* 0x000fe20003f84070 */
[----:B------:R-:W-:Y:S02]  /*5550*/  IMAD R53, R61, R57, R53 ;  /* 0x000000393d357224 */ /* 0x000fe400078e0235 */
[----:B------:R-:W-:Y:S02]  /*5560*/  IMAD.MOV R57, RZ, RZ, -R5 ;  /* 0x000000ffff397224 */ /* 0x000fe400078e0a05 */
[----:B------:R-:W3:Y:S01]  /*5570*/  LDL.LU R5, [R1+0x100] ;  /* 0x0001000001057983 */ /* 0x000ee20000300800 */
[----:B------:R-:W-:Y:S02]  /*5580*/  IMAD.MOV R12, RZ, RZ, -R4 ;  /* 0x000000ffff0c7224 */ /* 0x000fe400078e0a04 */
[--C-:B------:R-:W-:Y:S01]  /*5590*/  @!P0 IMAD.IADD R31, R31, 0x1, -R2.reuse ;  /* 0x000000011f1f8824 */ /* 0x100fe200078e0a02 */
[----:B------:R-:W3:Y:S01]  /*55a0*/  LDL.LU R4, [R1+0xfc] ;  /* 0x0000fc0001047983 */ /* 0x000ee20000300800 */
[----:B------:R-:W-:-:S03]  /*55b0*/  @!P1 IMAD.IADD R30, R30, 0x1, -R2 ;  /* 0x000000011e1e9824 */ /* 0x000fc600078e0a02 */
[----:B------:R-:W3:Y:S01]  /*55c0*/  LDL.LU R60, [R1+0xf8] ;  /* 0x0000f800013c7983 */ /* 0x000ee20000300800 */
[--C-:B------:R-:W-:Y:S01]  /*55d0*/  @!P2 IMAD.IADD R29, R29, 0x1, -R2.reuse ;  /* 0x000000011d1da824 */ /* 0x100fe200078e0a02 */
[C---:B------:R-:W-:Y:S02]  /*55e0*/  ISETP.GT.U32.AND P1, PT, R2.reuse, R31, PT ;  /* 0x0000001f0200720c */ /* 0x040fe40003f24070 */
[----:B------:R-:W-:Y:S02]  /*55f0*/  ISETP.GT.U32.AND P2, PT, R61, R10, PT ;  /* 0x0000000a3d00720c */ /* 0x000fe40003f44070 */
[----:B------:R-:W-:Y:S01]  /*5600*/  ISETP.GT.U32.AND P5, PT, R2, R30, PT ;  /* 0x0000001e0200720c */ /* 0x000fe20003fa4070 */
[----:B------:R-:W-:Y:S01]  /*5610*/  @!P4 IMAD.IADD R28, R28, 0x1, -R2 ;  /* 0x000000011c1cc824 */ /* 0x000fe200078e0a02 */
[----:B------:R-:W-:-:S07]  /*5620*/  ISETP.GT.U32.AND P3, PT, R2, R29, PT ;  /* 0x0000001d0200720c */ /* 0x000fce0003f64070 */
[--C-:B------:R-:W-:Y:S02]  /*5630*/  @!P1 IMAD.IADD R31, R31, 0x1, -R2.reuse ;  /* 0x000000011f1f9824 */ /* 0x100fe400078e0a02 */
[----:B------:R-:W-:Y:S02]  /*5640*/  @!P2 IMAD.IADD R10, R10, 0x1, -R61 ;  /* 0x000000010a0aa824 */ /* 0x000fe400078e0a3d */
[--C-:B------:R-:W-:Y:S01]  /*5650*/  @!P5 IMAD.IADD R30, R30, 0x1, -R2.reuse ;  /* 0x000000011e1ed824 */ /* 0x100fe200078e0a02 */
[----:B------:R-:W-:Y:S01]  /*5660*/  STL [R1+0x21bc], R31 ;  /* 0x0021bc1f01007387 */ /* 0x000fe20000100800 */
[----:B------:R-:W-:-:S03]  /*5670*/  @!P3 IMAD.IADD R29, R29, 0x1, -R2 ;  /* 0x000000011d1db824 */ /* 0x000fc600078e0a02 */
[----:B------:R-:W-:Y:S04]  /*5680*/  STL [R1+0x21c0], R30 ;  /* 0x0021c01e01007387 */ /* 0x000fe80000100800 */
[----:B------:R-:W3:Y:S01]  /*5690*/  LDL.LU R2, [R1+0xf4] ;  /* 0x0000f40001027983 */ /* 0x000ee20000300800 */
[----:B------:R-:W-:-:S03]  /*56a0*/  ISETP.GT.U32.AND P6, PT, R61, R9, PT ;  /* 0x000000093d00720c */ /* 0x000fc60003fc4070 */
[----:B------:R-:W3:Y:S04]  /*56b0*/  LDL.LU R19, [R1+0xf0] ;  /* 0x0000f00001137983 */ /* 0x000ee80000300800 */
[----:B------:R-:W3:Y:S04]  /*56c0*/  LDL.LU R18, [R1+0xec] ;  /* 0x0000ec0001127983 */ /* 0x000ee80000300800 */
[----:B------:R-:W3:Y:S04]  /*56d0*/  LDL.LU R17, [R1+0xe8] ;  /* 0x0000e80001117983 */ /* 0x000ee80000300800 */
[----:B------:R-:W3:Y:S04]  /*56e0*/  LDL.LU R16, [R1+0xe4] ;  /* 0x0000e40001107983 */ /* 0x000ee80000300800 */
[----:B------:R-:W3:Y:S04]  /*56f0*/  LDL.LU R15, [R1+0xe0] ;  /* 0x0000e000010f7983 */ /* 0x000ee80000300800 */
[----:B------:R-:W3:Y:S01]  /*5700*/  LDL.LU R14, [R1+0xdc] ;  /* 0x0000dc00010e7983 */ /* 0x000ee20000300800 */
[----:B------:R-:W-:-:S03]  /*5710*/  IMAD R55, R61, R12, R55 ;  /* 0x0000000c3d377224 */ /* 0x000fc600078e0237 */
[----:B------:R-:W3:Y:S01]  /*5720*/  LDL.LU R13, [R1+0xd8] ;  /* 0x0000d800010d7983 */ /* 0x000ee20000300800 */
[----:B------:R-:W-:Y:S01]  /*5730*/  IMAD R54, R61, R57, R54 ;  /* 0x000000393d367224 */ /* 0x000fe200078e0236 */
[----:B------:R-:W-:Y:S01]  /*5740*/  IABS R57, R11 ;  /* 0x0000000b00397213 */ /* 0x000fe20000000000 */
[----:B------:R-:W-:Y:S01]  /*5750*/  @!P6 IMAD.IADD R9, R9, 0x1, -R61 ;  /* 0x000000010909e824 */ /* 0x000fe200078e0a3d */
[----:B----4-:R-:W-:-:S13]  /*5760*/  ISETP.GT.U32.AND P4, PT, R61, R8, PT ;  /* 0x000000083d00720c */ /* 0x010fda0003f84070 */
[----:B------:R-:W-:Y:S01]  /*5770*/  @!P4 IMAD.IADD R8, R8, 0x1, -R61 ;  /* 0x000000010808c824 */ /* 0x000fe200078e0a3d */
[C---:B------:R-:W-:Y:S02]  /*5780*/  ISETP.GT.U32.AND P4, PT, R61.reuse, R10, PT ;  /* 0x0000000a3d00720c */ /* 0x040fe40003f84070 */
[----:B--2---:R-:W-:-:S11]  /*5790*/  ISETP.GT.U32.AND P3, PT, R61, R7, PT ;  /* 0x000000073d00720c */ /* 0x004fd60003f64070 */
[----:B------:R-:W-:-:S05]  /*57a0*/  @!P4 IMAD.IADD R10, R10, 0x1, -R61 ;  /* 0x000000010a0ac824 */ /* 0x000fca00078e0a3d */
[----:B------:R0:W-:Y:S04]  /*57b0*/  STL [R1+0x11c], R10 ;  /* 0x00011c0a01007387 */ /* 0x0001e80000100800 */
[----:B------:R-:W2:Y:S04]  /*57c0*/  LDL.LU R12, [R1+0xd4] ;  /* 0x0000d400010c7983 */ /* 0x000ea80000300800 */
[----:B------:R-:W4:Y:S01]  /*57d0*/  LDL.LU R11, [R1+0xd0] ;  /* 0x0000d000010b7983 */ /* 0x000f220000300800 */
[----:B------:R-:W-:Y:S01]  /*57e0*/  @!P3 IMAD.IADD R7, R7, 0x1, -R61 ;  /* 0x000000010707b824 */ /* 0x000fe200078e0a3d */
[----:B------:R-:W-:-:S13]  /*57f0*/  ISETP.GT.U32.AND P3, PT, R61, R9, PT ;  /* 0x000000093d00720c */ /* 0x000fda0003f64070 */
[----:B------:R-:W-:-:S05]  /*5800*/  @!P3 IMAD.IADD R9, R9, 0x1, -R61 ;  /* 0x000000010909b824 */ /* 0x000fca00078e0a3d */
[----:B------:R1:W-:Y:S04]  /*5810*/  STL [R1+0x118], R9 ;  /* 0x0001180901007387 */ /* 0x0003e80000100800 */
[----:B0-----:R-:W4:Y:S01]  /*5820*/  LDL.LU R10, [R1+0xcc] ;  /* 0x0000cc00010a7983 */ /* 0x001f220000300800 */
[C---:B------:R-:W-:Y:S02]  /*5830*/  ISETP.GT.U32.AND P0, PT, R61.reuse, R0, PT ;  /* 0x000000003d00720c */ /* 0x040fe40003f04070 */
[C---:B------:R-:W-:Y:S02]  /*5840*/  ISETP.GT.U32.AND P1, PT, R61.reuse, R3, PT ;  /* 0x000000033d00720c */ /* 0x040fe40003f24070 */
[C---:B---3--:R-:W-:Y:S01]  /*5850*/  ISETP.GT.U32.AND P5, PT, R61.reuse, R20, PT ;  /* 0x000000143d00720c */ /* 0x048fe20003fa4070 */
[----:B-1----:R-:W3:Y:S01]  /*5860*/  LDL.LU R9, [R1+0xc8] ;  /* 0x0000c80001097983 */ /* 0x002ee20000300800 */
[----:B------:R-:W-:-:S07]  /*5870*/  ISETP.GT.U32.AND P2, PT, R61, R5, PT ;  /* 0x000000053d00720c */ /* 0x000fce0003f44070 */
[--C-:B------:R-:W-:Y:S01]  /*5880*/  @!P0 IMAD.IADD R0, R0, 0x1, -R61.reuse ;  /* 0x0000000100008824 */ /* 0x100fe200078e0a3d */
[----:B------:R-:W-:Y:S01]  /*5890*/  ISETP.GT.U32.AND P0, PT, R61, R6, PT ;  /* 0x000000063d00720c */ /* 0x000fe20003f04070 */
[--C-:B------:R-:W-:Y:S01]  /*58a0*/  @!P1 IMAD.IADD R3, R3, 0x1, -R61.reuse ;  /* 0x0000000103039824 */ /* 0x100fe200078e0a3d */
[C---:B------:R-:W-:Y:S01]  /*58b0*/  ISETP.GT.U32.AND P1, PT, R61.reuse, R60, PT ;  /* 0x0000003c3d00720c */ /* 0x040fe20003f24070 */
[--C-:B------:R-:W-:Y:S01]  /*58c0*/  @!P5 IMAD.IADD R20, R20, 0x1, -R61.reuse ;  /* 0x000000011414d824 */ /* 0x100fe200078e0a3d */
[----:B------:R-:W-:Y:S01]  /*58d0*/  ISETP.GT.U32.AND P5, PT, R61, R0, PT ;  /* 0x000000003d00720c */ /* 0x000fe20003fa4070 */
[----:B------:R-:W-:Y:S01]  /*58e0*/  @!P2 IMAD.IADD R5, R5, 0x1, -R61 ;  /* 0x000000010505a824 */ /* 0x000fe200078e0a3d */
[C---:B------:R-:W-:Y:S02]  /*58f0*/  ISETP.GT.U32.AND P6, PT, R61.reuse, R4, PT ;  /* 0x000000043d00720c */ /* 0x040fe40003fc4070 */
[----:B------:R-:W-:-:S05]  /*5900*/  ISETP.GT.U32.AND P2, PT, R61, R20, PT ;  /* 0x000000143d00720c */ /* 0x000fca0003f44070 */
[--C-:B------:R-:W-:Y:S01]  /*5910*/  @!P0 IMAD.IADD R6, R6, 0x1, -R61.reuse ;  /* 0x0000000106068824 */ /* 0x100fe200078e0a3d */
[C---:B------:R-:W-:Y:S01]  /*5920*/  ISETP.GT.U32.AND P0, PT, R61.reuse, R3, PT ;  /* 0x000000033d00720c */ /* 0x040fe20003f04070 */
[--C-:B------:R-:W-:Y:S01]  /*5930*/  @!P1 IMAD.IADD R60, R60, 0x1, -R61.reuse ;  /* 0x000000013c3c9824 */ /* 0x100fe200078e0a3d */
[C---:B------:R-:W-:Y:S01]  /*5940*/  ISETP.GT.U32.AND P1, PT, R61.reuse, R8, PT ;  /* 0x000000083d00720c */ /* 0x040fe20003f24070 */
[--C-:B------:R-:W-:Y:S01]  /*5950*/  @!P5 IMAD.IADD R0, R0, 0x1, -R61.reuse ;  /* 0x000000010000d824 */ /* 0x100fe200078e0a3d */
[C---:B------:R-:W-:Y:S01]  /*5960*/  ISETP.GT.U32.AND P5, PT, R61.reuse, R7, PT ;  /* 0x000000073d00720c */ /* 0x040fe20003fa4070 */
[--C-:B------:R-:W-:Y:S01]  /*5970*/  @!P6 IMAD.IADD R4, R4, 0x1, -R61.reuse ;  /* 0x000000010404e824 */ /* 0x100fe200078e0a3d */
[C---:B------:R-:W-:Y:S01]  /*5980*/  ISETP.GT.U32.AND P6, PT, R61.reuse, R60, PT ;  /* 0x0000003c3d00720c */ /* 0x040fe20003fc4070 */
[----:B------:R-:W-:Y:S01]  /*5990*/  @!P2 IMAD.IADD R20, R20, 0x1, -R61 ;  /* 0x000000011414a824 */ /* 0x000fe200078e0a3d */
[C---:B------:R-:W-:Y:S02]  /*59a0*/  ISETP.GT.U32.AND P2, PT, R61.reuse, R2, PT ;  /* 0x000000023d00720c */ /* 0x040fe40003f44070 */
[----:B------:R-:W-:-:S03]  /*59b0*/  ISETP.GT.U32.AND P4, PT, R61, R6, PT ;  /* 0x000000063d00720c */ /* 0x000fc60003f84070 */
[--C-:B------:R-:W-:Y:S02]  /*59c0*/  @!P0 IMAD.IADD R3, R3, 0x1, -R61.reuse ;  /* 0x0000000103038824 */ /* 0x100fe400078e0a3d */
[--C-:B------:R-:W-:Y:S01]  /*59d0*/  @!P1 IMAD.IADD R8, R8, 0x1, -R61.reuse ;  /* 0x0000000108089824 */ /* 0x100fe200078e0a3d */
[----:B------:R-:W-:Y:S01]  /*59e0*/  ISETP.GT.U32.AND P1, PT, R61, R19, PT ;  /* 0x000000133d00720c */ /* 0x000fe20003f24070 */
[--C-:B------:R-:W-:Y:S01]  /*59f0*/  @!P5 IMAD.IADD R7, R7, 0x1, -R61.reuse ;  /* 0x000000010707d824 */ /* 0x100fe200078e0a3d */
[C---:B------:R-:W-:Y:S01]  /*5a00*/  ISETP.GT.U32.AND P5, PT, R61.reuse, R18, PT ;  /* 0x000000123d00720c */ /* 0x040fe20003fa4070 */
[----:B------:R0:W-:Y:S01]  /*5a10*/  STL [R1+0x114], R3 ;  /* 0x0001140301007387 */ /* 0x0001e20000100800 */
[--C-:B------:R-:W-:Y:S01]  /*5a20*/  @!P6 IMAD.IADD R60, R60, 0x1, -R61.reuse ;  /* 0x000000013c3ce824 */ /* 0x100fe200078e0a3d */
[C---:B------:R-:W-:Y:S01]  /*5a30*/  ISETP.GT.U32.AND P6, PT, R61.reuse, R14, PT ;  /* 0x0000000e3d00720c */ /* 0x040fe20003fc4070 */
[--C-:B------:R-:W-:Y:S01]  /*5a40*/  @!P2 IMAD.IADD R2, R2, 0x1, -R61.reuse ;  /* 0x000000010202a824 */ /* 0x100fe200078e0a3d */
[----:B0-----:R-:W3:Y:S01]  /*5a50*/  LDL.LU R3, [R1+0xc4] ;  /* 0x0000c40001037983 */ /* 0x001ee20000300800 */
[C---:B------:R-:W-:Y:S01]  /*5a60*/  ISETP.GT.U32.AND P3, PT, R61.reuse, R5, PT ;  /* 0x000000053d00720c */ /* 0x040fe20003f64070 */
[----:B------:R-:W-:Y:S01]  /*5a70*/  @!P4 IMAD.IADD R6, R6, 0x1, -R61 ;  /* 0x000000010606c824 */ /* 0x000fe200078e0a3d */
[----:B------:R-:W-:-:S03]  /*5a80*/  ISETP.GT.U32.AND P2, PT, R61, R13, PT ;  /* 0x0000000d3d00720c */ /* 0x000fc60003f44070 */
[--C-:B------:R-:W-:Y:S01]  /*5a90*/  @!P1 IMAD.IADD R19, R19, 0x1, -R61.reuse ;  /* 0x0000000113139824 */ /* 0x100fe200078e0a3d */
[C---:B------:R-:W-:Y:S02]  /*5aa0*/  ISETP.GT.U32.AND P4, PT, R61.reuse, R17, PT ;  /* 0x000000113d00720c */ /* 0x040fe40003f84070 */
[C---:B------:R-:W-:Y:S01]  /*5ab0*/  ISETP.GT.U32.AND P0, PT, R61.reuse, R4, PT ;  /* 0x000000043d00720c */ /* 0x040fe20003f04070 */
[--C-:B------:R-:W-:Y:S02]  /*5ac0*/  @!P5 IMAD.IADD R18, R18, 0x1, -R61.reuse ;  /* 0x000000011212d824 */ /* 0x100fe400078e0a3d */
[--C-:B------:R-:W-:Y:S01]  /*5ad0*/  @!P6 IMAD.IADD R14, R14, 0x1, -R61.reuse ;  /* 0x000000010e0ee824 */ /* 0x100fe200078e0a3d */
[----:B------:R-:W-:Y:S01]  /*5ae0*/  ISETP.GT.U32.AND P6, PT, R61, R2, PT ;  /* 0x000000023d00720c */ /* 0x000fe20003fc4070 */
[----:B------:R-:W-:Y:S01]  /*5af0*/  STL [R1+0x110], R20 ;  /* 0x0001101401007387 */ /* 0x000fe20000100800 */
[--C-:B------:R-:W-:Y:S02]  /*5b00*/  @!P3 IMAD.IADD R5, R5, 0x1, -R61.reuse ;  /* 0x000000010505b824 */ /* 0x100fe400078e0a3d */
[----:B------:R-:W-:Y:S01]  /*5b10*/  @!P2 IMAD.IADD R13, R13, 0x1, -R61 ;  /* 0x000000010d0da824 */ /* 0x000fe200078e0a3d */
[----:B------:R-:W-:-:S02]  /*5b20*/  ISETP.GT.U32.AND P2, PT, R61, R19, PT ;  /* 0x000000133d00720c */ /* 0x000fc40003f44070 */
[--C-:B------:R-:W-:Y:S01]  /*5b30*/  @!P4 IMAD.IADD R17, R17, 0x1, -R61.reuse ;  /* 0x000000011111c824 */ /* 0x100fe200078e0a3d */
[----:B------:R-:W-:Y:S01]  /*5b40*/  STL [R1+0x10c], R8 ;  /* 0x00010c0801007387 */ /* 0x000fe20000100800 */
[----:B------:R-:W-:-:S03]  /*5b50*/  @!P0 IMAD.IADD R4, R4, 0x1, -R61 ;  /* 0x0000000104048824 */ /* 0x000fc600078e0a3d */
[----:B------:R-:W-:Y:S04]  /*5b60*/  STL [R1+0x108], R7 ;  /* 0x0001080701007387 */ /* 0x000fe80000100800 */
[----:B------:R-:W-:Y:S04]  /*5b70*/  STL [R1+0x104], R6 ;  /* 0x0001040601007387 */ /* 0x000fe80000100800 */
[----:B------:R0:W-:Y:S01]  /*5b80*/  STL [R1+0x100], R5 ;  /* 0x0001000501007387 */ /* 0x0001e20000100800 */
[----:B------:R-:W-:Y:S01]  /*5b90*/  ISETP.GT.U32.AND P3, PT, R61, R16, PT ;  /* 0x000000103d00720c */ /* 0x000fe20003f64070 */
[----:B------:R-:W-:-:S02]  /*5ba0*/  @!P6 IMAD.IADD R2, R2, 0x1, -R61 ;  /* 0x000000010202e824 */ /* 0x000fc400078e0a3d */
[----:B0-----:R-:W3:Y:S04]  /*5bb0*/  LDL R5, [R1+0x1de0] ;  /* 0x001de00001057983 */ /* 0x001ee80000100800 */
[----:B------:R-:W-:Y:S04]  /*5bc0*/  STL [R1+0xfc], R4 ;  /* 0x0000fc0401007387 */ /* 0x000fe80000100800 */
[----:B------:R0:W-:Y:S01]  /*5bd0*/  STL [R1+0xf8], R60 ;  /* 0x0000f83c01007387 */ /* 0x0001e20000100800 */
[----:B------:R-:W-:-:S03]  /*5be0*/  @!P2 IMAD.IADD R19, R19, 0x1, -R61 ;  /* 0x000000011313a824 */ /* 0x000fc600078e0a3d */
[----:B0-----:R-:W3:Y:S04]  /*5bf0*/  LDL.LU R60, [R1+0xc0] ;  /* 0x0000c000013c7983 */ /* 0x001ee80000300800 */
[----:B------:R-:W3:Y:S04]  /*5c00*/  LDL.LU R8, [R1+0xbc] ;  /* 0x0000bc0001087983 */ /* 0x000ee80000300800 */
[----:B------:R-:W3:Y:S04]  /*5c10*/  LDL.LU R7, [R1+0xb8] ;  /* 0x0000b80001077983 */ /* 0x000ee80000300800 */
[----:B------:R-:W3:Y:S04]  /*5c20*/  LDL.LU R6, [R1+0xb4] ;  /* 0x0000b40001067983 */ /* 0x000ee80000300800 */
[----:B------:R-:W3:Y:S04]  /*5c30*/  LDL.LU R4, [R1+0xb0] ;  /* 0x0000b00001047983 */ /* 0x000ee80000300800 */
[----:B------:R0:W-:Y:S01]  /*5c40*/  STL [R1+0xf4], R2 ;  /* 0x0000f40201007387 */ /* 0x0001e20000100800 */
[----:B------:R-:W-:-:S03]  /*5c50*/  @!P3 IMAD.IADD R16, R16, 0x1, -R61 ;  /* 0x000000011010b824 */ /* 0x000fc600078e0a3d */
[----:B0-----:R-:W3:Y:S04]  /*5c60*/  LDL.LU R2, [R1+0xac] ;  /* 0x0000ac0001027983 */ /* 0x001ee80000300800 */
[----:B------:R0:W-:Y:S04]  /*5c70*/  STL [R1+0xf0], R19 ;  /* 0x0000f01301007387 */ /* 0x0001e80000100800 */
[----:B------:R-:W3:Y:S01]  /*5c80*/  LDL.LU R31, [R1+0xa8] ;  /* 0x0000a800011f7983 */ /* 0x000ee20000300800 */
[C---:B--2---:R-:W-:Y:S02]  /*5c90*/  ISETP.GT.U32.AND P1, PT, R61.reuse, R12, PT ;  /* 0x0000000c3d00720c */ /* 0x044fe40003f24070 */
[----:B----4-:R-:W-:-:S11]  /*5ca0*/  ISETP.GT.U32.AND P5, PT, R61, R11, PT ;  /* 0x0000000b3d00720c */ /* 0x010fd60003fa4070 */
[--C-:B------:R-:W-:Y:S01]  /*5cb0*/  @!P1 IMAD.IADD R12, R12, 0x1, -R61.reuse ;  /* 0x000000010c0c9824 */ /* 0x100fe200078e0a3d */
[----:B------:R-:W-:Y:S01]  /*5cc0*/  ISETP.GT.U32.AND P1, PT, R61, R18, PT ;  /* 0x000000123d00720c */ /* 0x000fe20003f24070 */
[----:B------:R-:W-:Y:S01]  /*5cd0*/  @!P5 IMAD.IADD R11, R11, 0x1, -R61 ;  /* 0x000000010b0bd824 */ /* 0x000fe200078e0a3d */
[----:B------:R-:W-:-:S11]  /*5ce0*/  ISETP.GT.U32.AND P5, PT, R61, R17, PT ;  /* 0x000000113d00720c */ /* 0x000fd60003fa4070 */
[--C-:B------:R-:W-:Y:S01]  /*5cf0*/  @!P1 IMAD.IADD R18, R18, 0x1, -R61.reuse ;  /* 0x0000000112129824 */ /* 0x100fe200078e0a3d */
[----:B------:R-:W-:Y:S01]  /*5d00*/  ISETP.GT.U32.AND P4, PT, R61, R10, PT ;  /* 0x0000000a3d00720c */ /* 0x000fe20003f84070 */
[----:B------:R-:W-:-:S03]  /*5d10*/  @!P5 IMAD.IADD R17, R17, 0x1, -R61 ;  /* 0x000000011111d824 */ /* 0x000fc600078e0a3d */
[----:B------:R1:W-:Y:S04]  /*5d20*/  STL [R1+0xec], R18 ;  /* 0x0000ec1201007387 */ /* 0x0003e80000100800 */
[----:B------:R-:W2:Y:S04]  /*5d30*/  LDL.LU R20, [R1+0xa4] ;  /* 0x0000a40001147983 */ /* 0x000ea80000300800 */
[----:B------:R4:W-:Y:S04]  /*5d40*/  STL [R1+0xe8], R17 ;  /* 0x0000e81101007387 */ /* 0x0009e80000100800 */
[----:B0-----:R-:W2:Y:S01]  /*5d50*/  LDL.LU R19, [R1+0xa0] ;  /* 0x0000a00001137983 */ /* 0x001ea20000300800 */
[----:B------:R-:W-:Y:S01]  /*5d60*/  @!P4 IMAD.IADD R10, R10, 0x1, -R61 ;  /* 0x000000010a0ac824 */ /* 0x000fe200078e0a3d */
[----:B------:R-:W-:-:S02]  /*5d70*/  ISETP.GT.U32.AND P4, PT, R61, R16, PT ;  /* 0x000000103d00720c */ /* 0x000fc40003f84070 */
[----:B-1----:R-:W2:Y:S11]  /*5d80*/  LDL.LU R18, [R1+0x9c] ;  /* 0x00009c0001127983 */ /* 0x002eb60000300800 */
[----:B------:R-:W-:-:S05]  /*5d90*/  @!P4 IMAD.IADD R16, R16, 0x1, -R61 ;  /* 0x000000011010c824 */ /* 0x000fca00078e0a3d */
[----:B------:R0:W-:Y:S04]  /*5da0*/  STL [R1+0xe4], R16 ;  /* 0x0000e41001007387 */ /* 0x0001e80000100800 */
[----:B----4-:R-:W4:Y:S01]  /*5db0*/  LDL.LU R17, [R1+0x98] ;  /* 0x0000980001117983 */ /* 0x010f220000300800 */
[C---:B------:R-:W-:Y:S02]  /*5dc0*/  ISETP.GT.U32.AND P0, PT, R61.reuse, R15, PT ;  /* 0x0000000f3d00720c */ /* 0x040fe40003f04070 */
[----:B---3--:R-:W-:Y:S01]  /*5dd0*/  ISETP.GT.U32.AND P3, PT, R61, R9, PT ;  /* 0x000000093d00720c */ /* 0x008fe20003f64070 */
[----:B------:R-:W-:Y:S01]  /*5de0*/  IMAD.HI.U32 R58, R59, R52, RZ ;  /* 0x000000343b3a7227 */ /* 0x000fe200078e00ff */
[----:B------:R-:W-:Y:S01]  /*5df0*/  ISETP.GT.U32.AND P2, PT, R61, R13, PT ;  /* 0x0000000d3d00720c */ /* 0x000fe20003f44070 */
[----:B0-----:R-:W3:Y:S08]  /*5e00*/  LDL.LU R16, [R1+0x94] ;  /* 0x0000940001107983 */ /* 0x001ef00000300800 */
[----:B------:R-:W-:Y:S01]  /*5e10*/  @!P0 IMAD.IADD R15, R15, 0x1, -R61 ;  /* 0x000000010f0f8824 */ /* 0x000fe200078e0a3d */
[----:B------:R-:W-:Y:S01]  /*5e20*/  ISETP.GT.U32.AND P0, PT, R61, R3, PT ;  /* 0x000000033d00720c */ /* 0x000fe20003f04070 */
[----:B------:R-:W-:-:S02]  /*5e30*/  IMAD.MOV R58, RZ, RZ, -R58 ;  /* 0x000000ffff3a7224 */ /* 0x000fc400078e0a3a */
[----:B------:R-:W-:Y:S01]  /*5e40*/  @!P3 IMAD.IADD R9, R9, 0x1, -R61 ;  /* 0x000000010909b824 */ /* 0x000fe200078e0a3d */
[C---:B------:R-:W-:Y:S01]  /*5e50*/  ISETP.GT.U32.AND P3, PT, R61.reuse, R15, PT ;  /* 0x0000000f3d00720c */ /* 0x040fe20003f64070 */
[----:B------:R-:W-:Y:S02]  /*5e60*/  IMAD R52, R61, R58, R52 ;  /* 0x0000003a3d347224 */ /* 0x000fe400078e0234 */
[----:B------:R-:W-:-:S06]  /*5e70*/  IMAD.HI.U32 R58, R59, R56, RZ ;  /* 0x000000383b3a7227 */ /* 0x000fcc00078e00ff */
[----:B------:R-:W-:Y:S01]  /*5e80*/  @!P0 IMAD.IADD R3, R3, 0x1, -R61 ;  /* 0x0000000103038824 */ /* 0x000fe200078e0a3d */
[C---:B------:R-:W-:Y:S01]  /*5e90*/  ISETP.GT.U32.AND P0, PT, R61.reuse, R14, PT ;  /* 0x0000000e3d00720c */ /* 0x040fe20003f04070 */
[----:B------:R-:W-:Y:S01]  /*5ea0*/  IMAD.MOV R58, RZ, RZ, -R58 ;  /* 0x000000ffff3a7224 */ /* 0x000fe200078e0a3a */
[----:B------:R-:W-:-:S03]  /*5eb0*/  ISETP.GT.U32.AND P1, PT, R61, R12, PT ;  /* 0x0000000c3d00720c */ /* 0x000fc60003f24070 */
[----:B------:R-:W-:Y:S02]  /*5ec0*/  IMAD R56, R61, R58, R56 ;  /* 0x0000003a3d387224 */ /* 0x000fe400078e0238 */
[----:B------:R-:W-:Y:S01]  /*5ed0*/  IMAD.HI.U32 R58, R59, R57, RZ ;  /* 0x000000393b3a7227 */ /* 0x000fe200078e00ff */
[----:B------:R-:W-:-:S03]  /*5ee0*/  ISETP.GT.U32.AND P6, PT, R61, R3, PT ;  /* 0x000000033d00720c */ /* 0x000fc60003fc4070 */
[----:B------:R-:W-:Y:S02]  /*5ef0*/  IMAD.MOV R58, RZ, RZ, -R58 ;  /* 0x000000ffff3a7224 */ /* 0x000fe400078e0a3a */
[--C-:B------:R-:W-:Y:S02]  /*5f00*/  @!P3 IMAD.IADD R15, R15, 0x1, -R61.reuse ;  /* 0x000000010f0fb824 */ /* 0x100fe400078e0a3d */
[--C-:B------:R-:W-:Y:S02]  /*5f10*/  @!P0 IMAD.IADD R14, R14, 0x1, -R61.reuse ;  /* 0x000000010e0e8824 */ /* 0x100fe400078e0a3d */
[----:B------:R-:W-:Y:S01]  /*5f20*/  @!P2 IMAD.IADD R13, R13, 0x1, -R61 ;  /* 0x000000010d0da824 */ /* 0x000fe200078e0a3d */
[C---:B------:R-:W-:Y:S01]  /*5f30*/  ISETP.GT.U32.AND P5, PT, R61.reuse, R11, PT ;  /* 0x0000000b3d00720c */ /* 0x040fe20003fa4070 */
[----:B------:R-:W-:Y:S01]  /*5f40*/  IMAD R57, R61, R58, R57 ;  /* 0x0000003a3d397224 */ /* 0x000fe200078e0239 */
[----:B------:R0:W-:Y:S01]  /*5f50*/  STL [R1+0xe0], R15 ;  /* 0x0000e00f01007387 */ /* 0x0001e20000100800 */
[----:B------:R-:W-:Y:S01]  /*5f60*/  @!P1 IMAD.IADD R12, R12, 0x1, -R61 ;  /* 0x000000010c0c9824 */ /* 0x000fe200078e0a3d */
[----:B------:R-:W-:-:S02]  /*5f70*/  IABS R58, R5 ;  /* 0x00000005003a7213 */ /* 0x000fc40000000000 */
[----:B------:R-:W3:Y:S01]  /*5f80*/  LDL.LU R5, [R1+0x90] ;  /* 0x0000900001057983 */ /* 0x000ee20000300800 */
[--C-:B------:R-:W-:Y:S01]  /*5f90*/  @!P6 IMAD.IADD R3, R3, 0x1, -R61.reuse ;  /* 0x000000010303e824 */ /* 0x100fe200078e0a3d */
[C---:B------:R-:W-:Y:S02]  /*5fa0*/  ISETP.GT.U32.AND P4, PT, R61.reuse, R10, PT ;  /* 0x0000000a3d00720c */ /* 0x040fe40003f84070 */
[C---:B------:R-:W-:Y:S02]  /*5fb0*/  ISETP.GT.U32.AND P0, PT, R61.reuse, R60, PT ;  /* 0x0000003c3d00720c */ /* 0x040fe40003f04070 */
[C---:B------:R-:W-:Y:S02]  /*5fc0*/  ISETP.GT.U32.AND P2, PT, R61.reuse, R8, PT ;  /* 0x000000083d00720c */ /* 0x040fe40003f44070 */
[----:B------:R-:W-:Y:S01]  /*5fd0*/  ISETP.GT.U32.AND P1, PT, R61, R7, PT ;  /* 0x000000073d00720c */ /* 0x000fe20003f24070 */
[----:B------:R-:W-:Y:S01]  /*5fe0*/  @!P5 IMAD.IADD R11, R11, 0x1, -R61 ;  /* 0x000000010b0bd824 */ /* 0x000fe200078e0a3d */
[----:B------:R-:W-:-:S07]  /*5ff0*/  ISETP.GT.U32.AND P3, PT, R61, R9, PT ;  /* 0x000000093d00720c */ /* 0x000fce0003f64070 */
[--C-:B------:R-:W-:Y:S01]  /*6000*/  @!P0 IMAD.IADD R60, R60, 0x1, -R61.reuse ;  /* 0x000000013c3c8824 */ /* 0x100fe200078e0a3d */
[----:B------:R-:W-:Y:S01]  /*6010*/  ISETP.GT.U32.AND P5, PT, R61, R6, PT ;  /* 0x000000063d00720c */ /* 0x000fe20003fa4070 */
[--C-:B------:R-:W-:Y:S02]  /*6020*/  @!P2 IMAD.IADD R8, R8, 0x1, -R61.reuse ;  /* 0x000000010808a824 */ /* 0x100fe400078e0a3d */
[--C-:B------:R-:W-:Y:S01]  /*6030*/  @!P1 IMAD.IADD R7, R7, 0x1, -R61.reuse ;  /* 0x0000000107079824 */ /* 0x100fe200078e0a3d */
[----:B------:R-:W-:Y:S01]  /*6040*/  ISETP.GT.U32.AND P6, PT, R61, R31, PT ;  /* 0x0000001f3d00720c */ /* 0x000fe20003fc4070 */
[--C-:B------:R-:W-:Y:S01]  /*6050*/  @!P4 IMAD.IADD R10, R10, 0x1, -R61.reuse ;  /* 0x000000010a0ac824 */ /* 0x100fe200078e0a3d */
[----:B------:R1:W-:Y:S01]  /*6060*/  STL [R1+0xdc], R14 ;  /* 0x0000dc0e01007387 */ /* 0x0003e20000100800 */
[----:B------:R-:W-:-:S06]  /*6070*/  @!P3 IMAD.IADD R9, R9, 0x1, -R61 ;  /* 0x000000010909b824 */ /* 0x000fcc00078e0a3d */
[--C-:B------:R-:W-:Y:S01]  /*6080*/  @!P5 IMAD.IADD R6, R6, 0x1, -R61.reuse ;  /* 0x000000010606d824 */ /* 0x100fe200078e0a3d */
[----:B------:R0:W-:Y:S03]  /*6090*/  STL [R1+0xd8], R13 ;  /* 0x0000d80d01007387 */ /* 0x0001e60000100800 */
[----:B------:R-:W-:Y:S01]  /*60a0*/  @!P6 IMAD.IADD R31, R31, 0x1, -R61 ;  /* 0x000000011f1fe824 */ /* 0x000fe200078e0a3d */
[C---:B------:R-:W-:Y:S01]  /*60b0*/  ISETP.GT.U32.AND P6, PT, R61.reuse, R60, PT ;  /* 0x0000003c3d00720c */ /* 0x040fe20003fc4070 */
[----:B------:R0:W-:Y:S04]  /*60c0*/  STL [R1+0xd4], R12 ;  /* 0x0000d40c01007387 */ /* 0x0001e80000100800 */
[----:B------:R-:W-:Y:S04]  /*60d0*/  STL [R1+0xd0], R11 ;  /* 0x0000d00b01007387 */ /* 0x000fe80000100800 */
[----:B------:R-:W-:Y:S01]  /*60e0*/  STL [R1+0xcc], R10 ;  /* 0x0000cc0a01007387 */ /* 0x000fe20000100800 */
[----:B------:R-:W-:-:S03]  /*60f0*/  ISETP.GT.U32.AND P4, PT, R61, R4, PT ;  /* 0x000000043d00720c */ /* 0x000fc60003f84070 */
[----:B0-----:R-:W3:Y:S04]  /*6100*/  LDL.LU R15, [R1+0x8c] ;  /* 0x00008c00010f7983 */ /* 0x001ee80000300800 */
[----:B------:R-:W-:Y:S01]  /*6110*/  STL [R1+0xc8], R9 ;  /* 0x0000c80901007387 */ /* 0x000fe20000100800 */
[----:B------:R-:W-:-:S03]  /*6120*/  @!P6 IMAD.IADD R60, R60, 0x1, -R61 ;  /* 0x000000013c3ce824 */ /* 0x000fc600078e0a3d */
[----:B-1----:R-:W3:Y:S04]  /*6130*/  LDL.LU R14, [R1+0x88] ;  /* 0x00008800010e7983 */ /* 0x002ee80000300800 */
[----:B------:R-:W3:Y:S04]  /*6140*/  LDL.LU R13, [R1+0x84] ;  /* 0x00008400010d7983 */ /* 0x000ee80000300800 */
[----:B------:R0:W-:Y:S04]  /*6150*/  STL [R1+0xc4], R3 ;  /* 0x0000c40301007387 */ /* 0x0001e80000100800 */
[----:B------:R-:W3:Y:S04]  /*6160*/  LDL.LU R12, [R1+0x80] ;  /* 0x00008000010c7983 */ /* 0x000ee80000300800 */
[----:B0-----:R-:W3:Y:S04]  /*6170*/  LDL.LU R3, [R1+0x7c] ;  /* 0x00007c0001037983 */ /* 0x001ee80000300800 */
[----:B------:R0:W-:Y:S01]  /*6180*/  STL [R1+0xc0], R60 ;  /* 0x0000c03c01007387 */ /* 0x0001e20000100800 */
[----:B------:R-:W-:-:S03]  /*6190*/  @!P4 IMAD.IADD R4, R4, 0x1, -R61 ;  /* 0x000000010404c824 */ /* 0x000fc600078e0a3d */
[----:B0-----:R-:W3:Y:S04]  /*61a0*/  LDL.LU R60, [R1+0x78] ;  /* 0x00007800013c7983 */ /* 0x001ee80000300800 */
[----:B------:R-:W3:Y:S01]  /*61b0*/  LDL.LU R11, [R1+0x74] ;  /* 0x00007400010b7983 */ /* 0x000ee20000300800 */
[C---:B--2---:R-:W-:Y:S02]  /*61c0*/  ISETP.GT.U32.AND P0, PT, R61.reuse, R20, PT ;  /* 0x000000143d00720c */ /* 0x044fe40003f04070 */
[C---:B------:R-:W-:Y:S02]  /*61d0*/  ISETP.GT.U32.AND P2, PT, R61.reuse, R19, PT ;  /* 0x000000133d00720c */ /* 0x040fe40003f44070 */
[----:B------:R-:W-:-:S09]  /*61e0*/  ISETP.GT.U32.AND P1, PT, R61, R18, PT ;  /* 0x000000123d00720c */ /* 0x000fd20003f24070 */
[--C-:B------:R-:W-:Y:S01]  /*61f0*/  @!P0 IMAD.IADD R20, R20, 0x1, -R61.reuse ;  /* 0x0000000114148824 */ /* 0x100fe200078e0a3d */
[----:B------:R-:W-:Y:S01]  /*6200*/  ISETP.GT.U32.AND P0, PT, R61, R8, PT ;  /* 0x000000083d00720c */ /* 0x000fe20003f04070 */
[--C-:B------:R-:W-:Y:S01]  /*6210*/  @!P2 IMAD.IADD R19, R19, 0x1, -R61.reuse ;  /* 0x000000011313a824 */ /* 0x100fe200078e0a3d */
[C---:B------:R-:W-:Y:S01]  /*6220*/  ISETP.GT.U32.AND P2, PT, R61.reuse, R7, PT ;  /* 0x000000073d00720c */ /* 0x040fe20003f44070 */
[----:B------:R-:W-:Y:S01]  /*6230*/  @!P1 IMAD.IADD R18, R18, 0x1, -R61 ;  /* 0x0000000112129824 */ /* 0x000fe200078e0a3d */
[----:B------:R-:W-:-:S09]  /*6240*/  ISETP.GT.U32.AND P1, PT, R61, R6, PT ;  /* 0x000000063d00720c */ /* 0x000fd20003f24070 */
[--C-:B------:R-:W-:Y:S01]  /*6250*/  @!P0 IMAD.IADD R8, R8, 0x1, -R61.reuse ;  /* 0x0000000108088824 */ /* 0x100fe200078e0a3d */
[----:B----4-:R-:W-:Y:S01]  /*6260*/  ISETP.GT.U32.AND P5, PT, R61, R17, PT ;  /* 0x000000113d00720c */ /* 0x010fe20003fa4070 */
[----:B------:R-:W-:-:S03]  /*6270*/  @!P2 IMAD.IADD R7, R7, 0x1, -R61 ;  /* 0x000000010707a824 */ /* 0x000fc600078e0a3d */
[----:B------:R0:W-:Y:S01]  /*6280*/  STL [R1+0xbc], R8 ;  /* 0x0000bc0801007387 */ /* 0x0001e20000100800 */
[----:B------:R-:W-:-:S03]  /*6290*/  @!P1 IMAD.IADD R6, R6, 0x1, -R61 ;  /* 0x0000000106069824 */ /* 0x000fc600078e0a3d */
[----:B------:R-:W2:Y:S04]  /*62a0*/  LDL.LU R10, [R1+0x70] ;  /* 0x00007000010a7983 */ /* 0x000ea80000300800 */
[----:B------:R1:W-:Y:S04]  /*62b0*/  STL [R1+0xb8], R7 ;  /* 0x0000b80701007387 */ /* 0x0003e80000100800 */
[----:B------:R-:W4:Y:S01]  /*62c0*/  LDL.LU R9, [R1+0x6c] ;  /* 0x00006c0001097983 */ /* 0x000f220000300800 */
[----:B------:R-:W-:-:S03]  /*62d0*/  @!P5 IMAD.IADD R17, R17, 0x1, -R61 ;  /* 0x000000011111d824 */ /* 0x000fc600078e0a3d */
[----:B0-----:R-:W4:Y:S01]  /*62e0*/  LDL.LU R8, [R1+0x68] ;  /* 0x0000680001087983 */ /* 0x001f220000300800 */
[----:B------:R-:W-:-:S03]  /*62f0*/  ISETP.GT.U32.AND P5, PT, R61, R4, PT ;  /* 0x000000043d00720c */ /* 0x000fc60003fa4070 */
[----:B------:R0:W-:Y:S04]  /*6300*/  STL [R1+0xb4], R6 ;  /* 0x0000b40601007387 */ /* 0x0001e80000100800 */
[----:B-1----:R-:W4:Y:S04]  /*6310*/  LDL.LU R7, [R1+0x64] ;  /* 0x0000640001077983 */ /* 0x002f280000300800 */
[----:B0-----:R-:W4:Y:S02]  /*6320*/  LDL.LU R6, [R1+0x60] ;  /* 0x0000600001067983 */ /* 0x001f240000300800 */
[----:B------:R-:W-:-:S05]  /*6330*/  @!P5 IMAD.IADD R4, R4, 0x1, -R61 ;  /* 0x000000010404d824 */ /* 0x000fca00078e0a3d */
[----:B------:R0:W-:Y:S04]  /*6340*/  STL [R1+0xb0], R4 ;  /* 0x0000b00401007387 */ /* 0x0001e80000100800 */
[----:B0-----:R-:W4:Y:S01]  /*6350*/  LDL.LU R4, [R1+0x5c] ;  /* 0x00005c0001047983 */ /* 0x001f220000300800 */
[C---:B------:R-:W-:Y:S02]  /*6360*/  ISETP.GT.U32.AND P3, PT, R61.reuse, R2, PT ;  /* 0x000000023d00720c */ /* 0x040fe40003f64070 */
[----:B---3--:R-:W-:-:S11]  /*6370*/  ISETP.GT.U32.AND P4, PT, R61, R16, PT ;  /* 0x000000103d00720c */ /* 0x008fd60003f84070 */
[--C-:B------:R-:W-:Y:S01]  /*6380*/  @!P3 IMAD.IADD R2, R2, 0x1, -R61.reuse ;  /* 0x000000010202b824 */ /* 0x100fe200078e0a3d */
[C---:B------:R-:W-:Y:S02]  /*6390*/  ISETP.GT.U32.AND P3, PT, R61.reuse, R5, PT ;  /* 0x000000053d00720c */ /* 0x040fe40003f64070 */
[C---:B------:R-:W-:Y:S02]  /*63a0*/  ISETP.GT.U32.AND P0, PT, R61.reuse, R20, PT ;  /* 0x000000143d00720c */ /* 0x040fe40003f04070 */
[----:B------:R-:W-:Y:S01]  /*63b0*/  ISETP.GT.U32.AND P2, PT, R61, R19, PT ;  /* 0x000000133d00720c */ /* 0x000fe20003f44070 */
[----:B------:R-:W-:-:S08]  /*63c0*/  @!P4 IMAD.IADD R16, R16, 0x1, -R61 ;  /* 0x000000011010c824 */ /* 0x000fd000078e0a3d */
[--C-:B------:R-:W-:Y:S01]  /*63d0*/  @!P3 IMAD.IADD R5, R5, 0x1, -R61.reuse ;  /* 0x000000010505b824 */ /* 0x100fe200078e0a3d */
[C---:B------:R-:W-:Y:S02]  /*63e0*/  ISETP.GT.U32.AND P3, PT, R61.reuse, R31, PT ;  /* 0x0000001f3d00720c */ /* 0x040fe40003f64070 */
[C---:B------:R-:W-:Y:S02]  /*63f0*/  ISETP.GT.U32.AND P4, PT, R61.reuse, R2, PT ;  /* 0x000000023d00720c */ /* 0x040fe40003f84070 */
[C---:B------:R-:W-:Y:S02]  /*6400*/  ISETP.GT.U32.AND P1, PT, R61.reuse, R18, PT ;  /* 0x000000123d00720c */ /* 0x040fe40003f24070 */
[C---:B------:R-:W-:Y:S02]  /*6410*/  ISETP.GT.U32.AND P5, PT, R61.reuse, R17, PT ;  /* 0x000000113d00720c */ /* 0x040fe40003fa4070 */
[----:B------:R-:W-:Y:S01]  /*6420*/  ISETP.GT.U32.AND P6, PT, R61, R5, PT ;  /* 0x000000053d00720c */ /* 0x000fe20003fc4070 */
[----:B------:R-:W-:-:S04]  /*6430*/  @!P0 IMAD.IADD R20, R20, 0x1, -R61 ;  /* 0x0000000114148824 */ /* 0x000fc800078e0a3d */
[--C-:B------:R-:W-:Y:S02]  /*6440*/  @!P3 IMAD.IADD R31, R31, 0x1, -R61.reuse ;  /* 0x000000011f1fb824 */ /* 0x100fe400078e0a3d */
[--C-:B------:R-:W-:Y:S02]  /*6450*/  @!P2 IMAD.IADD R19, R19, 0x1, -R61.reuse ;  /* 0x000000011313a824 */ /* 0x100fe400078e0a3d */
[--C-:B------:R-:W-:Y:S01]  /*6460*/  @!P4 IMAD.IADD R2, R2, 0x1, -R61.reuse ;  /* 0x000000010202c824 */ /* 0x100fe200078e0a3d */
[----:B------:R-:W-:Y:S01]  /*6470*/  ISETP.GT.U32.AND P4, PT, R61, R16, PT ;  /* 0x000000103d00720c */ /* 0x000fe20003f84070 */
[--C-:B------:R-:W-:Y:S02]  /*6480*/  @!P1 IMAD.IADD R18, R18, 0x1, -R61.reuse ;  /* 0x0000000112129824 */ /* 0x100fe400078e0a3d */
[--C-:B------:R-:W-:Y:S02]  /*6490*/  @!P5 IMAD.IADD R17, R17, 0x1, -R61.reuse ;  /* 0x000000011111d824 */ /* 0x100fe400078e0a3d */
[----:B------:R-:W-:-:S08]  /*64a0*/  @!P6 IMAD.IADD R5, R5, 0x1, -R61 ;  /* 0x000000010505e824 */ /* 0x000fd000078e0a3d */
[----:B------:R-:W-:Y:S01]  /*64b0*/  @!P4 IMAD.IADD R16, R16, 0x1, -R61 ;  /* 0x000000011010c824 */ /* 0x000fe200078e0a3d */
[----:B------:R-:W-:Y:S01]  /*64c0*/  STL [R1+0xac], R2 ;  /* 0x0000ac0201007387 */ /* 0x000fe20000100800 */
[C---:B------:R-:W-:Y:S02]  /*64d0*/  ISETP.GT.U32.AND P3, PT, R61.reuse, R15, PT ;  /* 0x0000000f3d00720c */ /* 0x040fe40003f64070 */
[C---:B------:R-:W-:Y:S02]  /*64e0*/  ISETP.GT.U32.AND P0, PT, R61.reuse, R14, PT ;  /* 0x0000000e3d00720c */ /* 0x040fe40003f04070 */
[----:B------:R-:W-:-:S09]  /*64f0*/  ISETP.GT.U32.AND P2, PT, R61, R13, PT ;  /* 0x0000000d3d00720c */ /* 0x000fd20003f44070 */
[--C-:B------:R-:W-:Y:S01]  /*6500*/  @!P3 IMAD.IADD R15, R15, 0x1, -R61.reuse ;  /* 0x000000010f0fb824 */ /* 0x100fe200078e0a3d */
[C---:B------:R-:W-:Y:S01]  /*6510*/  ISETP.GT.U32.AND P1, PT, R61.reuse, R12, PT ;  /* 0x0000000c3d00720c */ /* 0x040fe20003f24070 */
[--C-:B------:R-:W-:Y:S01]  /*6520*/  @!P0 IMAD.IADD R14, R14, 0x1, -R61.reuse ;  /* 0x000000010e0e8824 */ /* 0x100fe200078e0a3d */
[----:B------:R-:W-:Y:S01]  /*6530*/  ISETP.GT.U32.AND P5, PT, R61, R3, PT ;  /* 0x000000033d00720c */ /* 0x000fe20003fa4070 */
[----:B------:R-:W-:-:S10]  /*6540*/  @!P2 IMAD.IADD R13, R13, 0x1, -R61 ;  /* 0x000000010d0da824 */ /* 0x000fd400078e0a3d */
[--C-:B------:R-:W-:Y:S01]  /*6550*/  @!P1 IMAD.IADD R12, R12, 0x1, -R61.reuse ;  /* 0x000000010c0c9824 */ /* 0x100fe200078e0a3d */
[C---:B------:R-:W-:Y:S02]  /*6560*/  ISETP.GT.U32.AND P6, PT, R61.reuse, R11, PT ;  /* 0x0000000b3d00720c */ /* 0x040fe40003fc4070 */
[----:B------:R-:W-:Y:S01]  /*6570*/  ISETP.GT.U32.AND P4, PT, R61, R60, PT ;  /* 0x0000003c3d00720c */ /* 0x000fe20003f84070 */
[--C-:B------:R-:W-:Y:S01]  /*6580*/  @!P5 IMAD.IADD R3, R3, 0x1, -R61.reuse ;  /* 0x000000010303d824 */ /* 0x100fe200078e0a3d */
[----:B------:R-:W-:Y:S04]  /*6590*/  STL [R1+0xa8], R31 ;  /* 0x0000a81f01007387 */ /* 0x000fe80000100800 */
[----:B------:R-:W-:Y:S05]  /*65a0*/  STL [R1+0xa4], R20 ;  /* 0x0000a41401007387 */ /* 0x000fea0000100800 */
[--C-:B------:R-:W-:Y:S01]  /*65b0*/  @!P6 IMAD.IADD R11, R11, 0x1, -R61.reuse ;  /* 0x000000010b0be824 */ /* 0x100fe200078e0a3d */
[----:B------:R-:W-:Y:S01]  /*65c0*/  ISETP.GT.U32.AND P6, PT, R61, R15, PT ;  /* 0x0000000f3d00720c */ /* 0x000fe20003fc4070 */
[----:B------:R-:W-:Y:S01]  /*65d0*/  STL [R1+0xa0], R19 ;  /* 0x0000a01301007387 */ /* 0x000fe20000100800 */
[----:B------:R-:W-:-:S03]  /*65e0*/  @!P4 IMAD.IADD R60, R60, 0x1, -R61 ;  /* 0x000000013c3cc824 */ /* 0x000fc600078e0a3d */
[----:B------:R-:W-:Y:S04]  /*65f0*/  STL [R1+0x9c], R18 ;  /* 0x00009c1201007387 */ /* 0x000fe80000100800 */
[----:B------:R-:W-:Y:S04]  /*6600*/  STL [R1+0x98], R17 ;  /* 0x0000981101007387 */ /* 0x000fe80000100800 */
[----:B------:R0:W-:Y:S04]  /*6610*/  STL [R1+0x90], R5 ;  /* 0x0000900501007387 */ /* 0x0001e80000100800 */
[----:B------:R1:W-:Y:S01]  /*6620*/  STL [R1+0x94], R16 ;  /* 0x0000941001007387 */ /* 0x0003e20000100800 */
[----:B------:R-:W-:-:S03]  /*6630*/  @!P6 IMAD.IADD R15, R15, 0x1, -R61 ;  /* 0x000000010f0fe824 */ /* 0x000fc600078e0a3d */
[----:B0-----:R-:W3:Y:S04]  /*6640*/  LDL.LU R5, [R1+0x58] ;  /* 0x0000580001057983 */ /* 0x001ee80000300800 */
[----:B------:R-:W3:Y:S04]  /*6650*/  LDL.LU R31, [R1+0x54] ;  /* 0x00005400011f7983 */ /* 0x000ee80000300800 */
[----:B------:R-:W3:Y:S04]  /*6660*/  LDL.LU R20, [R1+0x50] ;  /* 0x0000500001147983 */ /* 0x000ee80000300800 */
[----:B------:R-:W3:Y:S04]  /*6670*/  LDL.LU R19, [R1+0x4c] ;  /* 0x00004c0001137983 */ /* 0x000ee80000300800 */
[----:B------:R-:W3:Y:S04]  /*6680*/  LDL.LU R18, [R1+0x48] ;  /* 0x0000480001127983 */ /* 0x000ee80000300800 */
[----:B------:R-:W3:Y:S01]  /*6690*/  LDL.LU R17, [R1+0x44] ;  /* 0x0000440001117983 */ /* 0x000ee20000300800 */
[----:B------:R-:W-:-:S03]  /*66a0*/  IMAD.HI.U32 R2, R59, R58, RZ ;  /* 0x0000003a3b027227 */ /* 0x000fc600078e00ff */
[----:B------:R0:W-:Y:S01]  /*66b0*/  STL [R1+0x8c], R15 ;  /* 0x00008c0f01007387 */ /* 0x0001e20000100800 */
[----:B------:R-:W-:-:S04]  /*66c0*/  IMAD.MOV R2, RZ, RZ, -R2 ;  /* 0x000000ffff027224 */ /* 0x000fc800078e0a02 */
[C---:B------:R-:W-:Y:S01]  /*66d0*/  IMAD R58, R61.reuse, R2, R58 ;  /* 0x000000023d3a7224 */ /* 0x040fe200078e023a */
[C---:B--2---:R-:W-:Y:S02]  /*66e0*/  ISETP.GT.U32.AND P3, PT, R61.reuse, R10, PT ;  /* 0x0000000a3d00720c */ /* 0x044fe40003f64070 */
[C---:B----4-:R-:W-:Y:S02]  /*66f0*/  ISETP.GT.U32.AND P0, PT, R61.reuse, R9, PT ;  /* 0x000000093d00720c */ /* 0x050fe40003f04070 */
[----:B------:R-:W-:-:S09]  /*6700*/  ISETP.GT.U32.AND P2, PT, R61, R8, PT ;  /* 0x000000083d00720c */ /* 0x000fd20003f44070 */
[--C-:B------:R-:W-:Y:S01]  /*6710*/  @!P3 IMAD.IADD R10, R10, 0x1, -R61.reuse ;  /* 0x000000010a0ab824 */ /* 0x100fe200078e0a3d */
[----:B------:R-:W-:Y:S01]  /*6720*/  ISETP.GT.U32.AND P1, PT, R61, R7, PT ;  /* 0x000000073d00720c */ /* 0x000fe20003f24070 */
[--C-:B------:R-:W-:Y:S01]  /*6730*/  @!P0 IMAD.IADD R9, R9, 0x1, -R61.reuse ;  /* 0x0000000109098824 */ /* 0x100fe200078e0a3d */
[C---:B------:R-:W-:Y:S02]  /*6740*/  ISETP.GT.U32.AND P3, PT, R61.reuse, R14, PT ;  /* 0x0000000e3d00720c */ /* 0x040fe40003f64070 */
[C---:B------:R-:W-:Y:S01]  /*6750*/  ISETP.GT.U32.AND P5, PT, R61.reuse, R6, PT ;  /* 0x000000063d00720c */ /* 0x040fe20003fa4070 */
[----:B------:R-:W-:Y:S01]  /*6760*/  @!P2 IMAD.IADD R8, R8, 0x1, -R61 ;  /* 0x000000010808a824 */ /* 0x000fe200078e0a3d */
[C---:B------:R-:W-:Y:S02]  /*6770*/  ISETP.GT.U32.AND P0, PT, R61.reuse, R13, PT ;  /* 0x0000000d3d00720c */ /* 0x040fe40003f04070 */
[----:B------:R-:W-:-:S05]  /*6780*/  ISETP.GT.U32.AND P2, PT, R61, R12, PT ;  /* 0x0000000c3d00720c */ /* 0x000fca0003f44070 */
[--C-:B------:R-:W-:Y:S01]  /*6790*/  @!P1 IMAD.IADD R7, R7, 0x1, -R61.reuse ;  /* 0x0000000107079824 */ /* 0x100fe200078e0a3d */
[C---:B------:R-:W-:Y:S01]  /*67a0*/  ISETP.GT.U32.AND P1, PT, R61.reuse, R3, PT ;  /* 0x000000033d00720c */ /* 0x040fe20003f24070 */
[--C-:B------:R-:W-:Y:S02]  /*67b0*/  @!P3 IMAD.IADD R14, R14, 0x1, -R61.reuse ;  /* 0x000000010e0eb824 */ /* 0x100fe400078e0a3d */
[--C-:B------:R-:W-:Y:S01]  /*67c0*/  @!P5 IMAD.IADD R6, R6, 0x1, -R61.reuse ;  /* 0x000000010606d824 */ /* 0x100fe200078e0a3d */
[C---:B------:R-:W-:Y:S02]  /*67d0*/  ISETP.GT.U32.AND P5, PT, R61.reuse, R60, PT ;  /* 0x0000003c3d00720c */ /* 0x040fe40003fa4070 */
[----:B------:R-:W-:Y:S01]  /*67e0*/  ISETP.GT.U32.AND P4, PT, R61, R4, PT ;  /* 0x000000043d00720c */ /* 0x000fe20003f84070 */
[--C-:B------:R-:W-:Y:S02]  /*67f0*/  @!P0 IMAD.IADD R13, R13, 0x1, -R61.reuse ;  /* 0x000000010d0d8824 */ /* 0x100fe400078e0a3d */
[--C-:B------:R-:W-:Y:S01]  /*6800*/  @!P2 IMAD.IADD R12, R12, 0x1, -R61.reuse ;  /* 0x000000010c0ca824 */ /* 0x100fe200078e0a3d */
[----:B------:R2:W-:Y:S03]  /*6810*/  STL [R1+0x88], R14 ;  /* 0x0000880e01007387 */ /* 0x0005e60000100800 */
[--C-:B------:R-:W-:Y:S01]  /*6820*/  @!P1 IMAD.IADD R3, R3, 0x1, -R61.reuse ;  /* 0x0000000103039824 */ /* 0x100fe200078e0a3d */
[----:B-1----:R-:W4:Y:S04]  /*6830*/  LDL.LU R16, [R1+0x40] ;  /* 0x0000400001107983 */ /* 0x002f280000300800 */
[----:B------:R1:W-:Y:S01]  /*6840*/  STL [R1+0x84], R13 ;  /* 0x0000840d01007387 */ /* 0x0003e20000100800 */
[----:B------:R-:W-:-:S03]  /*6850*/  @!P5 IMAD.IADD R60, R60, 0x1, -R61 ;  /* 0x000000013c3cd824 */ /* 0x000fc600078e0a3d */
[----:B------:R-:W-:Y:S01]  /*6860*/  STL [R1+0x80], R12 ;  /* 0x0000800c01007387 */ /* 0x000fe20000100800 */
[----:B------:R-:W-:-:S03]  /*6870*/  @!P4 IMAD.IADD R4, R4, 0x1, -R61 ;  /* 0x000000010404c824 */ /* 0x000fc600078e0a3d */
[----:B0-----:R-:W4:Y:S01]  /*6880*/  LDL.LU R15, [R1+0x3c] ;  /* 0x00003c00010f7983 */ /* 0x001f220000300800 */
[----:B------:R-:W-:-:S03]  /*6890*/  ISETP.GT.U32.AND P4, PT, R61, R11, PT ;  /* 0x0000000b3d00720c */ /* 0x000fc60003f84070 */
[----:B--2---:R-:W2:Y:S01]  /*68a0*/  LDL.LU R14, [R1+0x38] ;  /* 0x00003800010e7983 */ /* 0x004ea20000300800 */
[----:B------:R-:W-:-:S03]  /*68b0*/  ISETP.GT.U32.AND P3, PT, R61, R10, PT ;  /* 0x0000000a3d00720c */ /* 0x000fc60003f64070 */
[----:B------:R0:W-:Y:S01]  /*68c0*/  STL [R1+0x7c], R3 ;  /* 0x00007c0301007387 */ /* 0x0001e20000100800 */
[----:B------:R-:W-:-:S03]  /*68d0*/  ISETP.GT.U32.AND P0, PT, R61, R9, PT ;  /* 0x000000093d00720c */ /* 0x000fc60003f04070 */
[----:B-1----:R-:W2:Y:S01]  /*68e0*/  LDL.LU R13, [R1+0x34] ;  /* 0x00003400010d7983 */ /* 0x002ea20000300800 */
[C---:B------:R-:W-:Y:S02]  /*68f0*/  ISETP.GT.U32.AND P2, PT, R61.reuse, R8, PT ;  /* 0x000000083d00720c */ /* 0x040fe40003f44070 */
[C---:B------:R-:W-:Y:S01]  /*6900*/  ISETP.GT.U32.AND P1, PT, R61.reuse, R7, PT ;  /* 0x000000073d00720c */ /* 0x040fe20003f24070 */
[----:B0-----:R-:W2:Y:S01]  /*6910*/  LDL.LU R3, [R1+0x30] ;  /* 0x0000300001037983 */ /* 0x001ea20000300800 */
[----:B------:R-:W-:-:S03]  /*6920*/  ISETP.GT.U32.AND P6, PT, R61, R4, PT ;  /* 0x000000043d00720c */ /* 0x000fc60003fc4070 */
[----:B------:R0:W-:Y:S01]  /*6930*/  STL [R1+0x78], R60 ;  /* 0x0000783c01007387 */ /* 0x0001e20000100800 */
[----:B------:R-:W-:-:S03]  /*6940*/  ISETP.GT.U32.AND P5, PT, R61, R6, PT ;  /* 0x000000063d00720c */ /* 0x000fc60003fa4070 */
[----:B------:R-:W2:Y:S01]  /*6950*/  LDL.LU R2, [R1+0x2c] ;  /* 0x00002c0001027983 */ /* 0x000ea20000300800 */
[----:B------:R-:W-:-:S03]  /*6960*/  @!P4 IMAD.IADD R11, R11, 0x1, -R61 ;  /* 0x000000010b0bc824 */ /* 0x000fc600078e0a3d */
[----:B0-----:R-:W2:Y:S01]  /*6970*/  LDL.LU R60, [R1+0x28] ;  /* 0x00002800013c7983 */ /* 0x001ea20000300800 */
[--C-:B------:R-:W-:Y:S02]  /*6980*/  @!P3 IMAD.IADD R10, R10, 0x1, -R61.reuse ;  /* 0x000000010a0ab824 */ /* 0x100fe400078e0a3d */
[--C-:B------:R-:W-:Y:S02]  /*6990*/  @!P0 IMAD.IADD R9, R9, 0x1, -R61.reuse ;  /* 0x0000000109098824 */ /* 0x100fe400078e0a3d */
[--C-:B------:R-:W-:Y:S01]  /*69a0*/  @!P2 IMAD.IADD R8, R8, 0x1, -R61.reuse ;  /* 0x000000010808a824 */ /* 0x100fe200078e0a3d */
[----:B------:R-:W-:Y:S01]  /*69b0*/  STL [R1+0x74], R11 ;  /* 0x0000740b01007387 */ /* 0x000fe20000100800 */
[--C-:B------:R-:W-:Y:S02]  /*69c0*/  @!P1 IMAD.IADD R7, R7, 0x1, -R61.reuse ;  /* 0x0000000107079824 */ /* 0x100fe400078e0a3d */
[--C-:B------:R-:W-:Y:S01]  /*69d0*/  @!P6 IMAD.IADD R4, R4, 0x1, -R61.reuse ;  /* 0x000000010404e824 */ /* 0x100fe200078e0a3d */
[----:B------:R-:W-:Y:S01]  /*69e0*/  STL [R1+0x70], R10 ;  /* 0x0000700a01007387 */ /* 0x000fe20000100800 */
[----:B------:R-:W-:-:S03]  /*69f0*/  @!P5 IMAD.IADD R6, R6, 0x1, -R61 ;  /* 0x000000010606d824 */ /* 0x000fc600078e0a3d */
[----:B------:R-:W-:Y:S04]  /*6a00*/  STL [R1+0x6c], R9 ;  /* 0x00006c0901007387 */ /* 0x000fe80000100800 */
[----:B------:R-:W-:Y:S04]  /*6a10*/  STL [R1+0x68], R8 ;  /* 0x0000680801007387 */ /* 0x000fe80000100800 */
[----:B------:R-:W-:Y:S04]  /*6a20*/  STL [R1+0x64], R7 ;  /* 0x0000640701007387 */ /* 0x000fe80000100800 */
[----:B------:R0:W-:Y:S04]  /*6a30*/  STL [R1+0x5c], R4 ;  /* 0x00005c0401007387 */ /* 0x0001e80000100800 */
[----:B------:R-:W-:Y:S04]  /*6a40*/  STL [R1+0x60], R6 ;  /* 0x0000600601007387 */ /* 0x000fe80000100800 */
[----:B0-----:R-:W2:Y:S04]  /*6a50*/  LDL R4, [R1+0x1de4] ;  /* 0x001de40001047983 */ /* 0x001ea80000100800 */
[----:B------:R-:W2:Y:S04]  /*6a60*/  LDL.LU R12, [R1+0x24] ;  /* 0x00002400010c7983 */ /* 0x000ea80000300800 */
[----:B------:R-:W2:Y:S04]  /*6a70*/  LDL.LU R11, [R1+0x20] ;  /* 0x00002000010b7983 */ /* 0x000ea80000300800 */
[----:B------:R-:W2:Y:S04]  /*6a80*/  LDL.LU R10, [R1+0x1c] ;  /* 0x00001c00010a7983 */ /* 0x000ea80000300800 */
[----:B------:R-:W2:Y:S04]  /*6a90*/  LDL.LU R9, [R1+0x18] ;  /* 0x0000180001097983 */ /* 0x000ea80000300800 */
[----:B------:R-:W2:Y:S04]  /*6aa0*/  LDL.LU R8, [R1+0x14] ;  /* 0x0000140001087983 */ /* 0x000ea80000300800 */
[----:B------:R-:W2:Y:S01]  /*6ab0*/  LDL.LU R7, [R1+0x10] ;  /* 0x0000100001077983 */ /* 0x000ea20000300800 */
[----:B---3--:R-:W-:-:S02]  /*6ac0*/  ISETP.GT.U32.AND P4, PT, R61, R5, PT ;  /* 0x000000053d00720c */ /* 0x008fc40003f84070 */
[C---:B------:R-:W-:Y:S02]  /*6ad0*/  ISETP.GT.U32.AND P3, PT, R61.reuse, R31, PT ;  /* 0x0000001f3d00720c */ /* 0x040fe40003f64070 */
[C---:B------:R-:W-:Y:S02]  /*6ae0*/  ISETP.GT.U32.AND P0, PT, R61.reuse, R20, PT ;  /* 0x000000143d00720c */ /* 0x040fe40003f04070 */
[C---:B------:R-:W-:Y:S02]  /*6af0*/  ISETP.GT.U32.AND P2, PT, R61.reuse, R19, PT ;  /* 0x000000133d00720c */ /* 0x040fe40003f44070 */
[----:B------:R-:W-:-:S05]  /*6b00*/  ISETP.GT.U32.AND P1, PT, R61, R18, PT ;  /* 0x000000123d00720c */ /* 0x000fca0003f24070 */
[--C-:B------:R-:W-:Y:S01]  /*6b10*/  @!P4 IMAD.IADD R5, R5, 0x1, -R61.reuse ;  /* 0x000000010505c824 */ /* 0x100fe200078e0a3d */
[----:B------:R-:W-:Y:S01]  /*6b20*/  ISETP.GT.U32.AND P5, PT, R61, R17, PT ;  /* 0x000000113d00720c */ /* 0x000fe20003fa4070 */
[--C-:B------:R-:W-:Y:S02]  /*6b30*/  @!P3 IMAD.IADD R31, R31, 0x1, -R61.reuse ;  /* 0x000000011f1fb824 */ /* 0x100fe400078e0a3d */
[--C-:B------:R-:W-:Y:S02]  /*6b40*/  @!P0 IMAD.IADD R20, R20, 0x1, -R61.reuse ;  /* 0x0000000114148824 */ /* 0x100fe400078e0a3d */
[--C-:B------:R-:W-:Y:S02]  /*6b50*/  @!P2 IMAD.IADD R19, R19, 0x1, -R61.reuse ;  /* 0x000000011313a824 */ /* 0x100fe400078e0a3d */
[----:B------:R-:W-:-:S06]  /*6b60*/  @!P1 IMAD.IADD R18, R18, 0x1, -R61 ;  /* 0x0000000112129824 */ /* 0x000fcc00078e0a3d */
[----:B------:R-:W-:Y:S01]  /*6b70*/  @!P5 IMAD.IADD R17, R17, 0x1, -R61 ;  /* 0x000000011111d824 */ /* 0x000fe200078e0a3d */
[C---:B----4-:R-:W-:Y:S02]  /*6b80*/  ISETP.GT.U32.AND P6, PT, R61.reuse, R16, PT ;  /* 0x000000103d00720c */ /* 0x050fe40003fc4070 */
[C---:B------:R-:W-:Y:S02]  /*6b90*/  ISETP.GT.U32.AND P4, PT, R61.reuse, R15, PT ;  /* 0x0000000f3d00720c */ /* 0x040fe40003f84070 */
[C---:B--2---:R-:W-:Y:S02]  /*6ba0*/  ISETP.GT.U32.AND P3, PT, R61.reuse, R14, PT ;  /* 0x0000000e3d00720c */ /* 0x044fe40003f64070 */
[C---:B------:R-:W-:Y:S02]  /*6bb0*/  ISETP.GT.U32.AND P0, PT, R61.reuse, R13, PT ;  /* 0x0000000d3d00720c */ /* 0x040fe40003f04070 */
[----:B------:R-:W-:-:S05]  /*6bc0*/  ISETP.GT.U32.AND P2, PT, R61, R3, PT ;  /* 0x000000033d00720c */ /* 0x000fca0003f44070 */
[--C-:B------:R-:W-:Y:S01]  /*6bd0*/  @!P6 IMAD.IADD R16, R16, 0x1, -R61.reuse ;  /* 0x000000011010e824 */ /* 0x100fe200078e0a3d */
[----:B------:R-:W-:Y:S01]  /*6be0*/  ISETP.GT.U32.AND P6, PT, R61, R5, PT ;  /* 0x000000053d00720c */ /* 0x000fe20003fc4070 */
[--C-:B------:R-:W-:Y:S01]  /*6bf0*/  @!P4 IMAD.IADD R15, R15, 0x1, -R61.reuse ;  /* 0x000000010f0fc824 */ /* 0x100fe200078e0a3d */
[C---:B------:R-:W-:Y:S01]  /*6c00*/  ISETP.GT.U32.AND P1, PT, R61.reuse, R2, PT ;  /* 0x000000023d00720c */ /* 0x040fe20003f24070 */
[--C-:B------:R-:W-:Y:S01]  /*6c10*/  @!P3 IMAD.IADD R14, R14, 0x1, -R61.reuse ;  /* 0x000000010e0eb824 */ /* 0x100fe200078e0a3d */
[C---:B------:R-:W-:Y:S02]  /*6c20*/  ISETP.GT.U32.AND P4, PT, R61.reuse, R31, PT ;  /* 0x0000001f3d00720c */ /* 0x040fe40003f84070 */
[----:B------:R-:W-:Y:S01]  /*6c30*/  ISETP.GT.U32.AND P5, PT, R61, R60, PT ;  /* 0x0000003c3d00720c */ /* 0x000fe20003fa4070 */
[--C-:B------:R-:W-:Y:S01]  /*6c40*/  @!P0 IMAD.IADD R13, R13, 0x1, -R61.reuse ;  /* 0x000000010d0d8824 */ /* 0x100fe200078e0a3d */
[----:B------:R-:W-:Y:S01]  /*6c50*/  ISETP.GT.U32.AND P3, PT, R61, R20, PT ;  /* 0x000000143d00720c */ /* 0x000fe20003f64070 */
[----:B------:R-:W-:Y:S01]  /*6c60*/  @!P2 IMAD.IADD R3, R3, 0x1, -R61 ;  /* 0x000000010303a824 */ /* 0x000fe200078e0a3d */
[----:B------:R-:W-:-:S02]  /*6c70*/  ISETP.GT.U32.AND P0, PT, R61, R19, PT ;  /* 0x000000133d00720c */ /* 0x000fc40003f04070 */
[----:B------:R-:W-:-:S03]  /*6c80*/  ISETP.GT.U32.AND P2, PT, R61, R18, PT ;  /* 0x000000123d00720c */ /* 0x000fc60003f44070 */
[--C-:B------:R-:W-:Y:S01]  /*6c90*/  @!P1 IMAD.IADD R2, R2, 0x1, -R61.reuse ;  /* 0x0000000102029824 */ /* 0x100fe200078e0a3d */
[----:B------:R-:W-:Y:S01]  /*6ca0*/  ISETP.GT.U32.AND P1, PT, R61, R17, PT ;  /* 0x000000113d00720c */ /* 0x000fe20003f24070 */
[--C-:B------:R-:W-:Y:S02]  /*6cb0*/  @!P6 IMAD.IADD R5, R5, 0x1, -R61.reuse ;  /* 0x000000010505e824 */ /* 0x100fe400078e0a3d */
[--C-:B------:R-:W-:Y:S02]  /*6cc0*/  @!P4 IMAD.IADD R31, R31, 0x1, -R61.reuse ;  /* 0x000000011f1fc824 */ /* 0x100fe400078e0a3d */
[--C-:B------:R-:W-:Y:S01]  /*6cd0*/  @!P5 IMAD.IADD R60, R60, 0x1, -R61.reuse ;  /* 0x000000013c3cd824 */ /* 0x100fe200078e0a3d */
[C---:B------:R-:W-:Y:S01]  /*6ce0*/  ISETP.GT.U32.AND P5, PT, R61.reuse, R16, PT ;  /* 0x000000103d00720c */ /* 0x040fe20003fa4070 */
[--C-:B------:R-:W-:Y:S01]  /*6cf0*/  @!P3 IMAD.IADD R20, R20, 0x1, -R61.reuse ;  /* 0x000000011414b824 */ /* 0x100fe200078e0a3d */
[----:B------:R-:W-:Y:S01]  /*6d00*/  ISETP.GT.U32.AND P4, PT, R61, R15, PT ;  /* 0x0000000f3d00720c */ /* 0x000fe20003f84070 */
[--C-:B------:R-:W-:Y:S01]  /*6d10*/  @!P0 IMAD.IADD R19, R19, 0x1, -R61.reuse ;  /* 0x0000000113138824 */ /* 0x100fe200078e0a3d */
[C---:B------:R-:W-:Y:S01]  /*6d20*/  ISETP.GT.U32.AND P3, PT, R61.reuse, R14, PT ;  /* 0x0000000e3d00720c */ /* 0x040fe20003f64070 */
[--C-:B------:R-:W-:Y:S01]  /*6d30*/  @!P2 IMAD.IADD R18, R18, 0x1, -R61.reuse ;  /* 0x000000011212a824 */ /* 0x100fe200078e0a3d */
[----:B------:R-:W-:Y:S01]  /*6d40*/  ISETP.GT.U32.AND P0, PT, R61, R13, PT ;  /* 0x0000000d3d00720c */ /* 0x000fe20003f04070 */
[----:B------:R-:W-:Y:S01]  /*6d50*/  @!P1 IMAD.IADD R17, R17, 0x1, -R61 ;  /* 0x0000000111119824 */ /* 0x000fe200078e0a3d */
[----:B------:R-:W-:-:S02]  /*6d60*/  ISETP.GT.U32.AND P2, PT, R61, R3, PT ;  /* 0x000000033d00720c */ /* 0x000fc40003f44070 */
[C---:B------:R-:W-:Y:S02]  /*6d70*/  ISETP.GT.U32.AND P1, PT, R61.reuse, R2, PT ;  /* 0x000000023d00720c */ /* 0x040fe40003f24070 */
[----:B------:R-:W-:Y:S02]  /*6d80*/  ISETP.GT.U32.AND P6, PT, R61, R60, PT ;  /* 0x0000003c3d00720c */ /* 0x000fe40003fc4070 */
[----:B------:R-:W-:Y:S02]  /*6d90*/  IABS R30, R4 ;  /* 0x00000004001e7213 */ /* 0x000fe40000000000 */
[----:B------:R-:W2:Y:S04]  /*6da0*/  LDL.LU R4, [R1+0xc] ;  /* 0x00000c0001047983 */ /* 0x000ea80000300800 */
[----:B------:R0:W-:Y:S01]  /*6db0*/  STL [R1+0x58], R5 ;  /* 0x0000580501007387 */ /* 0x0001e20000100800 */
[----:B------:R-:W-:-:S03]  /*6dc0*/  @!P5 IMAD.IADD R16, R16, 0x1, -R61 ;  /* 0x000000011010d824 */ /* 0x000fc600078e0a3d */
[----:B0-----:R-:W3:Y:S04]  /*6dd0*/  LDL.LU R5, [R1+0x8] ;  /* 0x0000080001057983 */ /* 0x001ee80000300800 */
[----:B------:R-:W4:Y:S04]  /*6de0*/  LDL.LU R6, [R1+0x4] ;  /* 0x0000040001067983 */ /* 0x000f280000300800 */
[----:B------:R0:W-:Y:S01]  /*6df0*/  STL [R1+0x54], R31 ;  /* 0x0000541f01007387 */ /* 0x0001e20000100800 */
[----:B------:R-:W-:-:S03]  /*6e00*/  @!P4 IMAD.IADD R15, R15, 0x1, -R61 ;  /* 0x000000010f0fc824 */ /* 0x000fc600078e0a3d */
[----:B0-----:R-:W4:Y:S04]  /*6e10*/  LDL.LU R31, [R1] ;  /* 0x00000000011f7983 */ /* 0x001f280000300800 */
[----:B------:R0:W-:Y:S01]  /*6e20*/  STL [R1+0x50], R20 ;  /* 0x0000501401007387 */ /* 0x0001e20000100800 */
[----:B------:R-:W-:-:S03]  /*6e30*/  @!P3 IMAD.IADD R14, R14, 0x1, -R61 ;  /* 0x000000010e0eb824 */ /* 0x000fc600078e0a3d */
[----:B0-----:R-:W4:Y:S04]  /*6e40*/  LDL.LU R20, [R1+0x2210] ;  /* 0x0022100001147983 */ /* 0x001f280000300800 */
        /* <DEDUP_REMOVED lines=12> */
[----:B------:R0:W-:Y:S04]  /*6f10*/  STL [R1+0x3c], R15 ;  /* 0x00003c0f01007387 */ /* 0x0001e80000100800 */
        /* <DEDUP_REMOVED lines=10> */
[----:B0-----:R-:W4:Y:S01]  /*6fc0*/  LDL.LU R60, [R1+0x21e8] ;  /* 0x0021e800013c7983 */ /* 0x001f220000300800 */
[----:B------:R-:W-:-:S02]  /*6fd0*/  ISETP.GT.U32.AND P5, PT, R61, R12, PT ;  /* 0x0000000c3d00720c */ /* 0x000fc40003fa4070 */
[C---:B------:R-:W-:Y:S02]  /*6fe0*/  ISETP.GT.U32.AND P4, PT, R61.reuse, R11, PT ;  /* 0x0000000b3d00720c */ /* 0x040fe40003f84070 */
[C---:B------:R-:W-:Y:S02]  /*6ff0*/  ISETP.GT.U32.AND P3, PT, R61.reuse, R10, PT ;  /* 0x0000000a3d00720c */ /* 0x040fe40003f64070 */
[C---:B------:R-:W-:Y:S02]  /*7000*/  ISETP.GT.U32.AND P0, PT, R61.reuse, R9, PT ;  /* 0x000000093d00720c */ /* 0x040fe40003f04070 */
[C---:B------:R-:W-:Y:S02]  /*7010*/  ISETP.GT.U32.AND P2, PT, R61.reuse, R8, PT ;  /* 0x000000083d00720c */ /* 0x040fe40003f44070 */
[----:B------:R-:W-:-:S03]  /*7020*/  ISETP.GT.U32.AND P1, PT, R61, R7, PT ;  /* 0x000000073d00720c */ /* 0x000fc60003f24070 */
[--C-:B------:R-:W-:Y:S02]  /*7030*/  @!P5 IMAD.IADD R12, R12, 0x1, -R61.reuse ;  /* 0x000000010c0cd824 */ /* 0x100fe400078e0a3d */
[--C-:B------:R-:W-:Y:S02]  /*7040*/  @!P4 IMAD.IADD R11, R11, 0x1, -R61.reuse ;  /* 0x000000010b0bc824 */ /* 0x100fe400078e0a3d */
[--C-:B------:R-:W-:Y:S02]  /*7050*/  @!P3 IMAD.IADD R10, R10, 0x1, -R61.reuse ;  /* 0x000000010a0ab824 */ /* 0x100fe400078e0a3d */
[--C-:B------:R-:W-:Y:S02]  /*7060*/  @!P0 IMAD.IADD R9, R9, 0x1, -R61.reuse ;  /* 0x0000000109098824 */ /* 0x100fe400078e0a3d */
[--C-:B------:R-:W-:Y:S02]  /*7070*/  @!P2 IMAD.IADD R8, R8, 0x1, -R61.reuse ;  /* 0x000000010808a824 */ /* 0x100fe400078e0a3d */
[----:B------:R-:W-:Y:S01]  /*7080*/  @!P1 IMAD.IADD R7, R7, 0x1, -R61 ;  /* 0x0000000107079824 */ /* 0x000fe200078e0a3d */
[----:B--2---:R-:W-:-:S02]  /*7090*/  ISETP.GT.U32.AND P6, PT, R61, R4, PT ;  /* 0x000000043d00720c */ /* 0x004fc40003fc4070 */
[C---:B---3--:R-:W-:Y:S02]  /*70a0*/  ISETP.GT.U32.AND P5, PT, R61.reuse, R5, PT ;  /* 0x000000053d00720c */ /* 0x048fe40003fa4070 */
[----:B----4-:R-:W-:-:S09]  /*70b0*/  ISETP.GT.U32.AND P4, PT, R61, R6, PT ;  /* 0x000000063d00720c */ /* 0x010fd20003f84070 */
[--C-:B------:R-:W-:Y:S01]  /*70c0*/  @!P6 IMAD.IADD R4, R4, 0x1, -R61.reuse ;  /* 0x000000010404e824 */ /* 0x100fe200078e0a3d */
[C---:B------:R-:W-:Y:S02]  /*70d0*/  ISETP.GT.U32.AND P6, PT, R61.reuse, R12, PT ;  /* 0x0000000c3d00720c */ /* 0x040fe40003fc4070 */
[----:B------:R-:W-:Y:S01]  /*70e0*/  ISETP.GT.U32.AND P3, PT, R61, R31, PT ;  /* 0x0000001f3d00720c */ /* 0x000fe20003f64070 */
[--C-:B------:R-:W-:Y:S01]  /*70f0*/  @!P5 IMAD.IADD R5, R5, 0x1, -R61.reuse ;  /* 0x000000010505d824 */ /* 0x100fe200078e0a3d */
[C---:B------:R-:W-:Y:S01]  /*7100*/  ISETP.GT.U32.AND P5, PT, R61.reuse, R11, PT ;  /* 0x0000000b3d00720c */ /* 0x040fe20003fa4070 */
[----:B------:R-:W-:Y:S01]  /*7110*/  @!P4 IMAD.IADD R6, R6, 0x1, -R61 ;  /* 0x000000010606c824 */ /* 0x000fe200078e0a3d */
[----:B------:R-:W-:-:S07]  /*7120*/  ISETP.GT.U32.AND P4, PT, R61, R10, PT ;  /* 0x0000000a3d00720c */ /* 0x000fce0003f84070 */
[--C-:B------:R-:W-:Y:S02]  /*7130*/  @!P6 IMAD.IADD R12, R12, 0x1, -R61.reuse ;  /* 0x000000010c0ce824 */ /* 0x100fe400078e0a3d */
[--C-:B------:R-:W-:Y:S01]  /*7140*/  @!P3 IMAD.IADD R31, R31, 0x1, -R61.reuse ;  /* 0x000000011f1fb824 */ /* 0x100fe200078e0a3d */
[----:B------:R-:W-:Y:S01]  /*7150*/  ISETP.GT.U32.AND P3, PT, R61, R9, PT ;  /* 0x000000093d00720c */ /* 0x000fe20003f64070 */
[--C-:B------:R-:W-:Y:S01]  /*7160*/  @!P5 IMAD.IADD R11, R11, 0x1, -R61.reuse ;  /* 0x000000010b0bd824 */ /* 0x100fe200078e0a3d */
[C---:B------:R-:W-:Y:S01]  /*7170*/  ISETP.GT.U32.AND P5, PT, R61.reuse, R5, PT ;  /* 0x000000053d00720c */ /* 0x040fe20003fa4070 */
[----:B------:R-:W-:Y:S01]  /*7180*/  @!P4 IMAD.IADD R10, R10, 0x1, -R61 ;  /* 0x000000010a0ac824 */ /* 0x000fe200078e0a3d */
[----:B------:R0:W-:Y:S01]  /*7190*/  STL [R1+0x24], R12 ;  /* 0x0000240c01007387 */ /* 0x0001e20000100800 */
[----:B------:R-:W-:-:S08]  /*71a0*/  ISETP.GT.U32.AND P4, PT, R61, R6, PT ;  /* 0x000000063d00720c */ /* 0x000fd00003f84070 */
[--C-:B------:R-:W-:Y:S01]  /*71b0*/  @!P3 IMAD.IADD R9, R9, 0x1, -R61.reuse ;  /* 0x000000010909b824 */ /* 0x100fe200078e0a3d */
[----:B0-----:R-:W2:Y:S04]  /*71c0*/  LDL.LU R12, [R1+0x21e4] ;  /* 0x0021e400010c7983 */ /* 0x001ea80000300800 */
[----:B------:R0:W-:Y:S01]  /*71d0*/  STL [R1+0x20], R11 ;  /* 0x0000200b01007387 */ /* 0x0001e20000100800 */
[----:B------:R-:W-:-:S03]  /*71e0*/  @!P5 IMAD.IADD R5, R5, 0x1, -R61 ;  /* 0x000000010505d824 */ /* 0x000fc600078e0a3d */
[----:B0-----:R-:W3:Y:S04]  /*71f0*/  LDL.LU R11, [R1+0x21e0] ;  /* 0x0021e000010b7983 */ /* 0x001ee80000300800 */
[----:B------:R0:W-:Y:S04]  /*7200*/  STL [R1+0x1c], R10 ;  /* 0x00001c0a01007387 */ /* 0x0001e80000100800 */
[----:B0-----:R-:W4:Y:S04]  /*7210*/  LDL.LU R10, [R1+0x21dc] ;  /* 0x0021dc00010a7983 */ /* 0x001f280000300800 */
[----:B------:R0:W-:Y:S04]  /*7220*/  STL [R1+0x18], R9 ;  /* 0x0000180901007387 */ /* 0x0001e80000100800 */
[----:B0-----:R-:W2:Y:S01]  /*7230*/  LDL.LU R9, [R1+0x21d8] ;  /* 0x0021d80001097983 */ /* 0x001ea20000300800 */
[----:B------:R-:W-:Y:S01]  /*7240*/  @!P4 IMAD.IADD R6, R6, 0x1, -R61 ;  /* 0x000000010606c824 */ /* 0x000fe200078e0a3d */
[----:B------:R-:W-:-:S02]  /*7250*/  ISETP.GT.U32.AND P1, PT, R61, R3, PT ;  /* 0x000000033d00720c */ /* 0x000fc40003f24070 */
[C---:B------:R-:W-:Y:S02]  /*7260*/  ISETP.GT.U32.AND P2, PT, R61.reuse, R2, PT ;  /* 0x000000023d00720c */ /* 0x040fe40003f44070 */
[----:B------:R-:W-:-:S11]  /*7270*/  ISETP.GT.U32.AND P0, PT, R61, R60, PT ;  /* 0x0000003c3d00720c */ /* 0x000fd60003f04070 */
[--C-:B------:R-:W-:Y:S01]  /*7280*/  @!P2 IMAD.IADD R2, R2, 0x1, -R61.reuse ;  /* 0x000000010202a824 */ /* 0x100fe200078e0a3d */
[----:B------:R-:W-:Y:S01]  /*7290*/  ISETP.GT.U32.AND P2, PT, R61, R7, PT ;  /* 0x000000073d00720c */ /* 0x000fe20003f44070 */
[--C-:B------:R-:W-:Y:S01]  /*72a0*/  @!P1 IMAD.IADD R3, R3, 0x1, -R61.reuse ;  /* 0x0000000103039824 */ /* 0x100fe200078e0a3d */
[C---:B------:R-:W-:Y:S01]  /*72b0*/  ISETP.GT.U32.AND P1, PT, R61.reuse, R4, PT ;  /* 0x000000043d00720c */ /* 0x040fe20003f24070 */
[----:B------:R-:W-:Y:S01]  /*72c0*/  @!P0 IMAD.IADD R60, R60, 0x1, -R61 ;  /* 0x000000013c3c8824 */ /* 0x000fe200078e0a3d */
[----:B------:R-:W-:-:S09]  /*72d0*/  ISETP.GT.U32.AND P0, PT, R61, R8, PT ;  /* 0x000000083d00720c */ /* 0x000fd20003f04070 */
[--C-:B------:R-:W-:Y:S02]  /*72e0*/  @!P2 IMAD.IADD R7, R7, 0x1, -R61.reuse ;  /* 0x000000010707a824 */ /* 0x100fe400078e0a3d */
[--C-:B------:R-:W-:Y:S02]  /*72f0*/  @!P1 IMAD.IADD R4, R4, 0x1, -R61.reuse ;  /* 0x0000000104049824 */ /* 0x100fe400078e0a3d */
[----:B------:R-:W-:-:S05]  /*7300*/  @!P0 IMAD.IADD R8, R8, 0x1, -R61 ;  /* 0x0000000108088824 */ /* 0x000fca00078e0a3d */
[----:B------:R0:W-:Y:S04]  /*7310*/  STL [R1+0x14], R8 ;  /* 0x0000140801007387 */ /* 0x0001e80000100800 */
[----:B0-----:R-:W3:Y:S04]  /*7320*/  LDL.LU R8, [R1+0x21d4] ;  /* 0x0021d40001087983 */ /* 0x001ee80000300800 */
[----:B------:R0:W-:Y:S04]  /*7330*/  STL [R1+0x10], R7 ;  /* 0x0000100701007387 */ /* 0x0001e80000100800 */
[----:B0-----:R-:W3:Y:S04]  /*7340*/  LDL.LU R7, [R1+0x21d0] ;  /* 0x0021d00001077983 */ /* 0x001ee80000300800 */
[----:B------:R0:W-:Y:S04]  /*7350*/  STL [R1+0xc], R4 ;  /* 0x00000c0401007387 */ /* 0x0001e80000100800 */
[----:B0-----:R-:W3:Y:S04]  /*7360*/  LDL.LU R4, [R1+0x21cc] ;  /* 0x0021cc0001047983 */ /* 0x001ee80000300800 */
[----:B------:R0:W-:Y:S04]  /*7370*/  STL [R1+0x8], R5 ;  /* 0x0000080501007387 */ /* 0x0001e80000100800 */
[----:B0-----:R-:W3:Y:S04]  /*7380*/  LDL.LU R5, [R1+0x21c8] ;  /* 0x0021c80001057983 */ /* 0x001ee80000300800 */
[----:B------:R0:W-:Y:S04]  /*7390*/  STL [R1+0x4], R6 ;  /* 0x0000040601007387 */ /* 0x0001e80000100800 */
[----:B0-----:R-:W3:Y:S01]  /*73a0*/  LDL.LU R6, [R1+0x21c4] ;  /* 0x0021c40001067983 */ /* 0x001ee20000300800 */
[----:B------:R-:W-:-:S02]  /*73b0*/  ISETP.GT.U32.AND P6, PT, R61, R3, PT ;  /* 0x000000033d00720c */ /* 0x000fc40003fc4070 */
[----:B------:R-:W-:-:S11]  /*73c0*/  ISETP.GT.U32.AND P0, PT, R61, R60, PT ;  /* 0x0000003c3d00720c */ /* 0x000fd60003f04070 */
[--C-:B------:R-:W-:Y:S02]  /*73d0*/  @!P6 IMAD.IADD R3, R3, 0x1, -R61.reuse ;  /* 0x000000010303e824 */ /* 0x100fe400078e0a3d */
[----:B------:R-:W-:Y:S01]  /*73e0*/  @!P0 IMAD.IADD R60, R60, 0x1, -R61 ;  /* 0x000000013c3c8824 */ /* 0x000fe200078e0a3d */
[----:B------:R-:W-:-:S04]  /*73f0*/  ISETP.GT.U32.AND P3, PT, R61, R31, PT ;  /* 0x0000001f3d00720c */ /* 0x000fc80003f64070 */
[----:B------:R0:W-:Y:S01]  /*7400*/  STL [R1+0x21a4], R60 ;  /* 0x0021a43c01007387 */ /* 0x0001e20000100800 */
[----:B------:R-:W-:-:S03]  /*7410*/  ISETP.GT.U32.AND P2, PT, R61, R2, PT ;  /* 0x000000023d00720c */ /* 0x000fc60003f44070 */
[----:B0-----:R-:W0:Y:S05]  /*7420*/  S2R R60, SR_TID.X ;  /* 0x00000000003c7919 */ /* 0x001e2a0000002100 */
[----:B------:R-:W-:-:S05]  /*7430*/  @!P3 IMAD.IADD R31, R31, 0x1, -R61 ;  /* 0x000000011f1fb824 */ /* 0x000fca00078e0a3d */
[----:B------:R-:W-:Y:S02]  /*7440*/  @!P2 IMAD.IADD R2, R2, 0x1, -R61 ;  /* 0x000000010202a824 */ /* 0x000fe400078e0a3d */
[----:B------:R-:W-:Y:S01]  /*7450*/  IMAD.HI.U32 R59, R59, R30, RZ ;  /* 0x0000001e3b3b7227 */ /* 0x000fe200078e00ff */
[----:B------:R-:W-:Y:S04]  /*7460*/  STL [R1], R31 ;  /* 0x0000001f01007387 */ /* 0x000fe80000100800 */
[----:B------:R0:W-:Y:S01]  /*7470*/  STL [R1+0x21a8], R2 ;  /* 0x0021a80201007387 */ /* 0x0001e20000100800 */
[----:B------:R-:W-:-:S03]  /*7480*/  IMAD.MOV R59, RZ, RZ, -R59 ;  /* 0x000000ffff3b7224 */ /* 0x000fc600078e0a3b */
[----:B------:R-:W-:Y:S01]  /*7490*/  STL [R1+0x21ac], R3 ;  /* 0x0021ac0301007387 */ /* 0x000fe20000100800 */
[----:B------:R-:W-:Y:S01]  /*74a0*/  IMAD R59, R61, R59, R30 ;  /* 0x0000003b3d3b7224 */ /* 0x000fe200078e021e */
[C---:B0-----:R-:W-:Y:S01]  /*74b0*/  LOP3.LUT R2, R60.reuse, 0x7, RZ, 0xc0, !PT ;  /* 0x000000073c027812 */ /* 0x041fe200078ec0ff */
[----:B------:R-:W-:-:S04]  /*74c0*/  IMAD.SHL.U32 R30, R60, 0x2, RZ ;  /* 0x000000023c1e7824 */ /* 0x000fc800078e00ff */
[----:B------:R-:W-:Y:S01]  /*74d0*/  IMAD R31, R2, 0x90, RZ ;  /* 0x00000090021f7824 */ /* 0x000fe200078e02ff */
[----:B----4-:R-:W-:-:S13]  /*74e0*/  ISETP.GT.U32.AND P6, PT, R61, R10, PT ;  /* 0x0000000a3d00720c */ /* 0x010fda0003fc4070 */
[----:B------:R-:W-:Y:S01]  /*74f0*/  @!P6 IMAD.IADD R10, R10, 0x1, -R61 ;  /* 0x000000010a0ae824 */ /* 0x000fe200078e0a3d */
[----:B------:R-:W-:Y:S02]  /*7500*/  LOP3.LUT R31, R31, 0x30, R30, 0x78, !PT ;  /* 0x000000301f1f7812 */ /* 0x000fe400078e781e */
[C---:B--2---:R-:W-:Y:S02]  /*7510*/  ISETP.GT.U32.AND P2, PT, R61.reuse, R9, PT ;  /* 0x000000093d00720c */ /* 0x044fe40003f44070 */
[C---:B---3--:R-:W-:Y:S02]  /*7520*/  ISETP.GT.U32.AND P1, PT, R61.reuse, R4, PT ;  /* 0x000000043d00720c */ /* 0x048fe40003f24070 */
[----:B------:R-:W-:-:S11]  /*7530*/  ISETP.GT.U32.AND P5, PT, R61, R5, PT ;  /* 0x000000053d00720c */ /* 0x000fd60003fa4070 */
[--C-:B------:R-:W-:Y:S01]  /*7540*/  @!P1 IMAD.IADD R4, R4, 0x1, -R61.reuse ;  /* 0x0000000104049824 */ /* 0x100fe200078e0a3d */
[C---:B------:R-:W-:Y:S02]  /*7550*/  ISETP.GT.U32.AND P1, PT, R61.reuse, R11, PT ;  /* 0x0000000b3d00720c */ /* 0x040fe40003f24070 */
[----:B------:R-:W-:Y:S01]  /*7560*/  ISETP.GT.U32.AND P4, PT, R61, R6, PT ;  /* 0x000000063d00720c */ /* 0x000fe20003f84070 */
[----:B------:R-:W-:Y:S01]  /*7570*/  @!P5 IMAD.IADD R5, R5, 0x1, -R61 ;  /* 0x000000010505d824 */ /* 0x000fe200078e0a3d */
[----:B------:R-:W-:-:S09]  /*7580*/  ISETP.GT.U32.AND P5, PT, R61, R12, PT ;  /* 0x0000000c3d00720c */ /* 0x000fd20003fa4070 */
[--C-:B------:R-:W-:Y:S01]  /*7590*/  @!P1 IMAD.IADD R11, R11, 0x1, -R61.reuse ;  /* 0x000000010b0b9824 */ /* 0x100fe200078e0a3d */
[C---:B------:R-:W-:Y:S02]  /*75a0*/  ISETP.GT.U32.AND P6, PT, R61.reuse, R4, PT ;  /* 0x000000043d00720c */ /* 0x040fe40003fc4070 */
[----:B------:R-:W-:Y:S01]  /*75b0*/  ISETP.GT.U32.AND P1, PT, R61, R5, PT ;  /* 0x000000053d00720c */ /* 0x000fe20003f24070 */
[--C-:B------:R-:W-:Y:S02]  /*75c0*/  @!P4 IMAD.IADD R6, R6, 0x1, -R61.reuse ;  /* 0x000000010606c824 */ /* 0x100fe400078e0a3d */
[----:B------:R-:W-:-:S03]  /*75d0*/  @!P5 IMAD.IADD R12, R12, 0x1, -R61 ;  /* 0x000000010c0cd824 */ /* 0x000fc600078e0a3d */
[----:B------:R-:W-:-:S05]  /*75e0*/  ISETP.GT.U32.AND P5, PT, R61, R6, PT ;  /* 0x000000063d00720c */ /* 0x000fca0003fa4070 */
[--C-:B------:R-:W-:Y:S02]  /*75f0*/  @!P6 IMAD.IADD R4, R4, 0x1, -R61.reuse ;  /* 0x000000010404e824 */ /* 0x100fe400078e0a3d */
[----:B------:R-:W-:-:S03]  /*7600*/  @!P1 IMAD.IADD R5, R5, 0x1, -R61 ;  /* 0x0000000105059824 */ /* 0x000fc600078e0a3d */
[----:B------:R0:W-:Y:S03]  /*7610*/  STL [R1+0x21b0], R4 ;  /* 0x0021b00401007387 */ /* 0x0001e60000100800 */
[----:B------:R-:W-:Y:S01]  /*7620*/  @!P5 IMAD.IADD R6, R6, 0x1, -R61 ;  /* 0x000000010606d824 */ /* 0x000fe200078e0a3d */
[----:B------:R1:W-:Y:S04]  /*7630*/  STL [R1+0x21b4], R5 ;  /* 0x0021b40501007387 */ /* 0x0003e80000100800 */
[----:B------:R2:W-:Y:S04]  /*7640*/  STL [R1+0x21b8], R6 ;  /* 0x0021b80601007387 */ /* 0x0005e80000100800 */
[----:B0-----:R-:W2:Y:S04]  /*7650*/  LDL R4, [R1+0xdc8] ;  /* 0x000dc80001047983 */ /* 0x001ea80000100800 */
[----:B-1----:R-:W4:Y:S01]  /*7660*/  LDL R5, [R1+0xdc4] ;  /* 0x000dc40001057983 */ /* 0x002f220000100800 */
[----:B--2---:R-:W-:-:S03]  /*7670*/  IMAD R6, R2, 0x110, RZ ;  /* 0x0000011002067824 */ /* 0x004fc600078e02ff */
[----:B------:R-:W2:Y:S02]  /*7680*/  LDL R2, [R1+0xdcc] ;  /* 0x000dcc0001027983 */ /* 0x000ea40000100800 */
[----:B------:R-:W-:Y:S02]  /*7690*/  LOP3.LUT R6, R6, 0x10, R30, 0x78, !PT ;  /* 0x0000001006067812 */ /* 0x000fe400078e781e */
[----:B------:R-:W2:Y:S04]  /*76a0*/  LDL R3, [R1+0xdd0] ;  /* 0x000dd00001037983 */ /* 0x000ea80000100800 */
[----:B------:R-:W2:Y:S04]  /*76b0*/  LDL.LU R30, [R1+0x21c0] ;  /* 0x0021c000011e7983 */ /* 0x000ea80000300800 */
[----:B------:R-:W2:Y:S01]  /*76c0*/  LDL.LU R31, [R1+0x21bc] ;  /* 0x0021bc00011f7983 */ /* 0x000ea20000300800 */
[----:B------:R-:W-:-:S02]  /*76d0*/  ISETP.GT.U32.AND P3, PT, R61, R7, PT ;  /* 0x000000073d00720c */ /* 0x000fc40003f64070 */
[C---:B------:R-:W-:Y:S02]  /*76e0*/  ISETP.GT.U32.AND P0, PT, R61.reuse, R8, PT ;  /* 0x000000083d00720c */ /* 0x040fe40003f04070 */
[----:B------:R-:W-:Y:S01]  /*76f0*/  ISETP.GT.U32.AND P4, PT, R61, R13, PT ;  /* 0x0000000d3d00720c */ /* 0x000fe20003f84070 */
[----:B------:R-:W-:Y:S01]  /*7700*/  @!P2 IMAD.IADD R9, R9, 0x1, -R61 ;  /* 0x000000010909a824 */ /* 0x000fe200078e0a3d */
[----:B------:R-:W-:-:S07]  /*7710*/  ISETP.GT.U32.AND P2, PT, R61, R16, PT ;  /* 0x000000103d00720c */ /* 0x000fce0003f44070 */
[--C-:B------:R-:W-:Y:S01]  /*7720*/  @!P3 IMAD.IADD R7, R7, 0x1, -R61.reuse ;  /* 0x000000010707b824 */ /* 0x100fe200078e0a3d */
[C---:B------:R-:W-:Y:S01]  /*7730*/  ISETP.GT.U32.AND P3, PT, R61.reuse, R14, PT ;  /* 0x0000000e3d00720c */ /* 0x040fe20003f64070 */
[--C-:B------:R-:W-:Y:S01]  /*7740*/  @!P0 IMAD.IADD R8, R8, 0x1, -R61.reuse ;  /* 0x0000000108088824 */ /* 0x100fe200078e0a3d */
[----:B------:R-:W-:Y:S01]  /*7750*/  ISETP.GT.U32.AND P0, PT, R61, R15, PT ;  /* 0x0000000f3d00720c */ /* 0x000fe20003f04070 */
[--C-:B------:R-:W-:Y:S01]  /*7760*/  @!P4 IMAD.IADD R13, R13, 0x1, -R61.reuse ;  /* 0x000000010d0dc824 */ /* 0x100fe200078e0a3d */
[C---:B------:R-:W-:Y:S01]  /*7770*/  ISETP.GT.U32.AND P4, PT, R61.reuse, R7, PT ;  /* 0x000000073d00720c */ /* 0x040fe20003f84070 */
[----:B------:R-:W-:Y:S01]  /*7780*/  @!P2 IMAD.IADD R16, R16, 0x1, -R61 ;  /* 0x000000011010a824 */ /* 0x000fe200078e0a3d */
[C---:B------:R-:W-:Y:S02]  /*7790*/  ISETP.GT.U32.AND P2, PT, R61.reuse, R10, PT ;  /* 0x0000000a3d00720c */ /* 0x040fe40003f44070 */
[C---:B------:R-:W-:Y:S02]  /*77a0*/  ISETP.GT.U32.AND P1, PT, R61.reuse, R11, PT ;  /* 0x0000000b3d00720c */ /* 0x040fe40003f24070 */
[----:B------:R-:W-:-:S03]  /*77b0*/  ISETP.GT.U32.AND P5, PT, R61, R12, PT ;  /* 0x0000000c3d00720c */ /* 0x000fc60003fa4070 */
[--C-:B------:R-:W-:Y:S01]  /*77c0*/  @!P3 IMAD.IADD R14, R14, 0x1, -R61.reuse ;  /* 0x000000010e0eb824 */ /* 0x100fe200078e0a3d */
[----:B------:R-:W-:Y:S01]  /*77d0*/  ISETP.GT.U32.AND P3, PT, R61, R8, PT ;  /* 0x000000083d00720c */ /* 0x000fe20003f64070 */
[--C-:B------:R-:W-:Y:S01]  /*77e0*/  @!P0 IMAD.IADD R15, R15, 0x1, -R61.reuse ;  /* 0x000000010f0f8824 */ /* 0x100fe200078e0a3d */
[----:B------:R-:W-:Y:S01]  /*77f0*/  ISETP.GT.U32.AND P0, PT, R61, R9, PT ;  /* 0x000000093d00720c */ /* 0x000fe20003f04070 */
[--C-:B------:R-:W-:Y:S01]  /*7800*/  @!P4 IMAD.IADD R7, R7, 0x1, -R61.reuse ;  /* 0x000000010707c824 */ /* 0x100fe200078e0a3d */
[C---:B------:R-:W-:Y:S01]  /*7810*/  ISETP.GT.U32.AND P4, PT, R61.reuse, R13, PT ;  /* 0x0000000d3d00720c */ /* 0x040fe20003f84070 */
[--C-:B------:R-:W-:Y:S01]  /*7820*/  @!P2 IMAD.IADD R10, R10, 0x1, -R61.reuse ;  /* 0x000000010a0aa824 */ /* 0x100fe200078e0a3d */
[----:B------:R-:W-:Y:S01]  /*7830*/  ISETP.GT.U32.AND P2, PT, R61, R17, PT ;  /* 0x000000113d00720c */ /* 0x000fe20003f44070 */
[--C-:B------:R-:W-:Y:S01]  /*7840*/  @!P1 IMAD.IADD R11, R11, 0x1, -R61.reuse ;  /* 0x000000010b0b9824 */ /* 0x100fe200078e0a3d */
[C---:B------:R-:W-:Y:S01]  /*7850*/  ISETP.GT.U32.AND P1, PT, R61.reuse, R18, PT ;  /* 0x000000123d00720c */ /* 0x040fe20003f24070 */
[----:B------:R-:W-:Y:S01]  /*7860*/  @!P5 IMAD.IADD R12, R12, 0x1, -R61 ;  /* 0x000000010c0cd824 */ /* 0x000fe200078e0a3d */
[----:B------:R-:W-:-:S03]  /*7870*/  ISETP.GT.U32.AND P5, PT, R61, R19, PT ;  /* 0x000000133d00720c */ /* 0x000fc60003fa4070 */
[--C-:B------:R-:W-:Y:S01]  /*7880*/  @!P3 IMAD.IADD R8, R8, 0x1, -R61.reuse ;  /* 0x000000010808b824 */ /* 0x100fe200078e0a3d */
[----:B------:R-:W-:Y:S01]  /*7890*/  ISETP.GT.U32.AND P3, PT, R61, R14, PT ;  /* 0x0000000e3d00720c */ /* 0x000fe20003f64070 */
[--C-:B------:R-:W-:Y:S01]  /*78a0*/  @!P0 IMAD.IADD R9, R9, 0x1, -R61.reuse ;  /* 0x0000000109098824 */ /* 0x100fe200078e0a3d */
[----:B------:R-:W-:Y:S01]  /*78b0*/  ISETP.GT.U32.AND P0, PT, R61, R16, PT ;  /* 0x000000103d00720c */ /* 0x000fe20003f04070 */
[--C-:B------:R-:W-:Y:S01]  /*78c0*/  @!P4 IMAD.IADD R13, R13, 0x1, -R61.reuse ;  /* 0x000000010d0dc824 */ /* 0x100fe200078e0a3d */
[C---:B------:R-:W-:Y:S02]  /*78d0*/  ISETP.GT.U32.AND P6, PT, R61.reuse, R15, PT ;  /* 0x0000000f3d00720c */ /* 0x040fe40003fc4070 */
[----:B------:R-:W-:Y:S01]  /*78e0*/  ISETP.GT.U32.AND P4, PT, R61, R20, PT ;  /* 0x000000143d00720c */ /* 0x000fe20003f84070 */
[--C-:B------:R-:W-:Y:S01]  /*78f0*/  @!P2 IMAD.IADD R17, R17, 0x1, -R61.reuse ;  /* 0x000000011111a824 */ /* 0x100fe200078e0a3d */
[C---:B------:R-:W-:Y:S01]  /*7900*/  ISETP.GT.U32.AND P2, PT, R61.reuse, R24, PT ;  /* 0x000000183d00720c */ /* 0x040fe20003f44070 */
[--C-:B------:R-:W-:Y:S01]  /*7910*/  @!P1 IMAD.IADD R18, R18, 0x1, -R61.reuse ;  /* 0x0000000112129824 */ /* 0x100fe200078e0a3d */
[----:B------:R-:W-:Y:S01]  /*7920*/  ISETP.GT.U32.AND P1, PT, R61, R25, PT ;  /* 0x000000193d00720c */ /* 0x000fe20003f24070 */
[--C-:B------:R-:W-:Y:S01]  /*7930*/  @!P5 IMAD.IADD R19, R19, 0x1, -R61.reuse ;  /* 0x000000011313d824 */ /* 0x100fe200078e0a3d */
[C---:B------:R-:W-:Y:S01]  /*7940*/  ISETP.GT.U32.AND P5, PT, R61.reuse, R26, PT ;  /* 0x0000001a3d00720c */ /* 0x040fe20003fa4070 */
        /* <DEDUP_REMOVED lines=14> */
[--C-:B------:R-:W-:Y:S01]  /*7a30*/  @!P3 IMAD.IADD R21, R21, 0x1, -R61.reuse ;  /* 0x000000011515b824 */ /* 0x100fe200078e0a3d */
[----:B------:R-:W-:Y:S01]  /*7a40*/  ISETP.GT.U32.AND P3, PT, R61, R32, PT ;  /* 0x000000203d00720c */ /* 0x000fe20003f64070 */
[--C-:B------:R-:W-:Y:S01]  /*7a50*/  @!P0 IMAD.IADD R23, R23, 0x1, -R61.reuse ;  /* 0x0000000117178824 */ /* 0x100fe200078e0a3d */
[----:B------:R-:W-:Y:S01]  /*7a60*/  ISETP.GT.U32.AND P0, PT, R61, R17, PT ;  /* 0x000000113d00720c */ /* 0x000fe20003f04070 */
[----:B------:R-:W-:-:S02]  /*7a70*/  @!P6 IMAD.IADD R22, R22, 0x1, -R61 ;  /* 0x000000011616e824 */ /* 0x000fc400078e0a3d */
        /* <DEDUP_REMOVED lines=10> */
[----:B------:R-:W-:Y:S01]  /*7b20*/  @!P0 IMAD.IADD R17, R17, 0x1, -R61 ;  /* 0x0000000111118824 */ /* 0x000fe200078e0a3d */
[----:B------:R-:W-:-:S02]  /*7b30*/  ISETP.GT.U32.AND P0, PT, R61, R23, PT ;  /* 0x000000173d00720c */ /* 0x000fc40003f04070 */
        /* <DEDUP_REMOVED lines=12> */
[----:B------:R-:W-:Y:S01]  /*7c00*/  ISETP.GT.U32.AND P0, PT, R61, R34, PT ;  /* 0x000000223d00720c */ /* 0x000fe20003f04070 */
[----:B------:R-:W-:-:S02]  /*7c10*/  @!P6 IMAD.IADD R33, R33, 0x1, -R61 ;  /* 0x000000012121e824 */ /* 0x000fc400078e0a3d */
[--C-:B------:R-:W-:Y:S01]  /*7c20*/  @!P4 IMAD.IADD R27, R27, 0x1, -R61.reuse ;  /* 0x000000011b1bc824 */ /* 0x100fe200078e0a3d */
[C---:B------:R-:W-:Y:S02]  /*7c30*/  ISETP.GT.U32.AND P4, PT, R61.reuse, R38, PT ;  /* 0x000000263d00720c */ /* 0x040fe40003f84070 */
[----:B------:R-:W-:Y:S01]  /*7c40*/  ISETP.GT.U32.AND P6, PT, R61, R33, PT ;  /* 0x000000213d00720c */ /* 0x000fe20003fc4070 */
[--C-:B------:R-:W-:Y:S01]  /*7c50*/  @!P2 IMAD.IADD R35, R35, 0x1, -R61.reuse ;  /* 0x000000012323a824 */ /* 0x100fe200078e0a3d */
[C---:B------:R-:W-:Y:S01]  /*7c60*/  ISETP.GT.U32.AND P2, PT, R61.reuse, R42, PT ;  /* 0x0000002a3d00720c */ /* 0x040fe20003f44070 */
        /* <DEDUP_REMOVED lines=17> */
[--C-:B------:R-:W-:Y:S01]  /*7d80*/  @!P0 IMAD.IADD R41, R41, 0x1, -R61.reuse ;  /* 0x0000000129298824 */ /* 0x100fe200078e0a3d */
[C---:B------:R-:W-:Y:S01]  /*7d90*/  ISETP.GT.U32.AND P0, PT, R61.reuse, R35, PT ;  /* 0x000000233d00720c */ /* 0x040fe20003f04070 */
[----:B------:R-:W-:Y:S01]  /*7da0*/  @!P5 IMAD.IADD R44, R44, 0x1, -R61 ;  /* 0x000000012c2cd824 */ /* 0x000fe200078e0a3d */
[----:B------:R-:W-:-:S02]  /*7db0*/  ISETP.GT.U32.AND P1, PT, R61, R37, PT ;  /* 0x000000253d00720c */ /* 0x000fc40003f24070 */
        /* <DEDUP_REMOVED lines=57> */
[----:B------:R-:W-:-:S02]  /*8150*/  @!P6 IMAD.IADD R59, R59, 0x1, -R61 ;  /* 0x000000013b3be824 */ /* 0x000fc400078e0a3d */
        /* <DEDUP_REMOVED lines=12> */
[----:B------:R-:W-:Y:S01]  /*8220*/  ISETP.GT.U32.AND P5, PT, R61, R59, PT ;  /* 0x0000003b3d00720c */ /* 0x000fe20003fa4070 */
[----:B------:R-:W-:-:S05]  /*8230*/  IMAD.SHL.U32 R61, R60, 0x80, RZ ;  /* 0x000000803c3d7824 */ /* 0x000fca00078e00ff */
[----:B------:R-:W-:Y:S02]  /*8240*/  LOP3.LUT R6, R6, 0x800, R61, 0xf8, !PT ;  /* 0x0000080006067812 */ /* 0x000fe400078ef83d */
[----:B------:R-:W-:Y:S02]  /*8250*/  IABS R61, c[0x0][0x17c] ;  /* 0x00005f00003d7a13 */ /* 0x000fe40000000000 */
[----:B------:R-:W-:Y:S02]  /*8260*/  LOP3.LUT R60, R60, 0x1f, RZ, 0xc0, !PT ;  /* 0x0000001f3c3c7812 */ /* 0x000fe400078ec0ff */
[----:B------:R-:W3:Y:S01]  /*8270*/  LDL R6, [R1+0x1f9c] ;  /* 0x001f9c0001067983 */ /* 0x000ee20000100800 */
[--C-:B------:R-:W-:Y:S02]  /*8280*/  @!P4 IMAD.IADD R53, R53, 0x1, -R61.reuse ;  /* 0x000000013535c824 */ /* 0x100fe400078e0a3d */
[--C-:B------:R-:W-:Y:S01]  /*8290*/  @!P1 IMAD.IADD R57, R57, 0x1, -R61.reuse ;  /* 0x0000000139399824 */ /* 0x100fe200078e0a3d */
[----:B------:R-:W-:Y:S01]  /*82a0*/  ISETP.NE.AND P1, PT, RZ, c[0x0][0x178], PT ;  /* 0x00005e00ff007a0c */ /* 0x000fe20003f25270 */
[----:B------:R-:W-:-:S02]  /*82b0*/  @!P3 IMAD.IADD R54, R54, 0x1, -R61 ;  /* 0x000000013636b824 */ /* 0x000fc400078e0a3d */
[--C-:B------:R-:W-:Y:S02]  /*82c0*/  @!P0 IMAD.IADD R55, R55, 0x1, -R61.reuse ;  /* 0x0000000137378824 */ /* 0x100fe400078e0a3d */
[--C-:B------:R-:W-:Y:S02]  /*82d0*/  @!P2 IMAD.IADD R56, R56, 0x1, -R61.reuse ;  /* 0x000000013838a824 */ /* 0x100fe400078e0a3d */
[--C-:B------:R-:W-:Y:S02]  /*82e0*/  @!P6 IMAD.IADD R58, R58, 0x1, -R61.reuse ;  /* 0x000000013a3ae824 */ /* 0x100fe400078e0a3d */
[----:B------:R-:W-:Y:S02]  /*82f0*/  @!P5 IMAD.IADD R59, R59, 0x1, -R61 ;  /* 0x000000013b3bd824 */ /* 0x000fe400078e0a3d */
[----:B------:R-:W-:Y:S02]  /*8300*/  IMAD R61, R60, c[0x0][0x18c], RZ ;  /* 0x000063003c3d7a24 */ /* 0x000fe400078e02ff */
[----:B------:R-:W3:Y:S01]  /*8310*/  LDL R60, [R1+0x1fd0] ;  /* 0x001fd000013c7983 */ /* 0x000ee20000100800 */
[----:B----4-:R-:W-:-:S02]  /*8320*/  ISETP.GE.AND P4, PT, R5, RZ, PT ;  /* 0x000000ff0500720c */ /* 0x010fc40003f86270 */
[----:B------:R-:W-:Y:S02]  /*8330*/  LOP3.LUT R5, RZ, c[0x0][0x178], RZ, 0x33, !PT ;  /* 0x00005e00ff057a12 */ /* 0x000fe400078e33ff */
[----:B--2---:R-:W-:Y:S02]  /*8340*/  ISETP.GE.AND P0, PT, R2, RZ, PT ;  /* 0x000000ff0200720c */ /* 0x004fe40003f06270 */
[----:B------:R-:W2:Y:S01]  /*8350*/  LDL R2, [R1+0x1fa0] ;  /* 0x001fa00001027983 */ /* 0x000ea20000100800 */
[----:B------:R-:W-:-:S03]  /*8360*/  ISETP.GE.AND P2, PT, R3, RZ, PT ;  /* 0x000000ff0300720c */ /* 0x000fc60003f46270 */
[----:B------:R-:W4:Y:S03]  /*8370*/  LDL R3, [R1+0x1fbc] ;  /* 0x001fbc0001037983 */ /* 0x000f260000100800 */
[----:B------:R-:W-:-:S05]  /*8380*/  @!P4 IMAD.MOV R31, RZ, RZ, -R31 ;  /* 0x000000ffff1fc224 */ /* 0x000fca00078e0a1f */
[----:B------:R-:W-:-:S05]  /*8390*/  SEL R31, R5, R31, !P1 ;  /* 0x0000001f051f7207 */ /* 0x000fca0004800000 */
[----:B------:R0:W-:Y:S04]  /*83a0*/  STL [R1+0x71c], R31 ;  /* 0x00071c1f01007387 */ /* 0x0001e80000100800 */
[----:B0-----:R-:W4:Y:S01]  /*83b0*/  LDL R31, [R1+0xdc0] ;  /* 0x000dc000011f7983 */ /* 0x001f220000100800 */
[----:B------:R-:W-:Y:S01]  /*83c0*/  ISETP.GE.AND P3, PT, R4, RZ, PT ;  /* 0x000000ff0400720c */ /* 0x000fe20003f66270 */
[----:B------:R-:W-:Y:S02]  /*83d0*/  @!P0 IMAD.MOV R29, RZ, RZ, -R29 ;  /* 0x000000ffff1d8224 */ /* 0x000fe400078e0a1d */
[----:B------:R-:W-:-:S10]  /*83e0*/  @!P2 IMAD.MOV R28, RZ, RZ, -R28 ;  /* 0x000000ffff1ca224 */ /* 0x000fd400078e0a1c */
[----:B------:R-:W-:-:S05]  /*83f0*/  @!P3 IMAD.MOV R30, RZ, RZ, -R30 ;  /* 0x000000ffff1eb224 */ /* 0x000fca00078e0a1e */
[----:B------:R-:W-:Y:S02]  /*8400*/  SEL R5, R5, R30, !P1 ;  /* 0x0000001e05057207 */ /* 0x000fe40004800000 */
[----:B------:R-:W-:Y:S01]  /*8410*/  LOP3.LUT R30, RZ, c[0x0][0x178], RZ, 0x33, !PT ;  /* 0x00005e00ff1e7a12 */ /* 0x000fe200078e33ff */
[----:B------:R-:W-:-:S03]  /*8420*/  IMAD.MOV.U32 R4, RZ, RZ, c[0x0][0x18c] ;  /* 0x00006300ff047624 */ /* 0x000fc600078e00ff */
[C---:B------:R-:W-:Y:S02]  /*8430*/  SEL R29, R30.reuse, R29, !P1 ;  /* 0x0000001d1e1d7207 */ /* 0x040fe40004800000 */
[----:B------:R-:W-:Y:S01]  /*8440*/  SEL R28, R30, R28, !P1 ;  /* 0x0000001c1e1c7207 */ /* 0x000fe20004800000 */
[----:B------:R0:W-:Y:S04]  /*8450*/  STL [R1+0x718], R5 ;  /* 0x0007180501007387 */ /* 0x0001e80000100800 */
[----:B0-----:R-:W4:Y:S04]  /*8460*/  LDL R5, [R1+0x1fcc] ;  /* 0x001fcc0001057983 */ /* 0x001f280000100800 */
[----:B------:R-:W-:Y:S04]  /*8470*/  STL [R1+0x714], R29 ;  /* 0x0007141d01007387 */ /* 0x000fe80000100800 */
[----:B------:R0:W-:Y:S02]  /*8480*/  STL [R1+0x710], R28 ;  /* 0x0007101c01007387 */ /* 0x0001e40000100800 */
[----:B0-----:R-:W-:-:S04]  /*8490*/  LEA R28, P1, R61, c[0x0][0x168], 0x1 ;  /* 0x00005a003d1c7a11 */ /* 0x001fc800078208ff */
[----:B------:R-:W-:Y:S02]  /*84a0*/  LEA.HI.X.SX32 R29, R61, c[0x0][0x16c], 0x1, P1 ;  /* 0x00005b003d1d7a11 */ /* 0x000fe400008f0eff */
[----:B---3--:R-:W-:Y:S01]  /*84b0*/  ISETP.GE.AND P5, PT, R6, RZ, PT ;  /* 0x000000ff0600720c */ /* 0x008fe20003fa6270 */
[----:B------:R-:W-:Y:S01]  /*84c0*/  IMAD.MOV.U32 R6, RZ, RZ, R0 ;  /* 0x000000ffff067224 */ /* 0x000fe200078e0000 */
[----:B--2---:R-:W-:Y:S02]  /*84d0*/  ISETP.GE.AND P3, PT, R2, RZ, PT ;  /* 0x000000ff0200720c */ /* 0x004fe40003f66270 */
[----:B------:R-:W2:Y:S01]  /*84e0*/  LDL R2, [R1+0x1fb8] ;  /* 0x001fb80001027983 */ /* 0x000ea20000100800 */
[----:B----4-:R-:W-:Y:S02]  /*84f0*/  ISETP.GE.AND P1, PT, R3, RZ, PT ;  /* 0x000000ff0300720c */ /* 0x010fe40003f26270 */
[----:B------:R-:W-:Y:S01]  /*8500*/  ISETP.GE.AND P4, PT, R31, RZ, PT ;  /* 0x000000ff1f00720c */ /* 0x000fe20003f86270 */
[----:B------:R-:W-:-:S02]  /*8510*/  IMAD R31, R4, 0x20, R61 ;  /* 0x00000020041f7824 */ /* 0x000fc400078e023d */
[----:B------:R-:W3:Y:S03]  /*8520*/  LDL R4, [R1+0x1fc4] ;  /* 0x001fc40001047983 */ /* 0x000ee60000100800 */
[C---:B------:R-:W-:Y:S01]  /*8530*/  LEA R30, P2, R31.reuse, c[0x0][0x168], 0x1 ;  /* 0x00005a001f1e7a11 */ /* 0x040fe200078408ff */
[----:B------:R-:W4:Y:S03]  /*8540*/  LDL R61, [R1+0x1fb4] ;  /* 0x001fb400013d7983 */ /* 0x000f260000100800 */
[----:B------:R-:W-:Y:S01]  /*8550*/  LEA.HI.X.SX32 R31, R31, c[0x0][0x16c], 0x1, P2 ;  /* 0x00005b001f1f7a11 */ /* 0x000fe200010f0eff */
[----:B------:R0:W-:Y:S01]  /*8560*/  STL [R1+0x206c], R28 ;  /* 0x00206c1c01007387 */ /* 0x0001e20000100800 */
[----:B------:R-:W-:-:S03]  /*8570*/  ISETP.GE.AND P2, PT, R60, RZ, PT ;  /* 0x000000ff3c00720c */ /* 0x000fc60003f46270 */
[----:B0-----:R-:W2:Y:S04]  /*8580*/  LDL R28, [R1+0x1fc0] ;  /* 0x001fc000011c7983 */ /* 0x001ea80000100800 */
[----:B------:R0:W-:Y:S04]  /*8590*/  STL [R1+0x2068], R29 ;  /* 0x0020681d01007387 */ /* 0x0001e80000100800 */
[----:B------:R-:W2:Y:S04]  /*85a0*/  LDL R0, [R1+0x1fc8] ;  /* 0x001fc80001007983 */ /* 0x000ea80000100800 */
[----:B------:R-:W3:Y:S04]  /*85b0*/  LDL R3, [R1+0x1fa4] ;  /* 0x001fa40001037983 */ /* 0x000ee80000100800 */
[----:B------:R-:W-:Y:S04]  /*85c0*/  STL [R1+0x20ac], R30 ;  /* 0x0020ac1e01007387 */ /* 0x000fe80000100800 */
[----:B------:R-:W-:Y:S04]  /*85d0*/  STL [R1+0x20a8], R31 ;  /* 0x0020a81f01007387 */ /* 0x000fe80000100800 */
[----:B------:R-:W3:Y:S04]  /*85e0*/  LDL R60, [R1+0x1fac] ;  /* 0x001fac00013c7983 */ /* 0x000ee80000100800 */
[----:B0-----:R-:W3:Y:S01]  /*85f0*/  LDL.LU R29, [R1+0x11c] ;  /* 0x00011c00011d7983 */ /* 0x001ee20000300800 */
[----:B------:R-:W-:-:S05]  /*8600*/  @!P4 IMAD.MOV R6, RZ, RZ, -R6 ;  /* 0x000000ffff06c224 */ /* 0x000fca00078e0a06 */
[----:B------:R0:W-:Y:S04]  /*8610*/  STL [R1+0x120], R6 ;  /* 0x0001200601007387 */ /* 0x0001e80000100800 */
[----:B0-----:R-:W4:Y:S01]  /*8620*/  LDL.LU R6, [R1+0x21b8] ;  /* 0x0021b80001067983 */ /* 0x001f220000300800 */
[----:B--2---:R-:W-:-:S03]  /*8630*/  ISETP.GE.AND P4, PT, R0, RZ, PT ;  /* 0x000000ff0000720c */ /* 0x004fc60003f86270 */
[----:B------:R-:W2:Y:S04]  /*8640*/  LDL R0, [R1+0x1fb0] ;  /* 0x001fb00001007983 */ /* 0x000ea80000100800 */
[----:B------:R-:W2:Y:S01]  /*8650*/  LDL.LU R30, [R1+0x118] ;  /* 0x00011800011e7983 */ /* 0x000ea20000300800 */
[----:B---3--:R-:W-:Y:S01]  /*8660*/  @!P5 IMAD.MOV R29, RZ, RZ, -R29 ;  /* 0x000000ffff1dd224 */ /* 0x008fe200078e0a1d */
[----:B------:R-:W-:Y:S02]  /*8670*/  ISETP.GE.AND P5, PT, R5, RZ, PT ;  /* 0x000000ff0500720c */ /* 0x000fe40003fa6270 */
[----:B------:R-:W3:Y:S04]  /*8680*/  LDL R5, [R1+0x1fa8] ;  /* 0x001fa80001057983 */ /* 0x000ee80000100800 */
[----:B------:R0:W-:Y:S04]  /*8690*/  STL [R1+0x11c], R29 ;  /* 0x00011c1d01007387 */ /* 0x0001e80000100800 */
[----:B0-----:R-:W3:Y:S01]  /*86a0*/  LDL.LU R29, [R1+0x114] ;  /* 0x00011400011d7983 */ /* 0x001ee20000300800 */
[----:B--2---:R-:W-:Y:S01]  /*86b0*/  @!P3 IMAD.MOV R30, RZ, RZ, -R30 ;  /* 0x000000ffff1eb224 */ /* 0x004fe200078e0a1e */
[----:B------:R-:W-:-:S02]  /*86c0*/  ISETP.GE.AND P3, PT, R28, RZ, PT ;  /* 0x000000ff1c00720c */ /* 0x000fc40003f66270 */
[----:B------:R-:W2:Y:S04]  /*86d0*/  LDL R28, [R1+0x1f98] ;  /* 0x001f9800011c7983 */ /* 0x000ea80000100800 */
[----:B------:R0:W-:Y:S04]  /*86e0*/  STL [R1+0x118], R30 ;  /* 0x0001181e01007387 */ /* 0x0001e80000100800 */
[----:B0-----:R-:W2:Y:S01]  /*86f0*/  LDL.LU R30, [R1+0x110] ;  /* 0x00011000011e7983 */ /* 0x001ea20000300800 */
[----:B---3--:R-:W-:Y:S01]  /*8700*/  @!P1 IMAD.MOV R29, RZ, RZ, -R29 ;  /* 0x000000ffff1d9224 */ /* 0x008fe200078e0a1d */
[----:B------:R-:W-:-:S02]  /*8710*/  ISETP.GE.AND P1, PT, R4, RZ, PT ;  /* 0x000000ff0400720c */ /* 0x000fc40003f26270 */
[----:B------:R-:W3:Y:S04]  /*8720*/  LDL R4, [R1+0x1f94] ;  /* 0x001f940001047983 */ /* 0x000ee80000100800 */
[----:B------:R0:W-:Y:S04]  /*8730*/  STL [R1+0x114], R29 ;  /* 0x0001141d01007387 */ /* 0x0001e80000100800 */
[----:B0-----:R-:W3:Y:S01]  /*8740*/  LDL.LU R29, [R1+0x10c] ;  /* 0x00010c00011d7983 */ /* 0x001ee20000300800 */
[----:B--2---:R-:W-:Y:S01]  /*8750*/  @!P2 IMAD.MOV R30, RZ, RZ, -R30 ;  /* 0x000000ffff1ea224 */ /* 0x004fe200078e0a1e */
[----:B----4-:R-:W-:-:S02]  /*8760*/  ISETP.GE.AND P2, PT, R61, RZ, PT ;  /* 0x000000ff3d00720c */ /* 0x010fc40003f46270 */
[----:B------:R-:W2:Y:S04]  /*8770*/  LDL R61, [R1+0x1f90] ;  /* 0x001f9000013d7983 */ /* 0x000ea80000100800 */
[----:B------:R0:W-:Y:S04]  /*8780*/  STL [R1+0x110], R30 ;  /* 0x0001101e01007387 */ /* 0x0001e80000100800 */
[----:B0-----:R-:W4:Y:S01]  /*8790*/  LDL.LU R30, [R1+0x108] ;  /* 0x00010800011e7983 */ /* 0x001f220000300800 */
[----:B---3--:R-:W-:Y:S01]  /*87a0*/  @!P4 IMAD.MOV R29, RZ, RZ, -R29 ;  /* 0x000000ffff1dc224 */ /* 0x008fe200078e0a1d */
[----:B------:R-:W-:-:S02]  /*87b0*/  ISETP.GE.AND P4, PT, R2, RZ, PT ;  /* 0x000000ff0200720c */ /* 0x000fc40003f86270 */
[----:B------:R-:W3:Y:S04]  /*87c0*/  LDL R2, [R1+0x1f8c] ;  /* 0x001f8c0001027983 */ /* 0x000ee80000100800 */
[----:B------:R0:W-:Y:S04]  /*87d0*/  STL [R1+0x10c], R29 ;  /* 0x00010c1d01007387 */ /* 0x0001e80000100800 */
[----:B0-----:R-:W2:Y:S01]  /*87e0*/  LDL.LU R29, [R1+0x104] ;  /* 0x00010400011d7983 */ /* 0x001ea20000300800 */
[----:B----4-:R-:W-:Y:S01]  /*87f0*/  @!P5 IMAD.MOV R30, RZ, RZ, -R30 ;  /* 0x000000ffff1ed224 */ /* 0x010fe200078e0a1e */
[----:B------:R-:W-:-:S02]  /*8800*/  ISETP.GE.AND P5, PT, R3, RZ, PT ;  /* 0x000000ff0300720c */ /* 0x000fc40003fa6270 */
[----:B------:R-:W4:Y:S04]  /*8810*/  LDL R3, [R1+0x1f88] ;  /* 0x001f880001037983 */ /* 0x000f280000100800 */
        /* <DEDUP_REMOVED lines=38> */
[----:B----4-:R-:W-:-:S02]  /*8a80*/  ISETP.GE.AND P2, PT, R3, RZ, PT ;  /* 0x000000ff0300720c */ /* 0x010fc40003f46270 */
[----:B------:R-:W3:Y:S04]  /*8a90*/  LDL R3, [R1+0x1f68] ;  /* 0x001f680001037983 */ /* 0x000ee80000100800 */
[----:B------:R0:W-:Y:S04]  /*8aa0*/  STL [R1+0xe8], R30 ;  /* 0x0000e81e01007387 */ /* 0x0001e80000100800 */
[----:B0-----:R-:W4:Y:S01]  /*8ab0*/  LDL.LU R30, [R1+0xe0] ;  /* 0x0000e000011e7983 */ /* 0x001f220000300800 */
[----:B--2---:R-:W-:Y:S01]  /*8ac0*/  @!P4 IMAD.MOV R29, RZ, RZ, -R29 ;  /* 0x000000ffff1dc224 */ /* 0x004fe200078e0a1d */
[----:B------:R-:W-:-:S02]  /*8ad0*/  ISETP.GE.AND P4, PT, R60, RZ, PT ;  /* 0x000000ff3c00720c */ /* 0x000fc40003f86270 */
[----:B------:R-:W2:Y:S04]  /*8ae0*/  LDL R60, [R1+0x1f64] ;  /* 0x001f6400013c7983 */ /* 0x000ea80000100800 */
        /* <DEDUP_REMOVED lines=163> */
[----:B------:R-:W-:-:S04]  /*9520*/  ISETP.GE.AND P1, PT, R0, RZ, PT ;  /* 0x000000ff0000720c */ /* 0x000fc80003f26270 */
[----:B------:R0:W-:Y:S04]  /*9530*/  STL [R1+0x60], R30 ;  /* 0x0000601e01007387 */ /* 0x0001e80000100800 */
[----:B0-----:R-:W3:Y:S04]  /*9540*/  LDL.LU R30, [R1+0x58] ;  /* 0x00005800011e7983 */ /* 0x001ee80000300800 */
[----:B------:R-:W4:Y:S01]  /*9550*/  LDL R0, [R1+0x1ee0] ;  /* 0x001ee00001007983 */ /* 0x000f220000100800 */
[----:B--2---:R-:W-:Y:S01]  /*9560*/  @!P2 IMAD.MOV R29, RZ, RZ, -R29 ;  /* 0x000000ffff1da224 */ /* 0x004fe200078e0a1d */
[----:B------:R-:W-:-:S02]  /*9570*/  ISETP.GE.AND P2, PT, R5, RZ, PT ;  /* 0x000000ff0500720c */ /* 0x000fc40003f46270 */
[----:B------:R-:W2:Y:S04]  /*9580*/  LDL.LU R5, [R1+0x54] ;  /* 0x0000540001057983 */ /* 0x000ea80000300800 */
[----:B------:R0:W-:Y:S04]  /*9590*/  STL [R1+0x5c], R29 ;  /* 0x00005c1d01007387 */ /* 0x0001e80000100800 */
[----:B0-----:R-:W4:Y:S01]  /*95a0*/  LDL R29, [R1+0x1edc] ;  /* 0x001edc00011d7983 */ /* 0x001f220000100800 */
[----:B---3--:R-:W-:-:S05]  /*95b0*/  @!P4 IMAD.MOV R30, RZ, RZ, -R30 ;  /* 0x000000ffff1ec224 */ /* 0x008fca00078e0a1e */
[----:B------:R0:W-:Y:S04]  /*95c0*/  STL [R1+0x58], R30 ;  /* 0x0000581e01007387 */ /* 0x0001e80000100800 */
[----:B0-----:R-:W3:Y:S01]  /*95d0*/  LDL.LU R30, [R1+0x50] ;  /* 0x00005000011e7983 */ /* 0x001ee20000300800 */
[----:B--2---:R-:W-:Y:S01]  /*95e0*/  @!P5 IMAD.MOV R5, RZ, RZ, -R5 ;  /* 0x000000ffff05d224 */ /* 0x004fe200078e0a05 */
[----:B------:R-:W-:-:S04]  /*95f0*/  ISETP.GE.AND P5, PT, R4, RZ, PT ;  /* 0x000000ff0400720c */ /* 0x000fc80003fa6270 */
[----:B------:R0:W-:Y:S04]  /*9600*/  STL [R1+0x54], R5 ;  /* 0x0000540501007387 */ /* 0x0001e80000100800 */
[----:B0-----:R-:W2:Y:S04]  /*9610*/  LDL R5, [R1+0x1ed4] ;  /* 0x001ed40001057983 */ /* 0x001ea80000100800 */
[----:B------:R-:W2:Y:S01]  /*9620*/  LDL.LU R4, [R1+0x4c] ;  /* 0x00004c0001047983 */ /* 0x000ea20000300800 */
[----:B------:R-:W-:-:S03]  /*9630*/  ISETP.GE.AND P4, PT, R28, RZ, PT ;  /* 0x000000ff1c00720c */ /* 0x000fc60003f86270 */
[----:B------:R-:W4:Y:S01]  /*9640*/  LDL R28, [R1+0x1ed8] ;  /* 0x001ed800011c7983 */ /* 0x000f220000100800 */
        /* <DEDUP_REMOVED lines=9> */
[----:B0-----:R-:W2:Y:S04]  /*96e0*/  LDL R4, [R1+0x1ecc] ;  /* 0x001ecc0001047983 */ /* 0x001ea80000100800 */
[----:B------:R-:W2:Y:S01]  /*96f0*/  LDL.LU R31, [R1+0x40] ;  /* 0x00004000011f7983 */ /* 0x000ea20000300800 */
[----:B---3--:R-:W-:Y:S01]  /*9700*/  @!P2 IMAD.MOV R30, RZ, RZ, -R30 ;  /* 0x000000ffff1ea224 */ /* 0x008fe200078e0a1e */
[----:B----4-:R-:W-:-:S04]  /*9710*/  ISETP.GE.AND P2, PT, R3, RZ, PT ;  /* 0x000000ff0300720c */ /* 0x010fc80003f46270 */
[----:B------:R-:W-:Y:S04]  /*9720*/  STL [R1+0x48], R30 ;  /* 0x0000481e01007387 */ /* 0x000fe80000100800 */
[----:B------:R-:W3:Y:S01]  /*9730*/  LDL R3, [R1+0x1ec8] ;  /* 0x001ec80001037983 */ /* 0x000ee20000100800 */
[----:B--2---:R-:W-:Y:S01]  /*9740*/  @!P4 IMAD.MOV R2, RZ, RZ, -R2 ;  /* 0x000000ffff02c224 */ /* 0x004fe200078e0a02 */
[----:B------:R-:W-:-:S04]  /*9750*/  ISETP.GE.AND P4, PT, R60, RZ, PT ;  /* 0x000000ff3c00720c */ /* 0x000fc80003f86270 */
[----:B------:R0:W-:Y:S04]  /*9760*/  STL [R1+0x44], R2 ;  /* 0x0000440201007387 */ /* 0x0001e80000100800 */
[----:B0-----:R-:W2:Y:S01]  /*9770*/  LDL R2, [R1+0x1ec4] ;  /* 0x001ec40001027983 */ /* 0x001ea20000100800 */
[----:B------:R-:W-:-:S03]  /*9780*/  @!P5 IMAD.MOV R31, RZ, RZ, -R31 ;  /* 0x000000ffff1fd224 */ /* 0x000fc600078e0a1f */
[----:B------:R-:W4:Y:S01]  /*9790*/  LDL.LU R30, [R1+0x3c] ;  /* 0x00003c00011e7983 */ /* 0x000f220000300800 */
[----:B------:R-:W-:-:S03]  /*97a0*/  ISETP.GE.AND P5, PT, R0, RZ, PT ;  /* 0x000000ff0000720c */ /* 0x000fc60003fa6270 */
[----:B------:R-:W2:Y:S04]  /*97b0*/  LDL R60, [R1+0x1ec0] ;  /* 0x001ec000013c7983 */ /* 0x000ea80000100800 */
[----:B------:R-:W2:Y:S04]  /*97c0*/  LDL.LU R0, [R1+0x38] ;  /* 0x0000380001007983 */ /* 0x000ea80000300800 */
[----:B------:R0:W-:Y:S04]  /*97d0*/  STL [R1+0x40], R31 ;  /* 0x0000401f01007387 */ /* 0x0001e80000100800 */
[----:B0-----:R-:W3:Y:S01]  /*97e0*/  LDL R31, [R1+0x1ebc] ;  /* 0x001ebc00011f7983 */ /* 0x001ee20000100800 */
[----:B----4-:R-:W-:Y:S01]  /*97f0*/  @!P3 IMAD.MOV R30, RZ, RZ, -R30 ;  /* 0x000000ffff1eb224 */ /* 0x010fe200078e0a1e */
[----:B------:R-:W-:-:S04]  /*9800*/  ISETP.GE.AND P3, PT, R29, RZ, PT ;  /* 0x000000ff1d00720c */ /* 0x000fc80003f66270 */
[----:B------:R0:W-:Y:S01]  /*9810*/  STL [R1+0x3c], R30 ;  /* 0x00003c1e01007387 */ /* 0x0001e20000100800 */
[----:B--2---:R-:W-:Y:S01]  /*9820*/  @!P1 IMAD.MOV R0, RZ, RZ, -R0 ;  /* 0x000000ffff009224 */ /* 0x004fe200078e0a00 */
[----:B------:R-:W-:Y:S02]  /*9830*/  ISETP.GE.AND P1, PT, R5, RZ, PT ;  /* 0x000000ff0500720c */ /* 0x000fe40003f26270 */
[----:B0-----:R-:W2:Y:S04]  /*9840*/  LDL R30, [R1+0x1eb8] ;  /* 0x001eb800011e7983 */ /* 0x001ea80000100800 */
[----:B------:R-:W4:Y:S04]  /*9850*/  LDL.LU R29, [R1+0x34] ;  /* 0x00003400011d7983 */ /* 0x000f280000300800 */
[----:B------:R0:W-:Y:S04]  /*9860*/  STL [R1+0x38], R0 ;  /* 0x0000380001007387 */ /* 0x0001e80000100800 */
[----:B0-----:R-:W2:Y:S04]  /*9870*/  LDL R0, [R1+0x1eb4] ;  /* 0x001eb40001007983 */ /* 0x001ea80000100800 */
[----:B------:R-:W2:Y:S01]  /*9880*/  LDL.LU R5, [R1+0x30] ;  /* 0x0000300001057983 */ /* 0x000ea20000300800 */
[----:B----4-:R-:W-:Y:S01]  /*9890*/  @!P2 IMAD.MOV R29, RZ, RZ, -R29 ;  /* 0x000000ffff1da224 */ /* 0x010fe200078e0a1d */
[----:B------:R-:W-:-:S04]  /*98a0*/  ISETP.GE.AND P2, PT, R28, RZ, PT ;  /* 0x000000ff1c00720c */ /* 0x000fc80003f46270 */
[----:B------:R0:W-:Y:S04]  /*98b0*/  STL [R1+0x34], R29 ;  /* 0x0000341d01007387 */ /* 0x0001e80000100800 */
[----:B0-----:R-:W4:Y:S01]  /*98c0*/  LDL R29, [R1+0x1eb0] ;  /* 0x001eb000011d7983 */ /* 0x001f220000100800 */
[----:B--2---:R-:W-:-:S03]  /*98d0*/  @!P4 IMAD.MOV R5, RZ, RZ, -R5 ;  /* 0x000000ffff05c224 */ /* 0x004fc600078e0a05 */
[----:B------:R-:W2:Y:S01]  /*98e0*/  LDL.LU R28, [R1+0x2c] ;  /* 0x00002c00011c7983 */ /* 0x000ea20000300800 */
[----:B------:R-:W-:-:S03]  /*98f0*/  ISETP.GE.AND P4, PT, R61, RZ, PT ;  /* 0x000000ff3d00720c */ /* 0x000fc60003f86270 */
[----:B------:R0:W-:Y:S04]  /*9900*/  STL [R1+0x30], R5 ;  /* 0x0000300501007387 */ /* 0x0001e80000100800 */
[----:B0-----:R-:W3:Y:S04]  /*9910*/  LDL.LU R5, [R1+0x21b4] ;  /* 0x0021b40001057983 */ /* 0x001ee80000300800 */
[----:B------:R-:W3:Y:S01]  /*9920*/  LDL.LU R61, [R1+0x28] ;  /* 0x00002800013d7983 */ /* 0x000ee20000300800 */
[----:B--2---:R-:W-:Y:S01]  /*9930*/  @!P5 IMAD.MOV R28, RZ, RZ, -R28 ;  /* 0x000000ffff1cd224 */ /* 0x004fe200078e0a1c */
[----:B------:R-:W-:-:S04]  /*9940*/  ISETP.GE.AND P5, PT, R4, RZ, PT ;  /* 0x000000ff0400720c */ /* 0x000fc80003fa6270 */
[----:B------:R0:W-:Y:S04]  /*9950*/  STL [R1+0x2c], R28 ;  /* 0x00002c1c01007387 */ /* 0x0001e80000100800 */
[----:B0-----:R-:W2:Y:S01]  /*9960*/  LDL R28, [R1+0x1eac] ;  /* 0x001eac00011c7983 */ /* 0x001ea20000100800 */
[----:B---3--:R-:W-:-:S03]  /*9970*/  @!P3 IMAD.MOV R61, RZ, RZ, -R61 ;  /* 0x000000ffff3db224 */ /* 0x008fc600078e0a3d */
[----:B------:R-:W3:Y:S01]  /*9980*/  LDL.LU R4, [R1+0x24] ;  /* 0x0000240001047983 */ /* 0x000ee20000300800 */
[----:B------:R-:W-:-:S03]  /*9990*/  ISETP.GE.AND P3, PT, R3, RZ, PT ;  /* 0x000000ff0300720c */ /* 0x000fc60003f66270 */
[----:B------:R0:W-:Y:S04]  /*99a0*/  STL [R1+0x28], R61 ;  /* 0x0000283d01007387 */ /* 0x0001e80000100800 */
[----:B0-----:R-:W2:Y:S04]  /*99b0*/  LDL R61, [R1+0x1ea8] ;  /* 0x001ea800013d7983 */ /* 0x001ea80000100800 */
[----:B------:R-:W2:Y:S01]  /*99c0*/  LDL.LU R3, [R1+0x20] ;  /* 0x0000200001037983 */ /* 0x000ea20000300800 */
[----:B---3--:R-:W-:Y:S01]  /*99d0*/  @!P1 IMAD.MOV R4, RZ, RZ, -R4 ;  /* 0x000000ffff049224 */ /* 0x008fe200078e0a04 */
[----:B------:R-:W-:-:S04]  /*99e0*/  ISETP.GE.AND P1, PT, R2, RZ, PT ;  /* 0x000000ff0200720c */ /* 0x000fc80003f26270 */
[----:B------:R0:W-:Y:S04]  /*99f0*/  STL [R1+0x24], R4 ;  /* 0x0000240401007387 */ /* 0x0001e80000100800 */
[----:B0-----:R-:W3:Y:S01]  /*9a00*/  LDL.LU R4, [R1+0x21b0] ;  /* 0x0021b00001047983 */ /* 0x001ee20000300800 */
        /* <DEDUP_REMOVED lines=9> */
[----:B0-----:R-:W2:Y:S01]  /*9aa0*/  LDL.LU R2, [R1+0x21a8] ;  /* 0x0021a80001027983 */ /* 0x001ea20000300800 */
[----:B---3--:R-:W-:-:S03]  /*9ab0*/  @!P5 IMAD.MOV R60, RZ, RZ, -R60 ;  /* 0x000000ffff3cd224 */ /* 0x008fc600078e0a3c */
[----:B------:R-:W3:Y:S01]  /*9ac0*/  LDL.LU R31, [R1+0x14] ;  /* 0x00001400011f7983 */ /* 0x000ee20000300800 */
[----:B------:R-:W-:-:S03]  /*9ad0*/  ISETP.GE.AND P5, PT, R30, RZ, PT ;  /* 0x000000ff1e00720c */ /* 0x000fc60003fa6270 */
[----:B------:R0:W-:Y:S04]  /*9ae0*/  STL [R1+0x18], R60 ;  /* 0x0000183c01007387 */ /* 0x0001e80000100800 */
[----:B0-----:R-:W2:Y:S04]  /*9af0*/  LDL.LU R60, [R1+0x21a4] ;  /* 0x0021a400013c7983 */ /* 0x001ea80000300800 */
[----:B------:R-:W2:Y:S01]  /*9b00*/  LDL.LU R30, [R1+0x10] ;  /* 0x00001000011e7983 */ /* 0x000ea20000300800 */
[----:B---3--:R-:W-:-:S05]  /*9b10*/  @!P3 IMAD.MOV R31, RZ, RZ, -R31 ;  /* 0x000000ffff1fb224 */ /* 0x008fca00078e0a1f */
[----:B------:R0:W-:Y:S04]  /*9b20*/  STL [R1+0x14], R31 ;  /* 0x0000141f01007387 */ /* 0x0001e80000100800 */
[----:B0-----:R-:W3:Y:S01]  /*9b30*/  LDL.LU R31, [R1+0xc] ;  /* 0x00000c00011f7983 */ /* 0x001ee20000300800 */
[----:B--2---:R-:W-:Y:S01]  /*9b40*/  @!P1 IMAD.MOV R30, RZ, RZ, -R30 ;  /* 0x000000ffff1e9224 */ /* 0x004fe200078e0a1e */
[----:B----4-:R-:W-:-:S04]  /*9b50*/  ISETP.GE.AND P1, PT, R29, RZ, PT ;  /* 0x000000ff1d00720c */ /* 0x010fc80003f26270 */
[----:B------:R0:W-:Y:S04]  /*9b60*/  STL [R1+0x2128], R30 ;  /* 0x0021281e01007387 */ /* 0x0001e80000100800 */
[----:B0-----:R-:W2:Y:S04]  /*9b70*/  LDL R30, [R1+0x1ea0] ;  /* 0x001ea000011e7983 */ /* 0x001ea80000100800 */
[----:B------:R-:W4:Y:S01]  /*9b80*/  LDL.LU R29, [R1+0x8] ;  /* 0x00000800011d7983 */ /* 0x000f220000300800 */
[----:B------:R-:W-:-:S03]  /*9b90*/  ISETP.GE.AND P3, PT, R0, RZ, PT ;  /* 0x000000ff0000720c */ /* 0x000fc60003f66270 */
[----:B------:R-:W2:Y:S01]  /*9ba0*/  LDL R0, [R1+0x1e94] ;  /* 0x001e940001007983 */ /* 0x000ea20000100800 */
[----:B---3--:R-:W-:Y:S01]  /*9bb0*/  @!P2 IMAD.MOV R31, RZ, RZ, -R31 ;  /* 0x000000ffff1fa224 */ /* 0x008fe200078e0a1f */
[----:B------:R-:W-:-:S04]  /*9bc0*/  ISETP.GE.AND P2, PT, R28, RZ, PT ;  /* 0x000000ff1c00720c */ /* 0x000fc80003f46270 */
[----:B------:R0:W-:Y:S04]  /*9bd0*/  STL [R1+0x212c], R31 ;  /* 0x00212c1f01007387 */ /* 0x0001e80000100800 */
[----:B0-----:R-:W3:Y:S04]  /*9be0*/  LDL R31, [R1+0x1ea4] ;  /* 0x001ea400011f7983 */ /* 0x001ee80000100800 */
[----:B------:R-:W2:Y:S01]  /*9bf0*/  LDL.LU R28, [R1+0x4] ;  /* 0x00000400011c7983 */ /* 0x000ea20000300800 */
[----:B----4-:R-:W-:Y:S01]  /*9c00*/  @!P4 IMAD.MOV R29, RZ, RZ, -R29 ;  /* 0x000000ffff1dc224 */ /* 0x010fe200078e0a1d */
[----:B------:R-:W-:-:S04]  /*9c10*/  ISETP.GE.AND P4, PT, R61, RZ, PT ;  /* 0x000000ff3d00720c */ /* 0x000fc80003f86270 */
[----:B------:R0:W-:Y:S04]  /*9c20*/  STL [R1+0x2130], R29 ;  /* 0x0021301d01007387 */ /* 0x0001e80000100800 */
[----:B------:R-:W4:Y:S01]  /*9c30*/  LDL.LU R61, [R1] ;  /* 0x00000000013d7983 */ /* 0x000f220000300800 */
[----:B------:R-:W-:-:S03]  /*9c40*/  @!P1 IMAD.MOV R60, RZ, RZ, -R60 ;  /* 0x000000ffff3c9224 */ /* 0x000fc600078e0a3c */
[----:B0-----:R-:W4:Y:S01]  /*9c50*/  LDL R29, [R1+0x1e8c] ;  /* 0x001e8c00011d7983 */ /* 0x001f220000100800 */
[----:B--2---:R-:W-:Y:S01]  /*9c60*/  @!P5 IMAD.MOV R28, RZ, RZ, -R28 ;  /* 0x000000ffff1cd224 */ /* 0x004fe200078e0a1c */
[----:B---3--:R-:W-:-:S04]  /*9c70*/  ISETP.GE.AND P5, PT, R31, RZ, PT ;  /* 0x000000ff1f00720c */ /* 0x008fc80003fa6270 */
[----:B------:R0:W-:Y:S04]  /*9c80*/  STL [R1+0x2134], R28 ;  /* 0x0021341c01007387 */ /* 0x0001e80000100800 */
[----:B------:R-:W2:Y:S01]  /*9c90*/  LDL R31, [R1+0x1e88] ;  /* 0x001e8800011f7983 */ /* 0x000ea20000100800 */
[----:B----4-:R-:W-:Y:S01]  /*9ca0*/  @!P3 IMAD.MOV R61, RZ, RZ, -R61 ;  /* 0x000000ffff3db224 */ /* 0x010fe200078e0a3d */
[----:B------:R-:W-:Y:S02]  /*9cb0*/  ISETP.GE.AND P3, PT, R30, RZ, PT ;  /* 0x000000ff1e00720c */ /* 0x000fe40003f66270 */
[----:B0-----:R-:W3:Y:S04]  /*9cc0*/  LDL R28, [R1+0x1e90] ;  /* 0x001e9000011c7983 */ /* 0x001ee80000100800 */
[----:B------:R0:W-:Y:S04]  /*9cd0*/  STL [R1+0x2138], R61 ;  /* 0x0021383d01007387 */ /* 0x0001e80000100800 */
[----:B------:R-:W4:Y:S04]  /*9ce0*/  LDL R30, [R1+0x1e84] ;  /* 0x001e8400011e7983 */ /* 0x000f280000100800 */
[----:B0-----:R-:W2:Y:S04]  /*9cf0*/  LDL R61, [R1+0x1e98] ;  /* 0x001e9800013d7983 */ /* 0x001ea80000100800 */
[----:B------:R0:W-:Y:S04]  /*9d00*/  STL [R1+0x213c], R60 ;  /* 0x00213c3c01007387 */ /* 0x0001e80000100800 */
[----:B0-----:R-:W4:Y:S01]  /*9d10*/  LDL R60, [R1+0x1e9c] ;  /* 0x001e9c00013c7983 */ /* 0x001f220000100800 */
[----:B------:R-:W-:-:S02]  /*9d20*/  @!P2 IMAD.MOV R2, RZ, RZ, -R2 ;  /* 0x000000ffff02a224 */ /* 0x000fc400078e0a02 */
[----:B------:R-:W-:Y:S01]  /*9d30*/  @!P4 IMAD.MOV R3, RZ, RZ, -R3 ;  /* 0x000000ffff03c224 */ /* 0x000fe200078e0a03 */
[----:B------:R-:W-:Y:S01]  /*9d40*/  ISETP.GE.AND P4, PT, R0, RZ, PT ;  /* 0x000000ff0000720c */ /* 0x000fe20003f86270 */
[----:B------:R-:W-:Y:S02]  /*9d50*/  @!P5 IMAD.MOV R4, RZ, RZ, -R4 ;  /* 0x000000ffff04d224 */ /* 0x000fe400078e0a04 */
[----:B------:R-:W-:Y:S01]  /*9d60*/  @!P3 IMAD.MOV R5, RZ, RZ, -R5 ;  /* 0x000000ffff05b224 */ /* 0x000fe200078e0a05 */
[----:B------:R-:W-:Y:S02]  /*9d70*/  ISETP.GE.AND P3, PT, R29, RZ, PT ;  /* 0x000000ff1d00720c */ /* 0x000fe40003f66270 */
[----:B---3--:R-:W-:Y:S02]  /*9d80*/  ISETP.GE.AND P5, PT, R28, RZ, PT ;  /* 0x000000ff1c00720c */ /* 0x008fe40003fa6270 */
[----:B--2---:R-:W-:Y:S02]  /*9d90*/  ISETP.GE.AND P2, PT, R61, RZ, PT ;  /* 0x000000ff3d00720c */ /* 0x004fe40003f46270 */
[----:B----4-:R-:W-:-:S02]  /*9da0*/  ISETP.GE.AND P1, PT, R60, RZ, PT ;  /* 0x000000ff3c00720c */ /* 0x010fc40003f26270 */
[----:B------:R-:W2:Y:S04]  /*9db0*/  LDL R60, [R1+0x1e80] ;  /* 0x001e8000013c7983 */ /* 0x000ea80000100800 */
[----:B------:R0:W-:Y:S04]  /*9dc0*/  STL [R1+0x2140], R2 ;  /* 0x0021400201007387 */ /* 0x0001e80000100800 */
[----:B------:R-:W3:Y:S04]  /*9dd0*/  LDL R61, [R1+0x1e7c] ;  /* 0x001e7c00013d7983 */ /* 0x000ee80000100800 */
[----:B------:R1:W-:Y:S04]  /*9de0*/  STL [R1+0x2144], R3 ;  /* 0x0021440301007387 */ /* 0x0003e80000100800 */
[----:B------:R-:W4:Y:S01]  /*9df0*/  LDL R0, [R1+0x1e78] ;  /* 0x001e780001007983 */ /* 0x000f220000100800 */
[----:B------:R-:W-:-:S02]  /*9e00*/  @!P1 IMAD.MOV R6, RZ, RZ, -R6 ;  /* 0x000000ffff069224 */ /* 0x000fc400078e0a06 */
[----:B------:R-:W-:Y:S01]  /*9e10*/  @!P2 IMAD.MOV R7, RZ, RZ, -R7 ;  /* 0x000000ffff07a224 */ /* 0x000fe200078e0a07 */
[----:B------:R-:W-:Y:S01]  /*9e20*/  STL [R1+0x2148], R4 ;  /* 0x0021480401007387 */ /* 0x000fe20000100800 */
[----:B------:R-:W-:-:S03]  /*9e30*/  ISETP.GE.AND P1, PT, R31, RZ, PT ;  /* 0x000000ff1f00720c */ /* 0x000fc60003f26270 */
[----:B------:R-:W4:Y:S04]  /*9e40*/  LDL R28, [R1+0x1e74] ;  /* 0x001e7400011c7983 */ /* 0x000f280000100800 */
[----:B------:R0:W-:Y:S01]  /*9e50*/  STL [R1+0x214c], R5 ;  /* 0x00214c0501007387 */ /* 0x0001e20000100800 */
[----:B------:R-:W-:-:S03]  /*9e60*/  ISETP.GE.AND P2, PT, R30, RZ, PT ;  /* 0x000000ff1e00720c */ /* 0x000fc60003f46270 */
[----:B------:R-:W4:Y:S04]  /*9e70*/  LDL R29, [R1+0x1e70] ;  /* 0x001e7000011d7983 */ /* 0x000f280000100800 */
[----:B------:R-:W-:Y:S04]  /*9e80*/  STL [R1+0x2150], R6 ;  /* 0x0021500601007387 */ /* 0x000fe80000100800 */
[----:B------:R-:W4:Y:S04]  /*9e90*/  LDL R31, [R1+0x1e6c] ;  /* 0x001e6c00011f7983 */ /* 0x000f280000100800 */
[----:B------:R-:W-:Y:S04]  /*9ea0*/  STL [R1+0x2154], R7 ;  /* 0x0021540701007387 */ /* 0x000fe80000100800 */
[----:B------:R-:W4:Y:S01]  /*9eb0*/  LDL R30, [R1+0x1e68] ;  /* 0x001e6800011e7983 */ /* 0x000f220000100800 */
[----:B------:R-:W-:-:S02]  /*9ec0*/  @!P4 IMAD.MOV R8, RZ, RZ, -R8 ;  /* 0x000000ffff08c224 */ /* 0x000fc400078e0a08 */
[----:B------:R-:W-:-:S03]  /*9ed0*/  @!P5 IMAD.MOV R9, RZ, RZ, -R9 ;  /* 0x000000ffff09d224 */ /* 0x000fc600078e0a09 */
[----:B------:R-:W-:Y:S01]  /*9ee0*/  STL [R1+0x2158], R8 ;  /* 0x0021580801007387 */ /* 0x000fe20000100800 */
[----:B------:R-:W-:Y:S02]  /*9ef0*/  @!P3 IMAD.MOV R10, RZ, RZ, -R10 ;  /* 0x000000ffff0ab224 */ /* 0x000fe400078e0a0a */
[----:B------:R-:W-:Y:S02]  /*9f00*/  @!P1 IMAD.MOV R11, RZ, RZ, -R11 ;  /* 0x000000ffff0b9224 */ /* 0x000fe400078e0a0b */
[----:B------:R-:W-:Y:S01]  /*9f10*/  @!P2 IMAD.MOV R12, RZ, RZ, -R12 ;  /* 0x000000ffff0ca224 */ /* 0x000fe200078e0a0c */
[----:B--2---:R-:W-:Y:S02]  /*9f20*/  ISETP.GE.AND P4, PT, R60, RZ, PT ;  /* 0x000000ff3c00720c */ /* 0x004fe40003f86270 */
[----:B------:R-:W2:Y:S04]  /*9f30*/  LDL R60, [R1+0x1e64] ;  /* 0x001e6400013c7983 */ /* 0x000ea80000100800 */
[----:B------:R-:W-:Y:S01]  /*9f40*/  STL [R1+0x215c], R9 ;  /* 0x00215c0901007387 */ /* 0x000fe20000100800 */
[----:B---3--:R-:W-:-:S03]  /*9f50*/  ISETP.GE.AND P5, PT, R61, RZ, PT ;  /* 0x000000ff3d00720c */ /* 0x008fc60003fa6270 */
[----:B------:R-:W3:Y:S04]  /*9f60*/  LDL R61, [R1+0x1e60] ;  /* 0x001e6000013d7983 */ /* 0x000ee80000100800 */
[----:B------:R-:W-:Y:S01]  /*9f70*/  STL [R1+0x2160], R10 ;  /* 0x0021600a01007387 */ /* 0x000fe20000100800 */
[----:B----4-:R-:W-:-:S03]  /*9f80*/  ISETP.GE.AND P3, PT, R0, RZ, PT ;  /* 0x000000ff0000720c */ /* 0x010fc60003f66270 */
[----:B------:R-:W4:Y:S01]  /*9f90*/  LDL R0, [R1+0x1e5c] ;  /* 0x001e5c0001007983 */ /* 0x000f220000100800 */
[----:B------:R-:W-:Y:S02]  /*9fa0*/  @!P4 IMAD.MOV R13, RZ, RZ, -R13 ;  /* 0x000000ffff0dc224 */ /* 0x000fe400078e0a0d */
[----:B------:R-:W-:Y:S01]  /*9fb0*/  @!P5 IMAD.MOV R14, RZ, RZ, -R14 ;  /* 0x000000ffff0ed224 */ /* 0x000fe200078e0a0e */
[----:B------:R-:W-:Y:S01]  /*9fc0*/  STL [R1+0x2164], R11 ;  /* 0x0021640b01007387 */ /* 0x000fe20000100800 */
[----:B------:R-:W-:-:S03]  /*9fd0*/  ISETP.GE.AND P1, PT, R28, RZ, PT ;  /* 0x000000ff1c00720c */ /* 0x000fc60003f26270 */
[----:B------:R-:W4:Y:S04]  /*9fe0*/  LDL R28, [R1+0x1e54] ;  /* 0x001e5400011c7983 */ /* 0x000f280000100800 */
        /* <DEDUP_REMOVED lines=8> */
[----:B------:R-:W4:Y:S01]  /*a070*/  LDL R30, [R1+0x1e4c] ;  /* 0x001e4c00011e7983 */ /* 0x000f220000100800 */
[----:B------:R-:W-:Y:S02]  /*a080*/  @!P3 IMAD.MOV R15, RZ, RZ, -R15 ;  /* 0x000000ffff0fb224 */ /* 0x000fe400078e0a0f */
[----:B------:R-:W-:Y:S02]  /*a090*/  @!P1 IMAD.MOV R16, RZ, RZ, -R16 ;  /* 0x000000ffff109224 */ /* 0x000fe400078e0a10 */
[----:B------:R-:W-:Y:S01]  /*a0a0*/  @!P2 IMAD.MOV R17, RZ, RZ, -R17 ;  /* 0x000000ffff11a224 */ /* 0x000fe200078e0a11 */
[----:B------:R-:W-:Y:S01]  /*a0b0*/  STL [R1+0x2174], R15 ;  /* 0x0021740f01007387 */ /* 0x000fe20000100800 */
[----:B------:R-:W-:-:S03]  /*a0c0*/  @!P4 IMAD.MOV R18, RZ, RZ, -R18 ;  /* 0x000000ffff12c224 */ /* 0x000fc600078e0a12 */
        /* <DEDUP_REMOVED lines=9> */
[----:B------:R-:W-:-:S03]  /*a160*/  @!P3 IMAD.MOV R20, RZ, RZ, -R20 ;  /* 0x000000ffff14b224 */ /* 0x000fc600078e0a14 */
[----:B------:R-:W-:Y:S01]  /*a170*/  STL [R1+0x2180], R18 ;  /* 0x0021801201007387 */ /* 0x000fe20000100800 */
[----:B------:R-:W-:Y:S01]  /*a180*/  @!P1 IMAD.MOV R21, RZ, RZ, -R21 ;  /* 0x000000ffff159224 */ /* 0x000fe200078e0a15 */
[----:B------:R-:W-:Y:S02]  /*a190*/  ISETP.GE.AND P4, PT, R28, RZ, PT ;  /* 0x000000ff1c00720c */ /* 0x000fe40003f86270 */
[----:B------:R-:W-:Y:S04]  /*a1a0*/  STL [R1+0x2184], R19 ;  /* 0x0021841301007387 */ /* 0x000fe80000100800 */
[----:B------:R-:W4:Y:S01]  /*a1b0*/  LDL R28, [R1+0x1e3c] ;  /* 0x001e3c00011c7983 */ /* 0x000f220000100800 */
[----:B------:R-:W-:-:S03]  /*a1c0*/  ISETP.GE.AND P5, PT, R29, RZ, PT ;  /* 0x000000ff1d00720c */ /* 0x000fc60003fa6270 */
[----:B------:R-:W-:Y:S04]  /*a1d0*/  STL [R1+0x2188], R20 ;  /* 0x0021881401007387 */ /* 0x000fe80000100800 */
[----:B------:R-:W4:Y:S01]  /*a1e0*/  LDL R29, [R1+0x1e38] ;  /* 0x001e3800011d7983 */ /* 0x000f220000100800 */
        /* <DEDUP_REMOVED lines=8> */
[----:B------:R-:W-:Y:S04]  /*a270*/  STL [R1+0x2190], R22 ;  /* 0x0021901601007387 */ /* 0x000fe80000100800 */
[----:B0-----:R-:W4:Y:S04]  /*a280*/  LDL R2, [R1+0x1e2c] ;  /* 0x001e2c0001027983 */ /* 0x001f280000100800 */
[----:B------:R-:W-:Y:S01]  /*a290*/  STL [R1+0x2194], R23 ;  /* 0x0021941701007387 */ /* 0x000fe20000100800 */
[----:B------:R-:W-:-:S02]  /*a2a0*/  @!P3 IMAD.MOV R25, RZ, RZ, -R25 ;  /* 0x000000ffff19b224 */ /* 0x000fc400078e0a19 */
[----:B------:R-:W-:Y:S01]  /*a2b0*/  @!P1 IMAD.MOV R26, RZ, RZ, -R26 ;  /* 0x000000ffff1a9224 */ /* 0x000fe200078e0a1a */
[----:B--2---:R-:W-:Y:S02]  /*a2c0*/  ISETP.GE.AND P2, PT, R60, RZ, PT ;  /* 0x000000ff3c00720c */ /* 0x004fe40003f46270 */
[----:B------:R-:W2:Y:S04]  /*a2d0*/  LDL R60, [R1+0x1e28] ;  /* 0x001e2800013c7983 */ /* 0x000ea80000100800 */
[----:B------:R-:W-:Y:S01]  /*a2e0*/  STL [R1+0x2198], R24 ;  /* 0x0021981801007387 */ /* 0x000fe20000100800 */
[----:B---3--:R-:W-:-:S03]  /*a2f0*/  ISETP.GE.AND P4, PT, R61, RZ, PT ;  /* 0x000000ff3d00720c */ /* 0x008fc60003f86270 */
[----:B------:R-:W3:Y:S01]  /*a300*/  LDL R61, [R1+0x1e20] ;  /* 0x001e2000013d7983 */ /* 0x000ee20000100800 */
[----:B----4-:R-:W-:-:S03]  /*a310*/  ISETP.GE.AND P5, PT, R0, RZ, PT ;  /* 0x000000ff0000720c */ /* 0x010fc60003fa6270 */
[----:B------:R-:W4:Y:S01]  /*a320*/  LDL R0, [R1+0x1e24] ;  /* 0x001e240001007983 */ /* 0x000f220000100800 */
[----:B------:R-:W-:-:S03]  /*a330*/  @!P2 IMAD.MOV R27, RZ, RZ, -R27 ;  /* 0x000000ffff1ba224 */ /* 0x000fc600078e0a1b */
[----:B------:R-:W-:Y:S02]  /*a340*/  STL [R1+0x219c], R25 ;  /* 0x00219c1901007387 */ /* 0x000fe40000100800 */
[----:B------:R-:W-:Y:S01]  /*a350*/  @!P4 IMAD.MOV R32, RZ, RZ, -R32 ;  /* 0x000000ffff20c224 */ /* 0x000fe200078e0a20 */
[----:B------:R-:W-:Y:S02]  /*a360*/  ISETP.GE.AND P3, PT, R28, RZ, PT ;  /* 0x000000ff1c00720c */ /* 0x000fe40003f66270 */
[----:B------:R-:W4:Y:S04]  /*a370*/  LDL R28, [R1+0x1e1c] ;  /* 0x001e1c00011c7983 */ /* 0x000f280000100800 */
[----:B------:R-:W-:Y:S01]  /*a380*/  STL [R1+0x21a0], R26 ;  /* 0x0021a01a01007387 */ /* 0x000fe20000100800 */
[----:B------:R-:W-:-:S03]  /*a390*/  ISETP.GE.AND P1, PT, R29, RZ, PT ;  /* 0x000000ff1d00720c */ /* 0x000fc60003f26270 */
[----:B------:R-:W4:Y:S01]  /*a3a0*/  LDL R29, [R1+0x1e18] ;  /* 0x001e1800011d7983 */ /* 0x000f220000100800 */
[----:B------:R-:W-:-:S03]  /*a3b0*/  ISETP.GE.AND P2, PT, R31, RZ, PT ;  /* 0x000000ff1f00720c */ /* 0x000fc60003f46270 */
[----:B------:R-:W4:Y:S01]  /*a3c0*/  LDL R31, [R1+0x1e14] ;  /* 0x001e1400011f7983 */ /* 0x000f220000100800 */
[----:B------:R-:W-:Y:S01]  /*a3d0*/  ISETP.GE.AND P4, PT, R30, RZ, PT ;  /* 0x000000ff1e00720c */ /* 0x000fe20003f86270 */
[----:B------:R-:W-:Y:S02]  /*a3e0*/  @!P5 IMAD.MOV R33, RZ, RZ, -R33 ;  /* 0x000000ffff21d224 */ /* 0x000fe400078e0a21 */
[----:B------:R-:W4:Y:S01]  /*a3f0*/  LDL R30, [R1+0x1e10] ;  /* 0x001e1000011e7983 */ /* 0x000f220000100800 */
[----:B------:R-:W-:-:S03]  /*a400*/  @!P3 IMAD.MOV R34, RZ, RZ, -R34 ;  /* 0x000000ffff22b224 */ /* 0x000fc600078e0a22 */
[----:B-1----:R-:W4:Y:S01]  /*a410*/  LDL R3, [R1+0x1e0c] ;  /* 0x001e0c0001037983 */ /* 0x002f220000100800 */
[----:B------:R-:W-:Y:S01]  /*a420*/  @!P1 IMAD.MOV R35, RZ, RZ, -R35 ;  /* 0x000000ffff239224 */ /* 0x000fe200078e0a23 */
[----:B------:R-:W-:Y:S02]  /*a430*/  ISETP.GE.AND P5, PT, R2, RZ, PT ;  /* 0x000000ff0200720c */ /* 0x000fe40003fa6270 */
[----:B------:R-:W4:Y:S04]  /*a440*/  LDL R5, [R1+0x1de8] ;  /* 0x001de80001057983 */ /* 0x000f280000100800 */
[----:B------:R-:W4:Y:S01]  /*a450*/  LDL R2, [R1+0x1e08] ;  /* 0x001e080001027983 */ /* 0x000f220000100800 */
[----:B------:R-:W-:Y:S02]  /*a460*/  @!P2 IMAD.MOV R36, RZ, RZ, -R36 ;  /* 0x000000ffff24a224 */ /* 0x000fe400078e0a24 */
[----:B------:R-:W-:Y:S01]  /*a470*/  @!P4 IMAD.MOV R37, RZ, RZ, -R37 ;  /* 0x000000ffff25c224 */ /* 0x000fe200078e0a25 */
[----:B------:R-:W4:Y:S03]  /*a480*/  LDL R4, [R1+0x1dd8] ;  /* 0x001dd80001047983 */ /* 0x000f260000100800 */
[----:B------:R-:W-:Y:S01]  /*a490*/  @!P5 IMAD.MOV R38, RZ, RZ, -R38 ;  /* 0x000000ffff26d224 */ /* 0x000fe200078e0a26 */
[----:B--2---:R-:W-:-:S02]  /*a4a0*/  ISETP.GE.AND P3, PT, R60, RZ, PT ;  /* 0x000000ff3c00720c */ /* 0x004fc40003f66270 */
[----:B------:R-:W2:Y:S01]  /*a4b0*/  LDL R60, [R1+0x1e04] ;  /* 0x001e0400013c7983 */ /* 0x000ea20000100800 */
[----:B---3--:R-:W-:-:S03]  /*a4c0*/  ISETP.GE.AND P2, PT, R61, RZ, PT ;  /* 0x000000ff3d00720c */ /* 0x008fc60003f46270 */
[----:B------:R-:W3:Y:S01]  /*a4d0*/  LDL R61, [R1+0x1dfc] ;  /* 0x001dfc00013d7983 */ /* 0x000ee20000100800 */
[----:B----4-:R-:W-:-:S03]  /*a4e0*/  ISETP.GE.AND P1, PT, R0, RZ, PT ;  /* 0x000000ff0000720c */ /* 0x010fc60003f26270 */
[----:B------:R-:W4:Y:S03]  /*a4f0*/  LDL R0, [R1+0x1e00] ;  /* 0x001e000001007983 */ /* 0x000f260000100800 */
[----:B------:R-:W-:Y:S01]  /*a500*/  @!P3 IMAD.MOV R39, RZ, RZ, -R39 ;  /* 0x000000ffff27b224 */ /* 0x000fe200078e0a27 */
[----:B------:R-:W-:Y:S02]  /*a510*/  ISETP.GE.AND P4, PT, R28, RZ, PT ;  /* 0x000000ff1c00720c */ /* 0x000fe40003f86270 */
[----:B------:R-:W4:Y:S04]  /*a520*/  LDL R28, [R1+0x1df8] ;  /* 0x001df800011c7983 */ /* 0x000f280000100800 */
[----:B------:R-:W-:Y:S01]  /*a530*/  @!P1 IMAD.MOV R40, RZ, RZ, -R40 ;  /* 0x000000ffff289224 */ /* 0x000fe200078e0a28 */
[----:B------:R-:W-:-:S02]  /*a540*/  ISETP.GE.AND P5, PT, R29, RZ, PT ;  /* 0x000000ff1d00720c */ /* 0x000fc40003fa6270 */
[----:B------:R-:W4:Y:S01]  /*a550*/  LDL R29, [R1+0x1df4] ;  /* 0x001df400011d7983 */ /* 0x000f220000100800 */
[----:B------:R-:W-:-:S03]  /*a560*/  ISETP.GE.AND P3, PT, R31, RZ, PT ;  /* 0x000000ff1f00720c */ /* 0x000fc60003f66270 */
[----:B------:R-:W4:Y:S01]  /*a570*/  LDL R31, [R1+0x1df0] ;  /* 0x001df000011f7983 */ /* 0x000f220000100800 */
[----:B------:R-:W-:-:S03]  /*a580*/  ISETP.GE.AND P1, PT, R30, RZ, PT ;  /* 0x000000ff1e00720c */ /* 0x000fc60003f26270 */
[----:B------:R-:W4:Y:S01]  /*a590*/  LDL R30, [R1+0x1dec] ;  /* 0x001dec00011e7983 */ /* 0x000f220000100800 */
[----:B------:R-:W-:Y:S01]  /*a5a0*/  @!P2 IMAD.MOV R41, RZ, RZ, -R41 ;  /* 0x000000ffff29a224 */ /* 0x000fe200078e0a29 */
[----:B------:R-:W-:Y:S01]  /*a5b0*/  ISETP.GE.AND P2, PT, R3, RZ, PT ;  /* 0x000000ff0300720c */ /* 0x000fe20003f46270 */
[----:B------:R-:W-:Y:S01]  /*a5c0*/  @!P4 IMAD.MOV R42, RZ, RZ, -R42 ;  /* 0x000000ffff2ac224 */ /* 0x000fe200078e0a2a */
[----:B------:R-:W4:Y:S01]  /*a5d0*/  LDL R3, [R1+0x1ddc] ;  /* 0x001ddc0001037983 */ /* 0x000f220000100800 */
[----:B------:R-:W-:Y:S02]  /*a5e0*/  @!P5 IMAD.MOV R43, RZ, RZ, -R43 ;  /* 0x000000ffff2bd224 */ /* 0x000fe400078e0a2b */
[----:B------:R-:W-:Y:S01]  /*a5f0*/  @!P3 IMAD.MOV R44, RZ, RZ, -R44 ;  /* 0x000000ffff2cb224 */ /* 0x000fe200078e0a2c */
[----:B------:R-:W-:Y:S02]  /*a600*/  ISETP.GE.AND P4, PT, R2, RZ, PT ;  /* 0x000000ff0200720c */ /* 0x000fe40003f86270 */
[----:B------:R-:W-:Y:S01]  /*a610*/  @!P1 IMAD.MOV R45, RZ, RZ, -R45 ;  /* 0x000000ffff2d9224 */ /* 0x000fe200078e0a2d */
[----:B------:R-:W4:Y:S04]  /*a620*/  LDL R2, [R1+0x1de0] ;  /* 0x001de00001027983 */ /* 0x000f280000100800 */
[----:B------:R-:W-:-:S06]  /*a630*/  @!P2 IMAD.MOV R46, RZ, RZ, -R46 ;  /* 0x000000ffff2ea224 */ /* 0x000fcc00078e0a2e */
[----:B------:R-:W-:Y:S01]  /*a640*/  @!P4 IMAD.MOV R47, RZ, RZ, -R47 ;  /* 0x000000ffff2fc224 */ /* 0x000fe200078e0a2f */
[----:B--2---:R-:W-:Y:S02]  /*a650*/  ISETP.GE.AND P5, PT, R60, RZ, PT ;  /* 0x000000ff3c00720c */ /* 0x004fe40003fa6270 */
[----:B---3--:R-:W-:Y:S02]  /*a660*/  ISETP.GE.AND P1, PT, R61, RZ, PT ;  /* 0x000000ff3d00720c */ /* 0x008fe40003f26270 */
[----:B----4-:R-:W-:Y:S02]  /*a670*/  ISETP.GE.AND P3, PT, R0, RZ, PT ;  /* 0x000000ff0000720c */ /* 0x010fe40003f66270 */
[----:B------:R-:W2:Y:S04]  /*a680*/  LDL R0, [R1+0x1de4] ;  /* 0x001de40001007983 */ /* 0x000ea80000100800 */
[----:B------:R-:W3:Y:S04]  /*a690*/  LDL.LU R60, [R1+0x120] ;  /* 0x00012000013c7983 */ /* 0x000ee80000300800 */
[----:B------:R-:W4:Y:S01]  /*a6a0*/  LDL.LU R61, [R1+0x11c] ;  /* 0x00011c00013d7983 */ /* 0x000f220000300800 */
[----:B------:R-:W-:-:S03]  /*a6b0*/  ISETP.GE.AND P2, PT, R28, RZ, PT ;  /* 0x000000ff1c00720c */ /* 0x000fc60003f46270 */
[----:B------:R-:W4:Y:S01]  /*a6c0*/  LDL.LU R28, [R1+0x118] ;  /* 0x00011800011c7983 */ /* 0x000f220000300800 */
[----:B------:R-:W-:Y:S02]  /*a6d0*/  @!P5 IMAD.MOV R48, RZ, RZ, -R48 ;  /* 0x000000ffff30d224 */ /* 0x000fe400078e0a30 */
[----:B------:R-:W-:Y:S01]  /*a6e0*/  @!P3 IMAD.MOV R49, RZ, RZ, -R49 ;  /* 0x000000ffff31b224 */ /* 0x000fe200078e0a31 */
[----:B------:R-:W-:Y:S02]  /*a6f0*/  ISETP.GE.AND P4, PT, R29, RZ, PT ;  /* 0x000000ff1d00720c */ /* 0x000fe40003f86270 */
[----:B------:R-:W4:Y:S01]  /*a700*/  LDL.LU R29, [R1+0x114] ;  /* 0x00011400011d7983 */ /* 0x000f220000300800 */
[----:B------:R-:W-:-:S03]  /*a710*/  ISETP.GE.AND P5, PT, R31, RZ, PT ;  /* 0x000000ff1f00720c */ /* 0x000fc60003fa6270 */
[----:B------:R-:W4:Y:S01]  /*a720*/  LDL.LU R31, [R1+0x110] ;  /* 0x00011000011f7983 */ /* 0x000f220000300800 */
[----:B------:R-:W-:-:S03]  /*a730*/  ISETP.GE.AND P3, PT, R30, RZ, PT ;  /* 0x000000ff1e00720c */ /* 0x000fc60003f66270 */
[----:B------:R-:W4:Y:S01]  /*a740*/  LDL.LU R30, [R1+0x10c] ;  /* 0x00010c00011e7983 */ /* 0x000f220000300800 */
[----:B------:R-:W-:Y:S01]  /*a750*/  ISETP.NE.AND P0, PT, RZ, c[0x0][0x17c], PT ;  /* 0x00005f00ff007a0c */ /* 0x000fe20003f05270 */
[----:B------:R-:W-:Y:S01]  /*a760*/  @!P2 IMAD.MOV R51, RZ, RZ, -R51 ;  /* 0x000000ffff33a224 */ /* 0x000fe200078e0a33 */
[----:B------:R-:W-:Y:S01]  /*a770*/  ISETP.GE.AND P2, PT, R4, RZ, PT ;  /* 0x000000ff0400720c */ /* 0x000fe20003f46270 */
[----:B------:R-:W-:Y:S01]  /*a780*/  @!P4 IMAD.MOV R52, RZ, RZ, -R52 ;  /* 0x000000ffff34c224 */ /* 0x000fe200078e0a34 */
[----:B------:R-:W-:Y:S01]  /*a790*/  ISETP.GE.AND P4, PT, R3, RZ, PT ;  /* 0x000000ff0300720c */ /* 0x000fe20003f86270 */
[----:B------:R-:W-:Y:S01]  /*a7a0*/  @!P5 IMAD.MOV R53, RZ, RZ, -R53 ;  /* 0x000000ffff35d224 */ /* 0x000fe200078e0a35 */
[----:B------:R-:W-:Y:S01]  /*a7b0*/  ISETP.GE.AND P5, PT, R2, RZ, PT ;  /* 0x000000ff0200720c */ /* 0x000fe20003fa6270 */
[----:B------:R-:W-:Y:S01]  /*a7c0*/  @!P1 IMAD.MOV R50, RZ, RZ, -R50 ;  /* 0x000000ffff329224 */ /* 0x000fe200078e0a32 */
[----:B------:R-:W-:Y:S02]  /*a7d0*/  ISETP.GE.AND P1, PT, R5, RZ, PT ;  /* 0x000000ff0500720c */ /* 0x000fe40003f26270 */
[----:B--2---:R-:W-:-:S02]  /*a7e0*/  ISETP.GE.AND P6, PT, R0, RZ, PT ;  /* 0x000000ff0000720c */ /* 0x004fc40003fc6270 */
[----:B------:R-:W-:-:S04]  /*a7f0*/  LOP3.LUT R0, RZ, c[0x0][0x17c], RZ, 0x33, !PT ;  /* 0x00005f00ff007a12 */ /* 0x000fc800078e33ff */
[C---:B---3--:R-:W-:Y:S02]  /*a800*/  SEL R4, R0.reuse, R60, !P0 ;  /* 0x0000003c00047207 */ /* 0x048fe40004000000 */
[----:B----4-:R-:W-:-:S03]  /*a810*/  SEL R3, R0, R61, !P0 ;  /* 0x0000003d00037207 */ /* 0x010fc60004000000 */
[----:B------:R0:W-:Y:S01]  /*a820*/  STL [R1+0x120], R4 ;  /* 0x0001200401007387 */ /* 0x0001e20000100800 */
[----:B------:R-:W-:-:S03]  /*a830*/  SEL R2, R0, R28, !P0 ;  /* 0x0000001c00027207 */ /* 0x000fc60004000000 */
[----:B------:R1:W-:Y:S01]  /*a840*/  STL [R1+0x11c], R3 ;  /* 0x00011c0301007387 */ /* 0x0003e20000100800 */
[----:B0-----:R-:W-:-:S03]  /*a850*/  SEL R4, R0, R29, !P0 ;  /* 0x0000001d00047207 */ /* 0x001fc60004000000 */
[----:B------:R0:W-:Y:S01]  /*a860*/  STL [R1+0x118], R2 ;  /* 0x0001180201007387 */ /* 0x0001e20000100800 */
[----:B-1----:R-:W-:-:S03]  /*a870*/  SEL R3, R0, R31, !P0 ;  /* 0x0000001f00037207 */ /* 0x002fc60004000000 */
[----:B------:R1:W-:Y:S04]  /*a880*/  STL [R1+0x114], R4 ;  /* 0x0001140401007387 */ /* 0x0003e80000100800 */
[----:B------:R-:W2:Y:S01]  /*a890*/  LDL.LU R26, [R1+0x108] ;  /* 0x00010800011a7983 */ /* 0x000ea20000300800 */
[----:B0-----:R-:W-:-:S03]  /*a8a0*/  SEL R2, R0, R30, !P0 ;  /* 0x0000001e00027207 */ /* 0x001fc60004000000 */
[----:B------:R0:W-:Y:S04]  /*a8b0*/  STL [R1+0x110], R3 ;  /* 0x0001100301007387 */ /* 0x0001e80000100800 */
[----:B------:R-:W3:Y:S04]  /*a8c0*/  LDL.LU R25, [R1+0x104] ;  /* 0x0001040001197983 */ /* 0x000ee80000300800 */
[----:B------:R4:W-:Y:S04]  /*a8d0*/  STL [R1+0x10c], R2 ;  /* 0x00010c0201007387 */ /* 0x0009e80000100800 */
[----:B------:R-:W3:Y:S04]  /*a8e0*/  LDL.LU R24, [R1+0x100] ;  /* 0x0001000001187983 */ /* 0x000ee80000300800 */
        /* <DEDUP_REMOVED lines=19> */
[----:B-1----:R-:W3:Y:S04]  /*aa20*/  LDL.LU R4, [R1+0xb0] ;  /* 0x0000b00001047983 */ /* 0x002ee80000300800 */
[----:B0-----:R-:W3:Y:S04]  /*aa30*/  LDL.LU R3, [R1+0xac] ;  /* 0x0000ac0001037983 */ /* 0x001ee80000300800 */
[----:B----4-:R-:W4:Y:S04]  /*aa40*/  LDL.LU R2, [R1+0xa8] ;  /* 0x0000a80001027983 */ /* 0x010f280000300800 */
[----:B------:R-:W4:Y:S04]  /*aa50*/  LDL.LU R60, [R1+0xa4] ;  /* 0x0000a400013c7983 */ /* 0x000f280000300800 */
[----:B------:R-:W4:Y:S04]  /*aa60*/  LDL.LU R61, [R1+0xa0] ;  /* 0x0000a000013d7983 */ /* 0x000f280000300800 */
[----:B------:R-:W4:Y:S04]  /*aa70*/  LDL.LU R28, [R1+0x9c] ;  /* 0x00009c00011c7983 */ /* 0x000f280000300800 */
[----:B------:R-:W4:Y:S04]  /*aa80*/  LDL.LU R29, [R1+0x98] ;  /* 0x00009800011d7983 */ /* 0x000f280000300800 */
[----:B------:R-:W4:Y:S04]  /*aa90*/  LDL.LU R31, [R1+0x94] ;  /* 0x00009400011f7983 */ /* 0x000f280000300800 */
[----:B------:R-:W4:Y:S01]  /*aaa0*/  LDL.LU R30, [R1+0x90] ;  /* 0x00009000011e7983 */ /* 0x000f220000300800 */
[----:B--2---:R-:W-:-:S02]  /*aab0*/  SEL R26, R0, R26, !P0 ;  /* 0x0000001a001a7207 */ /* 0x004fc40004000000 */
[----:B---3--:R-:W-:-:S03]  /*aac0*/  SEL R25, R0, R25, !P0 ;  /* 0x0000001900197207 */ /* 0x008fc60004000000 */
[----:B------:R-:W-:Y:S01]  /*aad0*/  STL [R1+0x108], R26 ;  /* 0x0001081a01007387 */ /* 0x000fe20000100800 */
[----:B------:R-:W-:-:S03]  /*aae0*/  SEL R24, R0, R24, !P0 ;  /* 0x0000001800187207 */ /* 0x000fc60004000000 */
        /* <DEDUP_REMOVED lines=42> */
[----:B------:R0:W-:Y:S01]  /*ad90*/  STL [R1+0xb0], R4 ;  /* 0x0000b00401007387 */ /* 0x0001e20000100800 */
[----:B----4-:R-:W-:-:S03]  /*ada0*/  SEL R2, R0, R2, !P0 ;  /* 0x0000000200027207 */ /* 0x010fc60004000000 */
[----:B------:R1:W-:Y:S01]  /*adb0*/  STL [R1+0xac], R3 ;  /* 0x0000ac0301007387 */ /* 0x0003e20000100800 */
[----:B0-----:R-:W-:-:S03]  /*adc0*/  SEL R4, R0, R60, !P0 ;  /* 0x0000003c00047207 */ /* 0x001fc60004000000 */
[----:B------:R0:W-:Y:S01]  /*add0*/  STL [R1+0xa8], R2 ;  /* 0x0000a80201007387 */ /* 0x0001e20000100800 */
[----:B-1----:R-:W-:-:S03]  /*ade0*/  SEL R3, R0, R61, !P0 ;  /* 0x0000003d00037207 */ /* 0x002fc60004000000 */
        /* <DEDUP_REMOVED lines=8> */
[----:B------:R-:W2:Y:S04]  /*ae70*/  LDL.LU R26, [R1+0x8c] ;  /* 0x00008c00011a7983 */ /* 0x000ea80000300800 */
        /* <DEDUP_REMOVED lines=23> */
[----:B0-----:R-:W3:Y:S04]  /*aff0*/  LDL.LU R4, [R1+0x34] ;  /* 0x0000340001047983 */ /* 0x001ee80000300800 */
[----:B-1----:R-:W3:Y:S04]  /*b000*/  LDL.LU R3, [R1+0x30] ;  /* 0x0000300001037983 */ /* 0x002ee80000300800 */
[----:B----4-:R-:W4:Y:S04]  /*b010*/  LDL.LU R2, [R1+0x2c] ;  /* 0x00002c0001027983 */ /* 0x010f280000300800 */
[----:B------:R-:W4:Y:S04]  /*b020*/  LDL.LU R60, [R1+0x28] ;  /* 0x00002800013c7983 */ /* 0x000f280000300800 */
[----:B------:R-:W4:Y:S04]  /*b030*/  LDL.LU R61, [R1+0x24] ;  /* 0x00002400013d7983 */ /* 0x000f280000300800 */
[----:B------:R-:W4:Y:S04]  /*b040*/  LDL.LU R28, [R1+0x20] ;  /* 0x00002000011c7983 */ /* 0x000f280000300800 */
[----:B------:R-:W4:Y:S04]  /*b050*/  LDL.LU R29, [R1+0x1c] ;  /* 0x00001c00011d7983 */ /* 0x000f280000300800 */
[----:B------:R-:W4:Y:S04]  /*b060*/  LDL.LU R31, [R1+0x18] ;  /* 0x00001800011f7983 */ /* 0x000f280000300800 */
[----:B------:R-:W4:Y:S01]  /*b070*/  LDL.LU R30, [R1+0x14] ;  /* 0x00001400011e7983 */ /* 0x000f220000300800 */
[----:B--2---:R-:W-:-:S05]  /*b080*/  SEL R26, R0, R26, !P0 ;  /* 0x0000001a001a7207 */ /* 0x004fca0004000000 */
[----:B------:R0:W-:Y:S01]  /*b090*/  STL [R1+0x8c], R26 ;  /* 0x00008c1a01007387 */ /* 0x0001e20000100800 */
[----:B---3--:R-:W-:-:S03]  /*b0a0*/  SEL R25, R0, R25, !P0 ;  /* 0x0000001900197207 */ /* 0x008fc60004000000 */
[----:B0-----:R-:W2:Y:S01]  /*b0b0*/  LDL.LU R26, [R1+0x21a0] ;  /* 0x0021a000011a7983 */ /* 0x001ea20000300800 */
[----:B------:R-:W-:-:S03]  /*b0c0*/  SEL R24, R0, R24, !P0 ;  /* 0x0000001800187207 */ /* 0x000fc60004000000 */
[----:B------:R0:W-:Y:S01]  /*b0d0*/  STL [R1+0x88], R25 ;  /* 0x0000881901007387 */ /* 0x0001e20000100800 */
[C---:B------:R-:W-:Y:S02]  /*b0e0*/  SEL R23, R0.reuse, R23, !P0 ;  /* 0x0000001700177207 */ /* 0x040fe40004000000 */
[C---:B------:R-:W-:Y:S01]  /*b0f0*/  SEL R22, R0.reuse, R22, !P0 ;  /* 0x0000001600167207 */ /* 0x040fe20004000000 */
[----:B0-----:R-:W3:Y:S01]  /*b100*/  LDL.LU R25, [R1+0x219c] ;  /* 0x00219c0001197983 */ /* 0x001ee20000300800 */
[----:B------:R-:W-:-:S03]  /*b110*/  SEL R21, R0, R21, !P0 ;  /* 0x0000001500157207 */ /* 0x000fc60004000000 */
[----:B------:R0:W-:Y:S01]  /*b120*/  STL [R1+0x84], R24 ;  /* 0x0000841801007387 */ /* 0x0001e20000100800 */
[C---:B------:R-:W-:Y:S02]  /*b130*/  SEL R20, R0.reuse, R20, !P0 ;  /* 0x0000001400147207 */ /* 0x040fe40004000000 */
[C---:B------:R-:W-:Y:S01]  /*b140*/  SEL R19, R0.reuse, R19, !P0 ;  /* 0x0000001300137207 */ /* 0x040fe20004000000 */
[----:B0-----:R-:W2:Y:S04]  /*b150*/  LDL.LU R24, [R1+0x2198] ;  /* 0x0021980001187983 */ /* 0x001ea80000300800 */
[----:B------:R0:W-:Y:S01]  /*b160*/  STL [R1+0x80], R23 ;  /* 0x0000801701007387 */ /* 0x0001e20000100800 */
[C---:B------:R-:W-:Y:S02]  /*b170*/  SEL R18, R0.reuse, R18, !P0 ;  /* 0x0000001200127207 */ /* 0x040fe40004000000 */
[C---:B------:R-:W-:Y:S01]  /*b180*/  SEL R17, R0.reuse, R17, !P0 ;  /* 0x0000001100117207 */ /* 0x040fe20004000000 */
[----:B0-----:R-:W2:Y:S04]  /*b190*/  LDL.LU R23, [R1+0x2194] ;  /* 0x0021940001177983 */ /* 0x001ea80000300800 */
[----:B------:R0:W-:Y:S01]  /*b1a0*/  STL [R1+0x7c], R22 ;  /* 0x00007c1601007387 */ /* 0x0001e20000100800 */
[----:B------:R-:W-:-:S03]  /*b1b0*/  SEL R16, R0, R16, !P0 ;  /* 0x0000001000107207 */ /* 0x000fc60004000000 */
        /* <DEDUP_REMOVED lines=41> */
[----:B----4-:R-:W-:-:S03]  /*b450*/  SEL R2, R0, R2, !P0 ;  /* 0x0000000200027207 */ /* 0x010fc60004000000 */
[----:B0-----:R-:W4:Y:S04]  /*b460*/  LDL.LU R8, [R1+0x2158] ;  /* 0x0021580001087983 */ /* 0x001f280000300800 */
        /* <DEDUP_REMOVED lines=18> */
[----:B------:R0:W-:Y:S04]  /*b590*/  STL [R1+0x28], R60 ;  /* 0x0000283c01007387 */ /* 0x0001e80000100800 */
[----:B0-----:R-:W2:Y:S04]  /*b5a0*/  LDL.LU R60, [R1+0x213c] ;  /* 0x00213c00013c7983 */ /* 0x001ea80000300800 */
[----:B------:R0:W-:Y:S04]  /*b5b0*/  STL [R1+0x24], R61 ;  /* 0x0000243d01007387 */ /* 0x0001e80000100800 */
[----:B0-----:R-:W3:Y:S04]  /*b5c0*/  LDL.LU R61, [R1+0x2138] ;  /* 0x00213800013d7983 */ /* 0x001ee80000300800 */
        /* <DEDUP_REMOVED lines=8> */
[----:B--2---:R-:W-:-:S02]  /*b650*/  SEL R60, R0, R60, !P0 ;  /* 0x0000003c003c7207 */ /* 0x004fc40004000000 */
[C---:B---3--:R-:W-:Y:S02]  /*b660*/  SEL R61, R0.reuse, R61, !P0 ;  /* 0x0000003d003d7207 */ /* 0x048fe40004000000 */
[C---:B----4-:R-:W-:Y:S02]  /*b670*/  SEL R28, R0.reuse, R28, !P0 ;  /* 0x0000001c001c7207 */ /* 0x050fe40004000000 */
[C---:B------:R-:W-:Y:S02]  /*b680*/  SEL R29, R0.reuse, R29, !P0 ;  /* 0x0000001d001d7207 */ /* 0x040fe40004000000 */
[C---:B------:R-:W-:Y:S02]  /*b690*/  SEL R31, R0.reuse, R31, !P0 ;  /* 0x0000001f001f7207 */ /* 0x040fe40004000000 */
[----:B------:R-:W-:-:S05]  /*b6a0*/  SEL R30, R0, R30, !P0 ;  /* 0x0000001e001e7207 */ /* 0x000fca0004000000 */
[----:B------:R-:W-:Y:S04]  /*b6b0*/  STL [R1+0x20b0], R30 ;  /* 0x0020b01e01007387 */ /* 0x000fe80000100800 */
[----:B------:R-:W-:Y:S04]  /*b6c0*/  STL [R1+0x20b4], R31 ;  /* 0x0020b41f01007387 */ /* 0x000fe80000100800 */
[----:B------:R0:W-:Y:S04]  /*b6d0*/  STL [R1+0x20b8], R29 ;  /* 0x0020b81d01007387 */ /* 0x0001e80000100800 */
[----:B0-----:R-:W2:Y:S04]  /*b6e0*/  LDL.LU R29, [R1+0x114] ;  /* 0x00011400011d7983 */ /* 0x001ea80000300800 */
[----:B------:R-:W3:Y:S04]  /*b6f0*/  LDL.LU R31, [R1+0x110] ;  /* 0x00011000011f7983 */ /* 0x000ee80000300800 */
[----:B------:R-:W4:Y:S04]  /*b700*/  LDL.LU R30, [R1+0x10c] ;  /* 0x00010c00011e7983 */ /* 0x000f280000300800 */
[----:B------:R0:W-:Y:S04]  /*b710*/  STL [R1+0x20bc], R28 ;  /* 0x0020bc1c01007387 */ /* 0x0001e80000100800 */
[----:B0-----:R-:W2:Y:S04]  /*b720*/  LDL.LU R28, [R1+0x118] ;  /* 0x00011800011c7983 */ /* 0x001ea80000300800 */
[----:B------:R0:W-:Y:S04]  /*b730*/  STL [R1+0x20c0], R61 ;  /* 0x0020c03d01007387 */ /* 0x0001e80000100800 */
[----:B0-----:R-:W3:Y:S04]  /*b740*/  LDL.LU R61, [R1+0x11c] ;  /* 0x00011c00013d7983 */ /* 0x001ee80000300800 */
[----:B------:R0:W-:Y:S04]  /*b750*/  STL [R1+0x20c4], R60 ;  /* 0x0020c43c01007387 */ /* 0x0001e80000100800 */
[----:B0-----:R-:W4:Y:S01]  /*b760*/  LDL.LU R60, [R1+0x120] ;  /* 0x00012000013c7983 */ /* 0x001f220000300800 */
[----:B------:R-:W-:-:S02]  /*b770*/  SEL R2, R0, R2, !P0 ;  /* 0x0000000200027207 */ /* 0x000fc40004000000 */
[C---:B------:R-:W-:Y:S02]  /*b780*/  SEL R3, R0.reuse, R3, !P0 ;  /* 0x0000000300037207 */ /* 0x040fe40004000000 */
[C---:B------:R-:W-:Y:S02]  /*b790*/  SEL R4, R0.reuse, R4, !P0 ;  /* 0x0000000400047207 */ /* 0x040fe40004000000 */
[C---:B------:R-:W-:Y:S01]  /*b7a0*/  SEL R5, R0.reuse, R5, !P0 ;  /* 0x0000000500057207 */ /* 0x040fe20004000000 */
[----:B------:R2:W-:Y:S01]  /*b7b0*/  STL [R1+0x20c8], R2 ;  /* 0x0020c80201007387 */ /* 0x0005e20000100800 */
[C---:B------:R-:W-:Y:S02]  /*b7c0*/  SEL R6, R0.reuse, R6, !P0 ;  /* 0x0000000600067207 */ /* 0x040fe40004000000 */
[C---:B------:R-:W-:Y:S01]  /*b7d0*/  SEL R7, R0.reuse, R7, !P0 ;  /* 0x0000000700077207 */ /* 0x040fe20004000000 */
[----:B------:R3:W-:Y:S01]  /*b7e0*/  STL [R1+0x20cc], R3 ;  /* 0x0020cc0301007387 */ /* 0x0007e20000100800 */
[----:B------:R-:W-:-:S02]  /*b7f0*/  SEL R8, R0, R8, !P0 ;  /* 0x0000000800087207 */ /* 0x000fc40004000000 */
[C---:B------:R-:W-:Y:S01]  /*b800*/  SEL R9, R0.reuse, R9, !P0 ;  /* 0x0000000900097207 */ /* 0x040fe20004000000 */
[----:B------:R4:W-:Y:S01]  /*b810*/  STL [R1+0x20d0], R4 ;  /* 0x0020d00401007387 */ /* 0x0009e20000100800 */
[C---:B------:R-:W-:Y:S02]  /*b820*/  SEL R10, R0.reuse, R10, !P0 ;  /* 0x0000000a000a7207 */ /* 0x040fe40004000000 */
[C---:B------:R-:W-:Y:S01]  /*b830*/  SEL R11, R0.reuse, R11, !P0 ;  /* 0x0000000b000b7207 */ /* 0x040fe20004000000 */
        /* <DEDUP_REMOVED lines=28> */
[----:B------:R-:W-:Y:S04]  /*ba00*/  STL [R1+0x210c], R19 ;  /* 0x00210c1301007387 */ /* 0x000fe80000100800 */
[----:B------:R-:W-:Y:S04]  /*ba10*/  STL [R1+0x2110], R20 ;  /* 0x0021101401007387 */ /* 0x000fe80000100800 */
[----:B------:R-:W-:Y:S04]  /*ba20*/  STL [R1+0x2114], R21 ;  /* 0x0021141501007387 */ /* 0x000fe80000100800 */
[----:B------:R-:W-:Y:S01]  /*ba30*/  STL [R1+0x2118], R22 ;  /* 0x0021181601007387 */ /* 0x000fe20000100800 */
[----:B------:R-:W-:-:S03]  /*ba40*/  @!P3 IMAD.MOV R54, RZ, RZ, -R54 ;  /* 0x000000ffff36b224 */ /* 0x000fc600078e0a36 */
[----:B------:R-:W-:Y:S01]  /*ba50*/  STL [R1+0x211c], R23 ;  /* 0x00211c1701007387 */ /* 0x000fe20000100800 */
[----:B------:R-:W-:-:S03]  /*ba60*/  @!P1 IMAD.MOV R55, RZ, RZ, -R55 ;  /* 0x000000ffff379224 */ /* 0x000fc600078e0a37 */
[----:B------:R-:W-:Y:S01]  /*ba70*/  STL [R1+0x2120], R24 ;  /* 0x0021201801007387 */ /* 0x000fe20000100800 */
[----:B------:R-:W-:Y:S02]  /*ba80*/  @!P2 IMAD.MOV R56, RZ, RZ, -R56 ;  /* 0x000000ffff38a224 */ /* 0x000fe400078e0a38 */
[----:B------:R-:W-:Y:S01]  /*ba90*/  @!P4 IMAD.MOV R57, RZ, RZ, -R57 ;  /* 0x000000ffff39c224 */ /* 0x000fe200078e0a39 */
[----:B------:R-:W-:Y:S01]  /*baa0*/  STL [R1+0x2124], R25 ;  /* 0x0021241901007387 */ /* 0x000fe20000100800 */
[----:B------:R-:W-:Y:S02]  /*bab0*/  @!P5 IMAD.MOV R58, RZ, RZ, -R58 ;  /* 0x000000ffff3ad224 */ /* 0x000fe400078e0a3a */
[----:B------:R-:W-:Y:S01]  /*bac0*/  @!P6 IMAD.MOV R59, RZ, RZ, -R59 ;  /* 0x000000ffff3be224 */ /* 0x000fe200078e0a3b */
[C---:B------:R-:W-:Y:S02]  /*bad0*/  SEL R26, R0.reuse, R26, !P0 ;  /* 0x0000001a001a7207 */ /* 0x040fe40004000000 */
[----:B------:R-:W-:-:S02]  /*bae0*/  SEL R27, R0, R27, !P0 ;  /* 0x0000001b001b7207 */ /* 0x000fc40004000000 */
[C---:B------:R-:W-:Y:S02]  /*baf0*/  SEL R32, R0.reuse, R32, !P0 ;  /* 0x0000002000207207 */ /* 0x040fe40004000000 */
[C---:B------:R-:W-:Y:S02]  /*bb00*/  SEL R33, R0.reuse, R33, !P0 ;  /* 0x0000002100217207 */ /* 0x040fe40004000000 */
[C---:B------:R-:W-:Y:S02]  /*bb10*/  SEL R34, R0.reuse, R34, !P0 ;  /* 0x0000002200227207 */ /* 0x040fe40004000000 */
[C---:B------:R-:W-:Y:S02]  /*bb20*/  SEL R35, R0.reuse, R35, !P0 ;  /* 0x0000002300237207 */ /* 0x040fe40004000000 */
        /* <DEDUP_REMOVED lines=23> */
[----:B------:R-:W-:Y:S01]  /*bca0*/  SEL R0, R0, R59, !P0 ;  /* 0x0000003b00007207 */ /* 0x000fe20004000000 */
[----:B--2---:R-:W-:Y:S02]  /*bcb0*/  IMAD R2, R28, c[0x0][0x190], RZ ;  /* 0x000064001c027a24 */ /* 0x004fe400078e02ff */
[----:B---3--:R-:W-:Y:S02]  /*bcc0*/  IMAD R3, R61, c[0x0][0x190], RZ ;  /* 0x000064003d037a24 */ /* 0x008fe400078e02ff */
[----:B----4-:R-:W-:-:S05]  /*bcd0*/  IMAD R4, R60, c[0x0][0x190], RZ ;  /* 0x000064003c047a24 */ /* 0x010fca00078e02ff */
[----:B------:R0:W-:Y:S04]  /*bce0*/  STL [R1+0x618], R4 ;  /* 0x0006180401007387 */ /* 0x0001e80000100800 */
[----:B------:R1:W-:Y:S01]  /*bcf0*/  STL [R1+0x11c], R3 ;  /* 0x00011c0301007387 */ /* 0x0003e20000100800 */
[----:B0-----:R-:W-:-:S03]  /*bd00*/  IMAD R4, R29, c[0x0][0x190], RZ ;  /* 0x000064001d047a24 */ /* 0x001fc600078e02ff */
[----:B------:R0:W-:Y:S01]  /*bd10*/  STL [R1+0x118], R2 ;  /* 0x0001180201007387 */ /* 0x0001e20000100800 */
[----:B-1----:R-:W-:-:S03]  /*bd20*/  IMAD R3, R31, c[0x0][0x190], RZ ;  /* 0x000064001f037a24 */ /* 0x002fc600078e02ff */
[----:B------:R1:W-:Y:S04]  /*bd30*/  STL [R1+0x128], R4 ;  /* 0x0001280401007387 */ /* 0x0003e80000100800 */
[----:B------:R-:W2:Y:S01]  /*bd40*/  LDL.LU R59, [R1+0x108] ;  /* 0x00010800013b7983 */ /* 0x000ea20000300800 */
[----:B0-----:R-:W-:-:S03]  /*bd50*/  IMAD R2, R30, c[0x0][0x190], RZ ;  /* 0x000064001e027a24 */ /* 0x001fc600078e02ff */
        /* <DEDUP_REMOVED lines=32> */
[----:B--2---:R-:W-:-:S02]  /*bf60*/  IMAD R59, R59, c[0x0][0x190], RZ ;  /* 0x000064003b3b7a24 */ /* 0x004fc400078e02ff */
[----:B---3--:R-:W-:-:S03]  /*bf70*/  IMAD R25, R25, c[0x0][0x190], RZ ;  /* 0x0000640019197a24 */ /* 0x008fc600078e02ff */
[----:B------:R-:W-:Y:S01]  /*bf80*/  STL [R1+0x144], R59 ;  /* 0x0001443b01007387 */ /* 0x000fe20000100800 */
[----:B------:R-:W-:-:S03]  /*bf90*/  IMAD R24, R24, c[0x0][0x190], RZ ;  /* 0x0000640018187a24 */ /* 0x000fc600078e02ff */
        /* <DEDUP_REMOVED lines=42> */
[----:B------:R0:W-:Y:S01]  /*c240*/  STL [R1+0x1f4], R4 ;  /* 0x0001f40401007387 */ /* 0x0001e20000100800 */
[----:B----4-:R-:W-:-:S03]  /*c250*/  IMAD R2, R2, c[0x0][0x190], RZ ;  /* 0x0000640002027a24 */ /* 0x010fc600078e02ff */
[----:B------:R1:W-:Y:S01]  /*c260*/  STL [R1+0x200], R3 ;  /* 0x0002000301007387 */ /* 0x0003e20000100800 */
[----:B0-----:R-:W-:-:S03]  /*c270*/  IMAD R4, R60, c[0x0][0x190], RZ ;  /* 0x000064003c047a24 */ /* 0x001fc600078e02ff */
[----:B------:R0:W-:Y:S01]  /*c280*/  STL [R1+0x204], R2 ;  /* 0x0002040201007387 */ /* 0x0001e20000100800 */
[----:B-1----:R-:W-:-:S03]  /*c290*/  IMAD R3, R61, c[0x0][0x190], RZ ;  /* 0x000064003d037a24 */ /* 0x002fc600078e02ff */
        /* <DEDUP_REMOVED lines=39> */
[----:B------:R-:W4:Y:S04]  /*c510*/  LDL.LU R30, [R1+0x18] ;  /* 0x00001800011e7983 */ /* 0x000f280000300800 */
[----:B------:R-:W4:Y:S01]  /*c520*/  LDL.LU R59, [R1+0x14] ;  /* 0x00001400013b7983 */ /* 0x000f220000300800 */
[----:B--2---:R-:W-:-:S05]  /*c530*/  IMAD R25, R25, c[0x0][0x190], RZ ;  /* 0x0000640019197a24 */ /* 0x004fca00078e02ff */
[----:B------:R0:W-:Y:S01]  /*c540*/  STL [R1+0x238], R25 ;  /* 0x0002381901007387 */ /* 0x0001e20000100800 */
[----:B---3--:R-:W-:-:S03]  /*c550*/  IMAD R24, R24, c[0x0][0x190], RZ ;  /* 0x0000640018187a24 */ /* 0x008fc600078e02ff */
[----:B0-----:R-:W2:Y:S01]  /*c560*/  LDL.LU R25, [R1+0x2124] ;  /* 0x0021240001197983 */ /* 0x001ea20000300800 */
[----:B------:R-:W-:-:S03]  /*c570*/  IMAD R23, R23, c[0x0][0x190], RZ ;  /* 0x0000640017177a24 */ /* 0x000fc600078e02ff */
[----:B------:R0:W-:Y:S01]  /*c580*/  STL [R1+0x23c], R24 ;  /* 0x00023c1801007387 */ /* 0x0001e20000100800 */
[----:B------:R-:W-:Y:S02]  /*c590*/  IMAD R22, R22, c[0x0][0x190], RZ ;  /* 0x0000640016167a24 */ /* 0x000fe400078e02ff */
[----:B------:R-:W-:Y:S01]  /*c5a0*/  IMAD R21, R21, c[0x0][0x190], RZ ;  /* 0x0000640015157a24 */ /* 0x000fe200078e02ff */
[----:B0-----:R-:W3:Y:S01]  /*c5b0*/  LDL.LU R24, [R1+0x2120] ;  /* 0x0021200001187983 */ /* 0x001ee20000300800 */
[----:B------:R-:W-:-:S03]  /*c5c0*/  IMAD R20, R20, c[0x0][0x190], RZ ;  /* 0x0000640014147a24 */ /* 0x000fc600078e02ff */
[----:B------:R0:W-:Y:S01]  /*c5d0*/  STL [R1+0x248], R23 ;  /* 0x0002481701007387 */ /* 0x0001e20000100800 */
[----:B------:R-:W-:Y:S02]  /*c5e0*/  IMAD R19, R19, c[0x0][0x190], RZ ;  /* 0x0000640013137a24 */ /* 0x000fe400078e02ff */
[----:B------:R-:W-:Y:S01]  /*c5f0*/  IMAD R18, R18, c[0x0][0x190], RZ ;  /* 0x0000640012127a24 */ /* 0x000fe200078e02ff */
[----:B0-----:R-:W2:Y:S04]  /*c600*/  LDL.LU R23, [R1+0x211c] ;  /* 0x00211c0001177983 */ /* 0x001ea80000300800 */
[----:B------:R0:W-:Y:S01]  /*c610*/  STL [R1+0x24c], R22 ;  /* 0x00024c1601007387 */ /* 0x0001e20000100800 */
[----:B------:R-:W-:Y:S02]  /*c620*/  IMAD R17, R17, c[0x0][0x190], RZ ;  /* 0x0000640011117a24 */ /* 0x000fe400078e02ff */
[----:B------:R-:W-:Y:S01]  /*c630*/  IMAD R16, R16, c[0x0][0x190], RZ ;  /* 0x0000640010107a24 */ /* 0x000fe200078e02ff */
[----:B0-----:R-:W2:Y:S04]  /*c640*/  LDL.LU R22, [R1+0x2118] ;  /* 0x0021180001167983 */ /* 0x001ea80000300800 */
[----:B------:R0:W-:Y:S01]  /*c650*/  STL [R1+0x258], R21 ;  /* 0x0002581501007387 */ /* 0x0001e20000100800 */
[----:B------:R-:W-:-:S03]  /*c660*/  IMAD R15, R15, c[0x0][0x190], RZ ;  /* 0x000064000f0f7a24 */ /* 0x000fc600078e02ff */
        /* <DEDUP_REMOVED lines=38> */
[----:B----4-:R-:W-:-:S03]  /*c8d0*/  IMAD R2, R2, c[0x0][0x190], RZ ;  /* 0x0000640002027a24 */ /* 0x010fc600078e02ff */
[----:B0-----:R-:W4:Y:S04]  /*c8e0*/  LDL.LU R8, [R1+0x20e0] ;  /* 0x0020e00001087983 */ /* 0x001f280000300800 */
        /* <DEDUP_REMOVED lines=27> */
[----:B0-----:R-:W4:Y:S04]  /*caa0*/  LDL.LU R31, [R1+0x20b4] ;  /* 0x0020b400011f7983 */ /* 0x001f280000300800 */
[----:B------:R0:W-:Y:S04]  /*cab0*/  STL [R1+0x348], R30 ;  /* 0x0003481e01007387 */ /* 0x0001e80000100800 */
[----:B0-----:R-:W4:Y:S01]  /*cac0*/  LDL.LU R30, [R1+0x20b0] ;  /* 0x0020b000011e7983 */ /* 0x001f220000300800 */
[----:B------:R-:W-:-:S05]  /*cad0*/  IMAD R59, R59, c[0x0][0x190], RZ ;  /* 0x000064003b3b7a24 */ /* 0x000fca00078e02ff */
[----:B------:R4:W-:Y:S01]  /*cae0*/  STL [R1+0x358], R59 ;  /* 0x0003583b01007387 */ /* 0x0009e20000100800 */
[----:B------:R-:W-:Y:S02]  /*caf0*/  IMAD R43, R43, c[0x0][0x190], RZ ;  /* 0x000064002b2b7a24 */ /* 0x000fe400078e02ff */
[----:B--2---:R-:W-:Y:S02]  /*cb00*/  IMAD R2, R2, c[0x0][0x190], RZ ;  /* 0x0000640002027a24 */ /* 0x004fe400078e02ff */
[----:B---3--:R-:W-:Y:S02]  /*cb10*/  IMAD R29, R29, c[0x0][0x190], RZ ;  /* 0x000064001d1d7a24 */ /* 0x008fe400078e02ff */
[----:B----4-:R-:W-:Y:S02]  /*cb20*/  IMAD R59, R30, c[0x0][0x190], RZ ;  /* 0x000064001e3b7a24 */ /* 0x010fe400078e02ff */
[----:B------:R-:W2:Y:S04]  /*cb30*/  LDL.LU R30, [R1+0x20ac] ;  /* 0x0020ac00011e7983 */ /* 0x000ea80000300800 */
[----:B------:R0:W-:Y:S02]  /*cb40*/  STL [R1+0x368], R59 ;  /* 0x0003683b01007387 */ /* 0x0001e40000100800 */
[----:B0-----:R-:W-:-:S02]  /*cb50*/  IMAD R59, R31, c[0x0][0x190], RZ ;  /* 0x000064001f3b7a24 */ /* 0x001fc400078e02ff */
[----:B------:R-:W2:Y:S04]  /*cb60*/  LDL.LU R31, [R1+0x20a8] ;  /* 0x0020a800011f7983 */ /* 0x000ea80000300800 */
[----:B------:R0:W-:Y:S04]  /*cb70*/  STL [R1+0x370], R59 ;  /* 0x0003703b01007387 */ /* 0x0001e80000100800 */
[----:B------:R1:W-:Y:S01]  /*cb80*/  STL [R1+0x380], R29 ;  /* 0x0003801d01007387 */ /* 0x0003e20000100800 */
[----:B0-----:R-:W-:Y:S02]  /*cb90*/  IMAD R59, R28, c[0x0][0x190], RZ ;  /* 0x000064001c3b7a24 */ /* 0x001fe400078e02ff */
[----:B------:R-:W-:-:S02]  /*cba0*/  IMAD R28, R61, c[0x0][0x190], RZ ;  /* 0x000064003d1c7a24 */ /* 0x000fc400078e02ff */
[----:B-1----:R-:W-:Y:S01]  /*cbb0*/  IMAD R29, R60, c[0x0][0x190], RZ ;  /* 0x000064003c1d7a24 */ /* 0x002fe200078e02ff */
[----:B------:R-:W-:Y:S04]  /*cbc0*/  STL [R1+0x388], R59 ;  /* 0x0003883b01007387 */ /* 0x000fe80000100800 */
[----:B------:R0:W-:Y:S04]  /*cbd0*/  STL [R1+0x398], R28 ;  /* 0x0003981c01007387 */ /* 0x0001e80000100800 */
[----:B------:R-:W-:Y:S04]  /*cbe0*/  STL [R1+0x3a0], R29 ;  /* 0x0003a01d01007387 */ /* 0x000fe80000100800 */
[----:B------:R1:W-:Y:S01]  /*cbf0*/  STL [R1+0x3b0], R2 ;  /* 0x0003b00201007387 */ /* 0x0003e20000100800 */
[----:B0-----:R-:W-:-:S02]  /*cc00*/  IMAD R28, R3, c[0x0][0x190], RZ ;  /* 0x00006400031c7a24 */ /* 0x001fc400078e02ff */
[----:B------:R-:W-:Y:S02]  /*cc10*/  IMAD R3, R4, c[0x0][0x190], RZ ;  /* 0x0000640004037a24 */ /* 0x000fe400078e02ff */
[----:B------:R-:W-:Y:S01]  /*cc20*/  IMAD R4, R6, c[0x0][0x190], RZ ;  /* 0x0000640006047a24 */ /* 0x000fe200078e02ff */
[----:B------:R-:W-:Y:S01]  /*cc30*/  STL [R1+0x3b8], R28 ;  /* 0x0003b81c01007387 */ /* 0x000fe20000100800 */
[----:B-1----:R-:W-:-:S03]  /*cc40*/  IMAD R2, R5, c[0x0][0x190], RZ ;  /* 0x0000640005027a24 */ /* 0x002fc600078e02ff */
[----:B------:R0:W-:Y:S04]  /*cc50*/  STL [R1+0x3c8], R3 ;  /* 0x0003c80301007387 */ /* 0x0001e80000100800 */
        /* <DEDUP_REMOVED lines=37> */
[----:B------:R-:W-:Y:S02]  /*ceb0*/  IMAD R7, R27, c[0x0][0x190], RZ ;  /* 0x000064001b077a24 */ /* 0x000fe400078e02ff */
[----:B0-----:R-:W-:Y:S01]  /*cec0*/  IMAD R3, R25, c[0x0][0x190], RZ ;  /* 0x0000640019037a24 */ /* 0x001fe200078e02ff */
[----:B------:R0:W-:Y:S01]  /*ced0*/  STL [R1+0x4c0], R4 ;  /* 0x0004c00401007387 */ /* 0x0001e20000100800 */
[----:B-1----:R-:W-:-:S03]  /*cee0*/  IMAD R2, R26, c[0x0][0x190], RZ ;  /* 0x000064001a027a24 */ /* 0x002fc600078e02ff */
[----:B------:R1:W-:Y:S01]  /*cef0*/  STL [R1+0x4c8], R3 ;  /* 0x0004c80301007387 */ /* 0x0003e20000100800 */
[----:B0-----:R-:W-:-:S03]  /*cf00*/  IMAD R4, R32, c[0x0][0x190], RZ ;  /* 0x0000640020047a24 */ /* 0x001fc600078e02ff */
[----:B------:R0:W-:Y:S01]  /*cf10*/  STL [R1+0x4d8], R2 ;  /* 0x0004d80201007387 */ /* 0x0001e20000100800 */
[----:B-1----:R-:W-:-:S03]  /*cf20*/  IMAD R3, R33, c[0x0][0x190], RZ ;  /* 0x0000640021037a24 */ /* 0x002fc600078e02ff */
[----:B------:R1:W-:Y:S04]  /*cf30*/  STL [R1+0x180], R4 ;  /* 0x0001800401007387 */ /* 0x0003e80000100800 */
[----:B------:R-:W-:Y:S01]  /*cf40*/  STL [R1+0x184], R7 ;  /* 0x0001840701007387 */ /* 0x000fe20000100800 */
[----:B0-----:R-:W-:-:S03]  /*cf50*/  IMAD R2, R34, c[0x0][0x190], RZ ;  /* 0x0000640022027a24 */ /* 0x001fc600078e02ff */
[----:B------:R0:W-:Y:S01]  /*cf60*/  STL [R1+0x15c], R3 ;  /* 0x00015c0301007387 */ /* 0x0001e20000100800 */
[----:B-1----:R-:W-:-:S03]  /*cf70*/  IMAD R4, R35, c[0x0][0x190], RZ ;  /* 0x0000640023047a24 */ /* 0x002fc600078e02ff */
[----:B------:R1:W-:Y:S01]  /*cf80*/  STL [R1+0x158], R2 ;  /* 0x0001580201007387 */ /* 0x0003e20000100800 */
[----:B------:R-:W-:Y:S02]  /*cf90*/  IMAD R28, R38, c[0x0][0x190], RZ ;  /* 0x00006400261c7a24 */ /* 0x000fe400078e02ff */
[----:B0-----:R-:W-:Y:S01]  /*cfa0*/  IMAD R3, R36, c[0x0][0x190], RZ ;  /* 0x0000640024037a24 */ /* 0x001fe200078e02ff */
[----:B------:R-:W-:Y:S01]  /*cfb0*/  STL [R1+0x134], R4 ;  /* 0x0001340401007387 */ /* 0x000fe20000100800 */
[----:B-1----:R-:W-:-:S03]  /*cfc0*/  IMAD R2, R37, c[0x0][0x190], RZ ;  /* 0x0000640025027a24 */ /* 0x002fc600078e02ff */
[----:B------:R0:W-:Y:S01]  /*cfd0*/  STL [R1+0x130], R3 ;  /* 0x0001300301007387 */ /* 0x0001e20000100800 */
[----:B------:R-:W-:-:S03]  /*cfe0*/  IMAD R29, R39, c[0x0][0x190], RZ ;  /* 0x00006400271d7a24 */ /* 0x000fc600078e02ff */
[----:B------:R1:W-:Y:S01]  /*cff0*/  STL [R1+0x10c], R2 ;  /* 0x00010c0201007387 */ /* 0x0003e20000100800 */
[----:B0-----:R-:W-:-:S03]  /*d000*/  IMAD R3, R40, c[0x0][0x190], RZ ;  /* 0x0000640028037a24 */ /* 0x001fc600078e02ff */
[----:B------:R-:W-:Y:S01]  /*d010*/  STL [R1+0x108], R28 ;  /* 0x0001081c01007387 */ /* 0x000fe20000100800 */
[----:B-1----:R-:W-:-:S03]  /*d020*/  IMAD R2, R41, c[0x0][0x190], RZ ;  /* 0x0000640029027a24 */ /* 0x002fc600078e02ff */
[----:B------:R0:W-:Y:S01]  /*d030*/  STL [R1+0xf8], R3 ;  /* 0x0000f80301007387 */ /* 0x0001e20000100800 */
[----:B------:R-:W-:-:S03]  /*d040*/  IMAD R41, R42, c[0x0][0x190], RZ ;  /* 0x000064002a297a24 */ /* 0x000fc600078e02ff */
[----:B------:R1:W-:Y:S04]  /*d050*/  STL [R1+0xf4], R2 ;  /* 0x0000f40201007387 */ /* 0x0003e80000100800 */
[----:B------:R-:W-:Y:S01]  /*d060*/  STL [R1+0xfc], R29 ;  /* 0x0000fc1d01007387 */ /* 0x000fe20000100800 */
[----:B0-----:R-:W-:-:S03]  /*d070*/  IMAD R3, R44, c[0x0][0x190], RZ ;  /* 0x000064002c037a24 */ /* 0x001fc600078e02ff */
[----:B------:R-:W-:Y:S01]  /*d080*/  STL.64 [R1+0x2070], R28 ;  /* 0x0020701c01007387 */ /* 0x000fe20000100a00 */
[----:B-1----:R-:W-:-:S03]  /*d090*/  IMAD R2, R45, c[0x0][0x190], RZ ;  /* 0x000064002d027a24 */ /* 0x002fc600078e02ff */
[----:B------:R-:W-:Y:S04]  /*d0a0*/  STL [R1+0xf0], R41 ;  /* 0x0000f02901007387 */ /* 0x000fe80000100800 */
[----:B------:R-:W-:Y:S04]  /*d0b0*/  STL [R1+0xe8], R3 ;  /* 0x0000e80301007387 */ /* 0x000fe80000100800 */
[----:B------:R-:W2:Y:S04]  /*d0c0*/  LDL.LU R6, [R1+0x11c] ;  /* 0x00011c0001067983 */ /* 0x000ea80000300800 */
[----:B------:R2:W-:Y:S04]  /*d0d0*/  STL [R1+0xe4], R2 ;  /* 0x0000e40201007387 */ /* 0x0005e80000100800 */
[----:B------:R-:W-:Y:S04]  /*d0e0*/  STL [R1+0xec], R43 ;  /* 0x0000ec2b01007387 */ /* 0x000fe80000100800 */
[----:B------:R-:W3:Y:S04]  /*d0f0*/  LDL.LU R8, [R1+0x118] ;  /* 0x0001180001087983 */ /* 0x000ee80000300800 */
[----:B------:R-:W4:Y:S04]  /*d100*/  LDL.LU R10, [R1+0x128] ;  /* 0x00012800010a7983 */ /* 0x000f280000300800 */
        /* <DEDUP_REMOVED lines=15> */
[----:B------:R-:W4:Y:S01]  /*d200*/  LDL.LU R44, [R1+0x1b0] ;  /* 0x0001b000012c7983 */ /* 0x000f220000300800 */
[----:B------:R-:W-:-:S03]  /*d210*/  IMAD R39, R46, c[0x0][0x190], RZ ;  /* 0x000064002e277a24 */ /* 0x000fc600078e02ff */
[----:B------:R-:W4:Y:S01]  /*d220*/  LDL.LU R46, [R1+0x1b4] ;  /* 0x0001b400012e7983 */ /* 0x000f220000300800 */
[----:B------:R-:W-:-:S03]  /*d230*/  IMAD R35, R48, c[0x0][0x190], RZ ;  /* 0x0000640030237a24 */ /* 0x000fc600078e02ff */
[----:B------:R-:W-:Y:S04]  /*d240*/  STL [R1+0xe0], R39 ;  /* 0x0000e02701007387 */ /* 0x000fe80000100800 */
[----:B------:R-:W4:Y:S01]  /*d250*/  LDL.LU R48, [R1+0x1c0] ;  /* 0x0001c00001307983 */ /* 0x000f220000300800 */
[----:B------:R-:W-:Y:S02]  /*d260*/  IMAD R37, R47, c[0x0][0x190], RZ ;  /* 0x000064002f257a24 */ /* 0x000fe400078e02ff */
[----:B------:R-:W-:Y:S02]  /*d270*/  IMAD R27, R49, c[0x0][0x190], RZ ;  /* 0x00006400311b7a24 */ /* 0x000fe400078e02ff */
[----:B------:R-:W-:Y:S01]  /*d280*/  IMAD R25, R50, c[0x0][0x190], RZ ;  /* 0x0000640032197a24 */ /* 0x000fe200078e02ff */
[----:B------:R-:W-:Y:S01]  /*d290*/  STL [R1+0xdc], R37 ;  /* 0x0000dc2501007387 */ /* 0x000fe20000100800 */
[----:B------:R-:W-:-:S02]  /*d2a0*/  IMAD R23, R51, c[0x0][0x190], RZ ;  /* 0x0000640033177a24 */ /* 0x000fc400078e02ff */
[----:B------:R-:W-:Y:S01]  /*d2b0*/  IMAD R21, R52, c[0x0][0x190], RZ ;  /* 0x0000640034157a24 */ /* 0x000fe200078e02ff */
[----:B------:R-:W-:Y:S01]  /*d2c0*/  STL [R1+0xd8], R35 ;  /* 0x0000d82301007387 */ /* 0x000fe20000100800 */
[----:B------:R-:W-:-:S03]  /*d2d0*/  IMAD R19, R53, c[0x0][0x190], RZ ;  /* 0x0000640035137a24 */ /* 0x000fc600078e02ff */
[----:B------:R-:W4:Y:S01]  /*d2e0*/  LDL.LU R50, [R1+0x1c4] ;  /* 0x0001c40001327983 */ /* 0x000f220000300800 */
[----:B------:R-:W-:-:S03]  /*d2f0*/  IMAD R17, R54, c[0x0][0x190], RZ ;  /* 0x0000640036117a24 */ /* 0x000fc600078e02ff */
[----:B------:R-:W-:Y:S01]  /*d300*/  STL [R1+0xd4], R27 ;  /* 0x0000d41b01007387 */ /* 0x000fe20000100800 */
[----:B------:R-:W-:-:S03]  /*d310*/  IMAD R15, R55, c[0x0][0x190], RZ ;  /* 0x00006400370f7a24 */ /* 0x000fc600078e02ff */
[----:B------:R-:W-:Y:S01]  /*d320*/  STL [R1+0xd0], R25 ;  /* 0x0000d01901007387 */ /* 0x000fe20000100800 */
[----:B------:R-:W-:-:S03]  /*d330*/  IMAD R13, R56, c[0x0][0x190], RZ ;  /* 0x00006400380d7a24 */ /* 0x000fc600078e02ff */
[----:B------:R-:W4:Y:S04]  /*d340*/  LDL.LU R52, [R1+0x1d0] ;  /* 0x0001d00001347983 */ /* 0x000f280000300800 */
[----:B------:R-:W-:Y:S01]  /*d350*/  STL [R1+0xcc], R23 ;  /* 0x0000cc1701007387 */ /* 0x000fe20000100800 */
[----:B------:R-:W-:-:S03]  /*d360*/  IMAD R11, R57, c[0x0][0x190], RZ ;  /* 0x00006400390b7a24 */ /* 0x000fc600078e02ff */
[----:B------:R-:W-:Y:S04]  /*d370*/  STL [R1+0xc8], R21 ;  /* 0x0000c81501007387 */ /* 0x000fe80000100800 */
[----:B------:R-:W4:Y:S04]  /*d380*/  LDL.LU R54, [R1+0x1d4] ;  /* 0x0001d40001367983 */ /* 0x000f280000300800 */
[----:B------:R-:W-:Y:S04]  /*d390*/  STL [R1+0xc4], R19 ;  /* 0x0000c41301007387 */ /* 0x000fe80000100800 */
[----:B------:R-:W-:Y:S04]  /*d3a0*/  STL [R1+0xc0], R17 ;  /* 0x0000c01101007387 */ /* 0x000fe80000100800 */
[----:B------:R-:W4:Y:S01]  /*d3b0*/  LDL.LU R56, [R1+0x1e0] ;  /* 0x0001e00001387983 */ /* 0x000f220000300800 */
[----:B------:R-:W-:-:S03]  /*d3c0*/  IMAD R9, R58, c[0x0][0x190], RZ ;  /* 0x000064003a097a24 */ /* 0x000fc600078e02ff */
[----:B------:R-:W-:Y:S04]  /*d3d0*/  STL [R1+0xbc], R15 ;  /* 0x0000bc0f01007387 */ /* 0x000fe80000100800 */
[----:B------:R-:W-:Y:S01]  /*d3e0*/  STL [R1+0xb8], R13 ;  /* 0x0000b80d01007387 */ /* 0x000fe20000100800 */
[----:B--2---:R-:W-:-:S03]  /*d3f0*/  IMAD.WIDE R2, R6, 0x2, R30 ;  /* 0x0000000206027825 */ /* 0x004fc600078e021e */
[----:B------:R-:W-:Y:S04]  /*d400*/  STL.64 [R1+0x2078], R6 ;  /* 0x0020780601007387 */ /* 0x000fe80000100a00 */
[----:B------:R-:W-:Y:S04]  /*d410*/  STL [R1+0xb4], R11 ;  /* 0x0000b40b01007387 */ /* 0x000fe80000100800 */
[----:B------:R0:W-:Y:S04]  /*d420*/  STL.64 [R1+0xa8], R2 ;  /* 0x0000a80201007387 */ /* 0x0001e80000100a00 */
[----:B------:R-:W-:Y:S04]  /*d430*/  STL [R1+0xb0], R9 ;  /* 0x0000b00901007387 */ /* 0x000fe80000100800 */
[----:B---3--:R-:W-:Y:S01]  /*d440*/  STL.64 [R1+0x2080], R8 ;  /* 0x0020800801007387 */ /* 0x008fe20000100a00 */
[----:B0-----:R-:W-:-:S05]  /*d450*/  IMAD.WIDE R2, R8, 0x2, R30 ;  /* 0x0000000208027825 */ /* 0x001fca00078e021e */
[----:B------:R0:W-:Y:S01]  /*d460*/  STL.64 [R1+0xa0], R2 ;  /* 0x0000a00201007387 */ /* 0x0001e20000100a00 */
[----:B----4-:R-:W-:-:S03]  /*d470*/  IMAD.WIDE R4, R12, 0x2, R30 ;  /* 0x000000020c047825 */ /* 0x010fc600078e021e */
[----:B------:R-:W-:Y:S01]  /*d480*/  STL.64 [R1+0x2088], R10 ;  /* 0x0020880a01007387 */ /* 0x000fe20000100a00 */
[----:B0-----:R-:W-:-:S05]  /*d490*/  IMAD.WIDE R2, R10, 0x2, R30 ;  /* 0x000000020a027825 */ /* 0x001fca00078e021e */
[----:B------:R0:W-:Y:S04]  /*d4a0*/  STL.64 [R1+0x98], R2 ;  /* 0x0000980201007387 */ /* 0x0001e80000100a00 */
[----:B------:R-:W-:Y:S04]  /*d4b0*/  STL.64 [R1+0x2090], R12 ;  /* 0x0020900c01007387 */ /* 0x000fe80000100a00 */
[----:B------:R1:W-:Y:S01]  /*d4c0*/  STL.64 [R1+0x90], R4 ;  /* 0x0000900401007387 */ /* 0x0003e20000100a00 */
[----:B0-----:R-:W-:-:S03]  /*d4d0*/  IMAD.WIDE R2, R14, 0x2, R30 ;  /* 0x000000020e027825 */ /* 0x001fc600078e021e */
[----:B------:R-:W-:Y:S04]  /*d4e0*/  STL.64 [R1+0x2098], R14 ;  /* 0x0020980e01007387 */ /* 0x000fe80000100a00 */
[----:B------:R0:W-:Y:S01]  /*d4f0*/  STL.64 [R1+0x88], R2 ;  /* 0x0000880201007387 */ /* 0x0001e20000100a00 */
[----:B-1----:R-:W-:-:S03]  /*d500*/  IMAD.WIDE R4, R16, 0x2, R30 ;  /* 0x0000000210047825 */ /* 0x002fc600078e021e */
[----:B------:R-:W-:Y:S01]  /*d510*/  STL.64 [R1+0x20a0], R16 ;  /* 0x0020a01001007387 */ /* 0x000fe20000100a00 */
[----:B------:R-:W-:-:S03]  /*d520*/  IMAD.WIDE R6, R20, 0x2, R30 ;  /* 0x0000000214067825 */ /* 0x000fc600078e021e */
[----:B------:R1:W-:Y:S01]  /*d530*/  STL.64 [R1+0x80], R4 ;  /* 0x0000800401007387 */ /* 0x0003e20000100a00 */
[----:B0-----:R-:W-:-:S05]  /*d540*/  IMAD.WIDE R2, R18, 0x2, R30 ;  /* 0x0000000212027825 */ /* 0x001fca00078e021e */
[----:B------:R0:W-:Y:S01]  /*d550*/  STL.64 [R1+0x78], R2 ;  /* 0x0000780201007387 */ /* 0x0001e20000100a00 */
[----:B-1----:R-:W-:-:S03]  /*d560*/  IMAD.WIDE R4, R22, 0x2, R30 ;  /* 0x0000000216047825 */ /* 0x002fc600078e021e */
[----:B------:R1:W-:Y:S04]  /*d570*/  STL.64 [R1+0x70], R6 ;  /* 0x0000700601007387 */ /* 0x0003e80000100a00 */
[----:B------:R2:W-:Y:S01]  /*d580*/  STL.64 [R1+0x68], R4 ;  /* 0x0000680401007387 */ /* 0x0005e20000100a00 */
[----:B0-----:R-:W-:-:S04]  /*d590*/  IMAD.WIDE R2, R24, 0x2, R30 ;  /* 0x0000000218027825 */ /* 0x001fc800078e021e */
[--C-:B-1----:R-:W-:Y:S01]  /*d5a0*/  IMAD.WIDE R6, R26, 0x2, R30.reuse ;  /* 0x000000021a067825 */ /* 0x102fe200078e021e */
[----:B------:R0:W-:Y:S03]  /*d5b0*/  STL.64 [R1+0x60], R2 ;  /* 0x0000600201007387 */ /* 0x0001e60000100a00 */
[--C-:B--2---:R-:W-:Y:S01]  /*d5c0*/  IMAD.WIDE R4, R33, 0x2, R30.reuse ;  /* 0x0000000221047825 */ /* 0x104fe200078e021e */
        /* <DEDUP_REMOVED lines=10> */
[----:B--2---:R-:W2:Y:S04]  /*d670*/  LDL R4, [R1+0x1e4] ;  /* 0x0001e40001047983 */ /* 0x004ea80000100800 */
[----:B------:R0:W-:Y:S04]  /*d680*/  STL.64 [R1+0x30], R2 ;  /* 0x0000300201007387 */ /* 0x0001e80000100a00 */
[----:B------:R1:W-:Y:S04]  /*d690*/  STL.64 [R1+0x28], R6 ;  /* 0x0000280601007387 */ /* 0x0003e80000100a00 */
[----:B------:R-:W3:Y:S01]  /*d6a0*/  LDL R14, [R1+0x1f0] ;  /* 0x0001f000010e7983 */ /* 0x000ee20000100800 */
[----:B0-----:R-:W-:-:S03]  /*d6b0*/  IMAD.WIDE R2, R42, 0x2, R30 ;  /* 0x000000022a027825 */ /* 0x001fc600078e021e */
[----:B------:R-:W4:Y:S04]  /*d6c0*/  LDL R15, [R1+0x1f4] ;  /* 0x0001f400010f7983 */ /* 0x000f280000100800 */
[----:B------:R0:W-:Y:S04]  /*d6d0*/  STL.64 [R1+0x20], R2 ;  /* 0x0000200201007387 */ /* 0x0001e80000100a00 */
[----:B------:R-:W4:Y:S04]  /*d6e0*/  LDL R12, [R1+0x200] ;  /* 0x00020000010c7983 */ /* 0x000f280000100800 */
[----:B------:R-:W4:Y:S04]  /*d6f0*/  LDL R13, [R1+0x204] ;  /* 0x00020400010d7983 */ /* 0x000f280000100800 */
[----:B------:R-:W4:Y:S04]  /*d700*/  LDL R10, [R1+0x210] ;  /* 0x00021000010a7983 */ /* 0x000f280000100800 */
[----:B------:R-:W4:Y:S04]  /*d710*/  LDL R11, [R1+0x214] ;  /* 0x00021400010b7983 */ /* 0x000f280000100800 */
[----:B------:R-:W4:Y:S04]  /*d720*/  LDL R8, [R1+0x220] ;  /* 0x0002200001087983 */ /* 0x000f280000100800 */
[----:B------:R-:W4:Y:S04]  /*d730*/  LDL R9, [R1+0x224] ;  /* 0x0002240001097983 */ /* 0x000f280000100800 */
[----:B-1----:R-:W4:Y:S04]  /*d740*/  LDL R6, [R1+0x230] ;  /* 0x0002300001067983 */ /* 0x002f280000100800 */
[----:B------:R-:W4:Y:S01]  /*d750*/  LDL R7, [R1+0x234] ;  /* 0x0002340001077983 */ /* 0x000f220000100800 */
[----:B------:R-:W-:-:S03]  /*d760*/  IMAD.WIDE R16, R44, 0x2, R30 ;  /* 0x000000022c107825 */ /* 0x000fc600078e021e */
[----:B------:R-:W4:Y:S04]  /*d770*/  LDL R53, [R1+0x238] ;  /* 0x0002380001357983 */ /* 0x000f280000100800 */
[----:B------:R-:W4:Y:S01]  /*d780*/  LDL R51, [R1+0x23c] ;  /* 0x00023c0001337983 */ /* 0x000f220000100800 */
[----:B0-----:R-:W-:-:S03]  /*d790*/  IMAD.WIDE R2, R46, 0x2, R30 ;  /* 0x000000022e027825 */ /* 0x001fc600078e021e */
[----:B------:R-:W4:Y:S04]  /*d7a0*/  LDL R57, [R1+0x248] ;  /* 0x0002480001397983 */ /* 0x000f280000100800 */
[----:B------:R0:W-:Y:S04]  /*d7b0*/  STL.64 [R1+0x18], R16 ;  /* 0x0000181001007387 */ /* 0x0001e80000100a00 */
[----:B------:R-:W4:Y:S04]  /*d7c0*/  LDL R55, [R1+0x24c] ;  /* 0x00024c0001377983 */ /* 0x000f280000100800 */
[----:B------:R1:W-:Y:S04]  /*d7d0*/  STL.64 [R1+0x10], R2 ;  /* 0x0000100201007387 */ /* 0x0003e80000100a00 */
[----:B------:R-:W4:Y:S04]  /*d7e0*/  LDL R49, [R1+0x258] ;  /* 0x0002580001317983 */ /* 0x000f280000100800 */
[----:B------:R-:W4:Y:S01]  /*d7f0*/  LDL R28, [R1+0x25c] ;  /* 0x00025c00011c7983 */ /* 0x000f220000100800 */
[----:B0-----:R-:W-:-:S03]  /*d800*/  IMAD.WIDE R16, R48, 0x2, R30 ;  /* 0x0000000230107825 */ /* 0x001fc600078e021e */
[----:B------:R-:W4:Y:S04]  /*d810*/  LDL R47, [R1+0x260] ;  /* 0x00026000012f7983 */ /* 0x000f280000100800 */
[----:B------:R-:W-:Y:S04]  /*d820*/  STL.64 [R1+0x8], R16 ;  /* 0x0000081001007387 */ /* 0x000fe80000100a00 */
[----:B------:R-:W4:Y:S01]  /*d830*/  LDL R29, [R1+0x264] ;  /* 0x00026400011d7983 */ /* 0x000f220000100800 */
[----:B-1----:R-:W-:-:S05]  /*d840*/  IMAD.WIDE R2, R50, 0x2, R30 ;  /* 0x0000000232027825 */ /* 0x002fca00078e021e */
[----:B------:R0:W-:Y:S01]  /*d850*/  STL.64 [R1], R2 ;  /* 0x0000000201007387 */ /* 0x0001e20000100a00 */
[----:B------:R-:W-:-:S03]  /*d860*/  IMAD.WIDE R60, R52, 0x2, R30 ;  /* 0x00000002343c7825 */ /* 0x000fc600078e021e */
[----:B------:R-:W4:Y:S01]  /*d870*/  LDL R45, [R1+0x270] ;  /* 0x00027000012d7983 */ /* 0x000f220000100800 */
[----:B------:R-:W-:-:S03]  /*d880*/  IMAD.WIDE R58, R54, 0x2, R30 ;  /* 0x00000002363a7825 */ /* 0x000fc600078e021e */
[----:B------:R-:W-:Y:S01]  /*d890*/  STL.64 [R1+0x1fd8], R60 ;  /* 0x001fd83c01007387 */ /* 0x000fe20000100a00 */
[----:B0-----:R-:W-:-:S03]  /*d8a0*/  IMAD.WIDE R2, R56, 0x2, R30 ;  /* 0x0000000238027825 */ /* 0x001fc600078e021e */
[----:B------:R-:W-:Y:S04]  /*d8b0*/  STL.64 [R1+0x1fe0], R58 ;  /* 0x001fe03a01007387 */ /* 0x000fe80000100a00 */
[----:B------:R-:W-:Y:S01]  /*d8c0*/  STL.64 [R1+0x1fe8], R2 ;  /* 0x001fe80201007387 */ /* 0x000fe20000100a00 */
[----:B--2---:R-:W-:-:S05]  /*d8d0*/  IMAD.WIDE R4, R4, 0x2, R30 ;  /* 0x0000000204047825 */ /* 0x004fca00078e021e */
[----:B------:R4:W-:Y:S01]  /*d8e0*/  STL.64 [R1+0x1ff0], R4 ;  /* 0x001ff00401007387 */ /* 0x0009e20000100a00 */
[----:B---3--:R-:W-:-:S04]  /*d8f0*/  IMAD.WIDE R16, R14, 0x2, R30 ;  /* 0x000000020e107825 */ /* 0x008fc800078e021e */
[--C-:B----4-:R-:W-:Y:S01]  /*d900*/  IMAD.WIDE R4, R15, 0x2, R30.reuse ;  /* 0x000000020f047825 */ /* 0x110fe200078e021e */
[----:B------:R-:W-:Y:S04]  /*d910*/  STL.64 [R1+0x110], R16 ;  /* 0x0001101001007387 */ /* 0x000fe80000100a00 */
[----:B------:R0:W-:Y:S01]  /*d920*/  STL.64 [R1+0x120], R4 ;  /* 0x0001200401007387 */ /* 0x0001e20000100a00 */
[----:B------:R-:W-:-:S04]  /*d930*/  IMAD.WIDE R2, R12, 0x2, R30 ;  /* 0x000000020c027825 */ /* 0x000fc800078e021e */
[--C-:B------:R-:W-:Y:S01]  /*d940*/  IMAD.WIDE R12, R13, 0x2, R30.reuse ;  /* 0x000000020d0c7825 */ /* 0x100fe200078e021e */
[----:B------:R1:W-:Y:S03]  /*d950*/  STL.64 [R1+0x138], R2 ;  /* 0x0001380201007387 */ /* 0x0003e60000100a00 */
[--C-:B0-----:R-:W-:Y:S01]  /*d960*/  IMAD.WIDE R4, R10, 0x2, R30.reuse ;  /* 0x000000020a047825 */ /* 0x101fe200078e021e */
[----:B------:R-:W-:Y:S04]  /*d970*/  STL.64 [R1+0x148], R12 ;  /* 0x0001480c01007387 */ /* 0x000fe80000100a00 */
[----:B------:R0:W-:Y:S01]  /*d980*/  STL.64 [R1+0x160], R4 ;  /* 0x0001600401007387 */ /* 0x0001e20000100a00 */
[----:B-1----:R-:W-:-:S04]  /*d990*/  IMAD.WIDE R2, R11, 0x2, R30 ;  /* 0x000000020b027825 */ /* 0x002fc800078e021e */
        /* <DEDUP_REMOVED lines=9> */
[----:B------:R0:W-:Y:S04]  /*da30*/  STL.64 [R1+0x1b8], R6 ;  /* 0x0001b80601007387 */ /* 0x0001e80000100a00 */
[----:B------:R-:W2:Y:S01]  /*da40*/  LDL R53, [R1+0x274] ;  /* 0x0002740001357983 */ /* 0x000ea20000100800 */
[----:B-1----:R-:W-:-:S03]  /*da50*/  IMAD.WIDE R2, R51, 0x2, R30 ;  /* 0x0000000233027825 */ /* 0x002fc600078e021e */
[----:B------:R1:W-:Y:S04]  /*da60*/  STL.64 [R1+0x1c8], R4 ;  /* 0x0001c80401007387 */ /* 0x0003e80000100a00 */
[----:B------:R-:W3:Y:S01]  /*da70*/  LDL R51, [R1+0x278] ;  /* 0x0002780001337983 */ /* 0x000ee20000100800 */
[----:B0-----:R-:W-:-:S03]  /*da80*/  IMAD.WIDE R6, R55, 0x2, R30 ;  /* 0x0000000237067825 */ /* 0x001fc600078e021e */
[----:B------:R0:W-:Y:S01]  /*da90*/  STL.64 [R1+0x1d8], R2 ;  /* 0x0001d80201007387 */ /* 0x0001e20000100a00 */
[----:B-1----:R-:W-:-:S04]  /*daa0*/  IMAD.WIDE R4, R49, 0x2, R30 ;  /* 0x0000000231047825 */ /* 0x002fc800078e021e */
[----:B0-----:R-:W-:-:S05]  /*dab0*/  IMAD.WIDE R2, R57, 0x2, R30 ;  /* 0x0000000239027825 */ /* 0x001fca00078e021e */
[----:B------:R0:W-:Y:S04]  /*dac0*/  STL.64 [R1+0x1e8], R2 ;  /* 0x0001e80201007387 */ /* 0x0001e80000100a00 */
[----:B------:R1:W-:Y:S04]  /*dad0*/  STL.64 [R1+0x1f8], R6 ;  /* 0x0001f80601007387 */ /* 0x0003e80000100a00 */
[----:B------:R-:W4:Y:S01]  /*dae0*/  LDL R49, [R1+0x27c] ;  /* 0x00027c0001317983 */ /* 0x000f220000100800 */
[----:B0-----:R-:W-:-:S03]  /*daf0*/  IMAD.WIDE R2, R28, 0x2, R30 ;  /* 0x000000021c027825 */ /* 0x001fc600078e021e */
[----:B------:R0:W-:Y:S04]  /*db00*/  STL.64 [R1+0x208], R4 ;  /* 0x0002080401007387 */ /* 0x0001e80000100a00 */
[----:B------:R-:W4:Y:S01]  /*db10*/  LDL R28, [R1+0x288] ;  /* 0x00028800011c7983 */ /* 0x000f220000100800 */
[----:B-1----:R-:W-:-:S03]  /*db20*/  IMAD.WIDE R6, R47, 0x2, R30 ;  /* 0x000000022f067825 */ /* 0x002fc600078e021e */
[----:B------:R1:W-:Y:S04]  /*db30*/  STL.64 [R1+0x218], R2 ;  /* 0x0002180201007387 */ /* 0x0003e80000100a00 */
[----:B0-----:R-:W4:Y:S04]  /*db40*/  LDL R5, [R1+0x28c] ;  /* 0x00028c0001057983 */ /* 0x001f280000100800 */
[----:B------:R0:W-:Y:S01]  /*db50*/  STL.64 [R1+0x228], R6 ;  /* 0x0002280601007387 */ /* 0x0001e20000100a00 */
[----:B-1----:R-:W-:-:S03]  /*db60*/  IMAD.WIDE R2, R29, 0x2, R30 ;  /* 0x000000021d027825 */ /* 0x002fc600078e021e */
[----:B------:R-:W4:Y:S04]  /*db70*/  LDL R29, [R1+0x290] ;  /* 0x00029000011d7983 */ /* 0x000f280000100800 */
[----:B------:R1:W-:Y:S01]  /*db80*/  STL.64 [R1+0x240], R2 ;  /* 0x0002400201007387 */ /* 0x0003e20000100a00 */
[----:B0-----:R-:W-:-:S03]  /*db90*/  IMAD.WIDE R6, R45, 0x2, R30 ;  /* 0x000000022d067825 */ /* 0x001fc600078e021e */
[----:B-1----:R-:W4:Y:S04]  /*dba0*/  LDL R2, [R1+0x2a0] ;  /* 0x0002a00001027983 */ /* 0x002f280000100800 */
        /* <DEDUP_REMOVED lines=14> */
[----:B0-----:R-:W4:Y:S04]  /*dc90*/  LDL R6, [R1+0x348] ;  /* 0x0003480001067983 */ /* 0x001f280000100800 */
[----:B------:R-:W4:Y:S04]  /*dca0*/  LDL R7, [R1+0x358] ;  /* 0x0003580001077983 */ /* 0x000f280000100800 */
[----:B------:R-:W4:Y:S04]  /*dcb0*/  LDL R47, [R1+0x368] ;  /* 0x00036800012f7983 */ /* 0x000f280000100800 */
[----:B------:R-:W4:Y:S01]  /*dcc0*/  LDL R45, [R1+0x370] ;  /* 0x00037000012d7983 */ /* 0x000f220000100800 */
[----:B--2---:R-:W-:-:S05]  /*dcd0*/  IMAD.WIDE R16, R53, 0x2, R30 ;  /* 0x0000000235107825 */ /* 0x004fca00078e021e */
[----:B------:R3:W-:Y:S04]  /*dce0*/  STL.64 [R1+0x268], R16 ;  /* 0x0002681001007387 */ /* 0x0007e80000100a00 */
[----:B------:R-:W2:Y:S04]  /*dcf0*/  LDL R57, [R1+0x380] ;  /* 0x0003800001397983 */ /* 0x000ea80000100800 */
[----:B------:R-:W2:Y:S01]  /*dd00*/  LDL R55, [R1+0x388] ;  /* 0x0003880001377983 */ /* 0x000ea20000100800 */
[----:B---3--:R-:W-:-:S05]  /*dd10*/  IMAD.WIDE R16, R51, 0x2, R30 ;  /* 0x0000000233107825 */ /* 0x008fca00078e021e */
[----:B------:R4:W-:Y:S04]  /*dd20*/  STL.64 [R1+0x280], R16 ;  /* 0x0002801001007387 */ /* 0x0009e80000100a00 */
[----:B------:R-:W3:Y:S04]  /*dd30*/  LDL R53, [R1+0x398] ;  /* 0x0003980001357983 */ /* 0x000ee80000100800 */
[----:B------:R-:W3:Y:S01]  /*dd40*/  LDL R51, [R1+0x3a0] ;  /* 0x0003a00001337983 */ /* 0x000ee20000100800 */
[----:B----4-:R-:W-:-:S05]  /*dd50*/  IMAD.WIDE R16, R49, 0x2, R30 ;  /* 0x0000000231107825 */ /* 0x010fca00078e021e */
[----:B------:R0:W-:Y:S02]  /*dd60*/  STL.64 [R1+0x298], R16 ;  /* 0x0002981001007387 */ /* 0x0001e40000100a00 */
[----:B0-----:R-:W-:-:S05]  /*dd70*/  IMAD.WIDE R16, R28, 0x2, R30 ;  /* 0x000000021c107825 */ /* 0x001fca00078e021e */
[----:B------:R0:W-:Y:S01]  /*dd80*/  STL.64 [R1+0x2b0], R16 ;  /* 0x0002b01001007387 */ /* 0x0001e20000100a00 */
[----:B------:R-:W-:-:S03]  /*dd90*/  IMAD.WIDE R4, R5, 0x2, R30 ;  /* 0x0000000205047825 */ /* 0x000fc600078e021e */
[----:B0-----:R-:W3:Y:S04]  /*dda0*/  LDL.LU.64 R16, [R1+0x20a0] ;  /* 0x0020a00001107983 */ /* 0x001ee80000300a00 */
[----:B------:R-:W3:Y:S04]  /*ddb0*/  LDL R49, [R1+0x3b0] ;  /* 0x0003b00001317983 */ /* 0x000ee80000100800 */
[----:B------:R-:W3:Y:S04]  /*ddc0*/  LDL R28, [R1+0x3b8] ;  /* 0x0003b800011c7983 */ /* 0x000ee80000100800 */
[----:B------:R0:W-:Y:S02]  /*ddd0*/  STL.64 [R1+0x2c8], R4 ;  /* 0x0002c80401007387 */ /* 0x0001e40000100a00 */
[----:B0-----:R-:W-:-:S02]  /*dde0*/  IMAD.WIDE R4, R29, 0x2, R30 ;  /* 0x000000021d047825 */ /* 0x001fc400078e021e */
[----:B------:R-:W3:Y:S04]  /*ddf0*/  LDL R29, [R1+0x3c8] ;  /* 0x0003c800011d7983 */ /* 0x000ee80000100800 */
[----:B------:R0:W-:Y:S02]  /*de00*/  STL.64 [R1+0x2e0], R4 ;  /* 0x0002e00401007387 */ /* 0x0001e40000100a00 */
[----:B0-----:R-:W-:-:S05]  /*de10*/  IMAD.WIDE R4, R2, 0x2, R30 ;  /* 0x0000000202047825 */ /* 0x001fca00078e021e */
[----:B------:R0:W-:Y:S02]  /*de20*/  STL.64 [R1+0x2f0], R4 ;  /* 0x0002f00401007387 */ /* 0x0001e40000100a00 */
[----:B0-----:R-:W-:-:S04]  /*de30*/  IMAD.WIDE R4, R3, 0x2, R30 ;  /* 0x0000000203047825 */ /* 0x001fc800078e021e */
[--C-:B------:R-:W-:Y:S01]  /*de40*/  IMAD.WIDE R2, R58, 0x2, R30.reuse ;  /* 0x000000023a027825 */ /* 0x100fe200078e021e */
[----:B------:R0:W-:Y:S03]  /*de50*/  STL.64 [R1+0x308], R4 ;  /* 0x0003080401007387 */ /* 0x0001e60000100a00 */
[--C-:B------:R-:W-:Y:S01]  /*de60*/  IMAD.WIDE R58, R59, 0x2, R30.reuse ;  /* 0x000000023b3a7825 */ /* 0x100fe200078e021e */
[----:B------:R1:W-:Y:S04]  /*de70*/  STL.64 [R1+0x320], R2 ;  /* 0x0003200201007387 */ /* 0x0003e80000100a00 */
[----:B------:R1:W-:Y:S01]  /*de80*/  STL.64 [R1+0x338], R58 ;  /* 0x0003383a01007387 */ /* 0x0003e20000100a00 */
[----:B0-----:R-:W-:-:S04]  /*de90*/  IMAD.WIDE R4, R60, 0x2, R30 ;  /* 0x000000023c047825 */ /* 0x001fc800078e021e */
[--C-:B-1----:R-:W-:Y:S01]  /*dea0*/  IMAD.WIDE R2, R61, 0x2, R30.reuse ;  /* 0x000000023d027825 */ /* 0x102fe200078e021e */
[----:B------:R0:W-:Y:S03]  /*deb0*/  STL.64 [R1+0x350], R4 ;  /* 0x0003500401007387 */ /* 0x0001e60000100a00 */
[--C-:B------:R-:W-:Y:S01]  /*dec0*/  IMAD.WIDE R58, R14, 0x2, R30.reuse ;  /* 0x000000020e3a7825 */ /* 0x100fe200078e021e */
[----:B------:R1:W-:Y:S04]  /*ded0*/  STL.64 [R1+0x360], R2 ;  /* 0x0003600201007387 */ /* 0x0003e80000100a00 */
[----:B------:R-:W-:Y:S01]  /*dee0*/  STL.64 [R1+0x378], R58 ;  /* 0x0003783a01007387 */ /* 0x000fe20000100a00 */
        /* <DEDUP_REMOVED lines=18> */
[----:B0-----:R-:W-:-:S03]  /*e010*/  IMAD.WIDE R4, R47, 0x2, R30 ;  /* 0x000000022f047825 */ /* 0x001fc600078e021e */
[----:B------:R-:W4:Y:S01]  /*e020*/  LDL R47, [R1+0x3d0] ;  /* 0x0003d000012f7983 */ /* 0x000f220000100800 */
[----:B-1----:R-:W-:-:S03]  /*e030*/  IMAD.WIDE R2, R45, 0x2, R30 ;  /* 0x000000022d027825 */ /* 0x002fc600078e021e */
[----:B------:R-:W-:Y:S04]  /*e040*/  STL.64 [R1+0x460], R4 ;  /* 0x0004600401007387 */ /* 0x000fe80000100a00 */
[----:B------:R-:W4:Y:S04]  /*e050*/  LDL R45, [R1+0x3e0] ;  /* 0x0003e000012d7983 */ /* 0x000f280000100800 */
[----:B------:R2:W-:Y:S02]  /*e060*/  STL.64 [R1+0x470], R2 ;  /* 0x0004700201007387 */ /* 0x0005e40000100a00 */
[----:B--2---:R-:W-:-:S04]  /*e070*/  IMAD.WIDE R2, R57, 0x2, R30 ;  /* 0x0000000239027825 */ /* 0x004fc800078e021e */
[--C-:B------:R-:W-:Y:S01]  /*e080*/  IMAD.WIDE R6, R55, 0x2, R30.reuse ;  /* 0x0000000237067825 */ /* 0x100fe200078e021e */
[----:B------:R0:W-:Y:S04]  /*e090*/  STL.64 [R1+0x488], R2 ;  /* 0x0004880201007387 */ /* 0x0001e80000100a00 */
[----:B------:R-:W-:Y:S04]  /*e0a0*/  STL.64 [R1+0x4a0], R6 ;  /* 0x0004a00601007387 */ /* 0x000fe80000100a00 */
[----:B------:R-:W2:Y:S01]  /*e0b0*/  LDL R59, [R1+0x3e8] ;  /* 0x0003e800013b7983 */ /* 0x000ea20000100800 */
[----:B---3--:R-:W-:-:S04]  /*e0c0*/  IMAD.WIDE R4, R53, 0x2, R30 ;  /* 0x0000000235047825 */ /* 0x008fc800078e021e */
[--C-:B0-----:R-:W-:Y:S01]  /*e0d0*/  IMAD.WIDE R2, R51, 0x2, R30.reuse ;  /* 0x0000000233027825 */ /* 0x101fe200078e021e */
[----:B------:R0:W-:Y:S04]  /*e0e0*/  STL.64 [R1+0x4b8], R4 ;  /* 0x0004b80401007387 */ /* 0x0001e80000100a00 */
[----:B------:R-:W3:Y:S04]  /*e0f0*/  LDL R60, [R1+0x3f8] ;  /* 0x0003f800013c7983 */ /* 0x000ee80000100800 */
[----:B------:R1:W-:Y:S04]  /*e100*/  STL.64 [R1+0x4d0], R2 ;  /* 0x0004d00201007387 */ /* 0x0003e80000100a00 */
[----:B------:R-:W3:Y:S01]  /*e110*/  LDL R61, [R1+0x408] ;  /* 0x00040800013d7983 */ /* 0x000ee20000100800 */
[----:B0-----:R-:W-:-:S04]  /*e120*/  IMAD.WIDE R4, R49, 0x2, R30 ;  /* 0x0000000231047825 */ /* 0x001fc800078e021e */
[--C-:B-1----:R-:W-:Y:S01]  /*e130*/  IMAD.WIDE R2, R28, 0x2, R30.reuse ;  /* 0x000000021c027825 */ /* 0x102fe200078e021e */
[----:B------:R-:W-:Y:S04]  /*e140*/  STL.64 [R1+0x4e0], R4 ;  /* 0x0004e00401007387 */ /* 0x000fe80000100a00 */
[----:B------:R-:W3:Y:S04]  /*e150*/  LDL R14, [R1+0x410] ;  /* 0x00041000010e7983 */ /* 0x000ee80000100800 */
[----:B------:R0:W-:Y:S04]  /*e160*/  STL.64 [R1+0x4f0], R2 ;  /* 0x0004f00201007387 */ /* 0x0001e80000100a00 */
[----:B------:R-:W3:Y:S04]  /*e170*/  LDL R15, [R1+0x420] ;  /* 0x00042000010f7983 */ /* 0x000ee80000100800 */
[----:B------:R-:W3:Y:S01]  /*e180*/  LDL R12, [R1+0x428] ;  /* 0x00042800010c7983 */ /* 0x000ee20000100800 */
[----:B0-----:R-:W-:-:S05]  /*e190*/  IMAD.WIDE R2, R29, 0x2, R30 ;  /* 0x000000021d027825 */ /* 0x001fca00078e021e */
[----:B------:R4:W-:Y:S04]  /*e1a0*/  STL.64 [R1+0x500], R2 ;  /* 0x0005000201007387 */ /* 0x0009e80000100a00 */
[----:B------:R-:W3:Y:S04]  /*e1b0*/  LDL R13, [R1+0x438] ;  /* 0x00043800010d7983 */ /* 0x000ee80000100800 */
        /* <DEDUP_REMOVED lines=13> */
[----:B------:R-:W3:Y:S04]  /*e290*/  LDL.LU R4, [R1+0x180] ;  /* 0x0001800001047983 */ /* 0x000ee80000300800 */
[----:B------:R-:W3:Y:S01]  /*e2a0*/  LDL.LU R5, [R1+0x15c] ;  /* 0x00015c0001057983 */ /* 0x000ee20000300800 */
[----:B----4-:R-:W-:-:S05]  /*e2b0*/  IMAD.WIDE R2, R47, 0x2, R30 ;  /* 0x000000022f027825 */ /* 0x010fca00078e021e */
[----:B------:R0:W-:Y:S04]  /*e2c0*/  STL.64 [R1+0x508], R2 ;  /* 0x0005080201007387 */ /* 0x0001e80000100a00 */
[----:B------:R-:W4:Y:S01]  /*e2d0*/  LDL R47, [R1+0x158] ;  /* 0x00015800012f7983 */ /* 0x000f220000100800 */
[----:B0-----:R-:W-:-:S03]  /*e2e0*/  IMAD.WIDE R2, R45, 0x2, R30 ;  /* 0x000000022d027825 */ /* 0x001fc600078e021e */
[----:B------:R-:W4:Y:S04]  /*e2f0*/  LDL R45, [R1+0x134] ;  /* 0x00013400012d7983 */ /* 0x000f280000100800 */
[----:B------:R0:W-:Y:S04]  /*e300*/  STL.64 [R1+0x518], R2 ;  /* 0x0005180201007387 */ /* 0x0001e80000100a00 */
[----:B0-----:R-:W4:Y:S04]  /*e310*/  LDL.LU R2, [R1+0x130] ;  /* 0x0001300001027983 */ /* 0x001f280000300800 */
[----:B------:R-:W4:Y:S01]  /*e320*/  LDL.LU R3, [R1+0x10c] ;  /* 0x00010c0001037983 */ /* 0x000f220000300800 */
[----:B--2---:R-:W-:-:S05]  /*e330*/  IMAD.WIDE R58, R59, 0x2, R30 ;  /* 0x000000023b3a7825 */ /* 0x004fca00078e021e */
[----:B------:R3:W-:Y:S02]  /*e340*/  STL.64 [R1+0x528], R58 ;  /* 0x0005283a01007387 */ /* 0x0007e40000100a00 */
[----:B---3--:R-:W-:-:S04]  /*e350*/  IMAD.WIDE R58, R60, 0x2, R30 ;  /* 0x000000023c3a7825 */ /* 0x008fc800078e021e */
[--C-:B------:R-:W-:Y:S01]  /*e360*/  IMAD.WIDE R60, R61, 0x2, R30.reuse ;  /* 0x000000023d3c7825 */ /* 0x100fe200078e021e */
[----:B------:R0:W-:Y:S04]  /*e370*/  STL.64 [R1+0x530], R58 ;  /* 0x0005303a01007387 */ /* 0x0001e80000100a00 */
[----:B0-----:R-:W2:Y:S04]  /*e380*/  LDL.LU R58, [R1+0xf8] ;  /* 0x0000f800013a7983 */ /* 0x001ea80000300800 */
[----:B------:R-:W3:Y:S04]  /*e390*/  LDL.LU R59, [R1+0xf4] ;  /* 0x0000f400013b7983 */ /* 0x000ee80000300800 */
[----:B------:R0:W-:Y:S02]  /*e3a0*/  STL.64 [R1+0x540], R60 ;  /* 0x0005403c01007387 */ /* 0x0001e40000100a00 */
[----:B0-----:R-:W-:-:S05]  /*e3b0*/  IMAD.WIDE R60, R14, 0x2, R30 ;  /* 0x000000020e3c7825 */ /* 0x001fca00078e021e */
[----:B------:R0:W-:Y:S01]  /*e3c0*/  STL.64 [R1+0x550], R60 ;  /* 0x0005503c01007387 */ /* 0x0001e20000100a00 */
[----:B------:R-:W-:-:S03]  /*e3d0*/  IMAD.WIDE R14, R15, 0x2, R30 ;  /* 0x000000020f0e7825 */ /* 0x000fc600078e021e */
[----:B0-----:R-:W2:Y:S04]  /*e3e0*/  LDL.LU R60, [R1+0xe8] ;  /* 0x0000e800013c7983 */ /* 0x001ea80000300800 */
[----:B------:R-:W2:Y:S04]  /*e3f0*/  LDL.LU R61, [R1+0xe4] ;  /* 0x0000e400013d7983 */ /* 0x000ea80000300800 */
[----:B------:R0:W-:Y:S02]  /*e400*/  STL.64 [R1+0x558], R14 ;  /* 0x0005580e01007387 */ /* 0x0001e40000100a00 */
[----:B0-----:R-:W-:-:S04]  /*e410*/  IMAD.WIDE R14, R12, 0x2, R30 ;  /* 0x000000020c0e7825 */ /* 0x001fc800078e021e */
[--C-:B------:R-:W-:Y:S01]  /*e420*/  IMAD.WIDE R12, R13, 0x2, R30.reuse ;  /* 0x000000020d0c7825 */ /* 0x100fe200078e021e */
[----:B------:R0:W-:Y:S04]  /*e430*/  STL.64 [R1+0x568], R14 ;  /* 0x0005680e01007387 */ /* 0x0001e80000100a00 */
[----:B0-----:R-:W2:Y:S04]  /*e440*/  LDL.LU.64 R14, [R1+0x2098] ;  /* 0x00209800010e7983 */ /* 0x001ea80000300a00 */
        /* <DEDUP_REMOVED lines=16> */
[----:B0-----:R-:W-:-:S05]  /*e550*/  IMAD.WIDE R6, R57, 0x2, R30 ;  /* 0x0000000239067825 */ /* 0x001fca00078e021e */
        /* <DEDUP_REMOVED lines=10> */
[----:B------:R0:W-:Y:S04]  /*e600*/  STL.64 [R1+0x608], R6 ;  /* 0x0006080601007387 */ /* 0x0001e80000100a00 */
[----:B0-----:R-:W2:Y:S01]  /*e610*/  LDL.LU.64 R6, [R1+0x2078] ;  /* 0x0020780001067983 */ /* 0x001ea20000300a00 */
[----:B------:R-:W-:-:S05]  /*e620*/  IMAD.WIDE R28, R29, 0x2, R30 ;  /* 0x000000021d1c7825 */ /* 0x000fca00078e021e */
[----:B------:R2:W-:Y:S02]  /*e630*/  STL.64 [R1+0x610], R28 ;  /* 0x0006101c01007387 */ /* 0x0005e40000100a00 */
[----:B--2---:R-:W-:-:S05]  /*e640*/  IMAD.WIDE R28, R7, 0x2, R30 ;  /* 0x00000002071c7825 */ /* 0x004fca00078e021e */
[----:B------:R0:W-:Y:S02]  /*e650*/  STL.64 [R1+0x620], R28 ;  /* 0x0006201c01007387 */ /* 0x0001e40000100a00 */
[----:B0-----:R-:W-:-:S05]  /*e660*/  IMAD.WIDE R28, R4, 0x2, R30 ;  /* 0x00000002041c7825 */ /* 0x001fca00078e021e */
[----:B------:R0:W-:Y:S02]  /*e670*/  STL.64 [R1+0x628], R28 ;  /* 0x0006281c01007387 */ /* 0x0001e40000100a00 */
[----:B0-----:R-:W-:-:S05]  /*e680*/  IMAD.WIDE R28, R5, 0x2, R30 ;  /* 0x00000002051c7825 */ /* 0x001fca00078e021e */
[----:B------:R0:W-:Y:S04]  /*e690*/  STL.64 [R1+0x630], R28 ;  /* 0x0006301c01007387 */ /* 0x0001e80000100a00 */
[----:B0-----:R-:W2:Y:S04]  /*e6a0*/  LDL.LU.64 R28, [R1+0x2070] ;  /* 0x00207000011c7983 */ /* 0x001ea80000300a00 */
[----:B------:R-:W3:Y:S04]  /*e6b0*/  LDL R7, [R1+0x618] ;  /* 0x0006180001077983 */ /* 0x000ee80000100800 */
[----:B------:R4:W-:Y:S02]  /*e6c0*/  STL.64 [R1+0x2050], R4 ;  /* 0x0020500401007387 */ /* 0x0009e40000100a00 */
[----:B----4-:R-:W-:-:S05]  /*e6d0*/  IMAD.WIDE R4, R47, 0x2, R30 ;  /* 0x000000022f047825 */ /* 0x010fca00078e021e */
[----:B------:R0:W-:Y:S02]  /*e6e0*/  STL.64 [R1+0x638], R4 ;  /* 0x0006380401007387 */ /* 0x0001e40000100a00 */
[----:B0-----:R-:W-:-:S05]  /*e6f0*/  IMAD.WIDE R4, R45, 0x2, R30 ;  /* 0x000000022d047825 */ /* 0x001fca00078e021e */
[----:B------:R0:W-:Y:S02]  /*e700*/  STL.64 [R1+0x640], R4 ;  /* 0x0006400401007387 */ /* 0x0001e40000100a00 */
[----:B0-----:R-:W-:-:S05]  /*e710*/  IMAD.WIDE R4, R2, 0x2, R30 ;  /* 0x0000000202047825 */ /* 0x001fca00078e021e */
[----:B------:R0:W-:Y:S04]  /*e720*/  STL.64 [R1+0x648], R4 ;  /* 0x0006480401007387 */ /* 0x0001e80000100a00 */
[----:B------:R-:W-:Y:S01]  /*e730*/  STL.64 [R1+0x2058], R2 ;  /* 0x0020580201007387 */ /* 0x000fe20000100a00 */
[----:B0-----:R-:W-:-:S05]  /*e740*/  IMAD.WIDE R4, R3, 0x2, R30 ;  /* 0x0000000203047825 */ /* 0x001fca00078e021e */
[----:B------:R2:W-:Y:S02]  /*e750*/  STL.64 [R1+0x650], R4 ;  /* 0x0006500401007387 */ /* 0x0005e40000100a00 */
[--C-:B--2---:R-:W-:Y:S02]  /*e760*/  IMAD.WIDE R4, R28, 0x2, R30.reuse ;  /* 0x000000021c047825 */ /* 0x104fe400078e021e */
[----:B------:R-:W2:Y:S02]  /*e770*/  LDL.LU R28, [R1+0x206c] ;  /* 0x00206c00011c7983 */ /* 0x000ea40000300800 */
[--C-:B------:R-:W-:Y:S02]  /*e780*/  IMAD.WIDE R2, R29, 0x2, R30.reuse ;  /* 0x000000021d027825 */ /* 0x100fe400078e021e */
[----:B------:R-:W2:Y:S04]  /*e790*/  LDL.LU R29, [R1+0x2068] ;  /* 0x00206800011d7983 */ /* 0x000ea80000300800 */
[----:B------:R0:W-:Y:S04]  /*e7a0*/  STL.64 [R1+0x658], R4 ;  /* 0x0006580401007387 */ /* 0x0001e80000100a00 */
[----:B------:R1:W-:Y:S04]  /*e7b0*/  STL.64 [R1+0x660], R2 ;  /* 0x0006600201007387 */ /* 0x0003e80000100a00 */
[----:B---3--:R-:W-:Y:S01]  /*e7c0*/  STL [R1+0x2040], R59 ;  /* 0x0020403b01007387 */ /* 0x008fe20000100800 */
[----:B0-----:R-:W-:-:S04]  /*e7d0*/  IMAD.WIDE R4, R58, 0x2, R30 ;  /* 0x000000023a047825 */ /* 0x001fc800078e021e */
[--C-:B-1----:R-:W-:Y:S01]  /*e7e0*/  IMAD.WIDE R2, R59, 0x2, R30.reuse ;  /* 0x000000023b027825 */ /* 0x102fe200078e021e */
[----:B------:R0:W-:Y:S04]  /*e7f0*/  STL.64 [R1+0x668], R4 ;  /* 0x0006680401007387 */ /* 0x0001e80000100a00 */
[----:B------:R1:W-:Y:S04]  /*e800*/  STL [R1+0x2044], R58 ;  /* 0x0020443a01007387 */ /* 0x0003e80000100800 */
[----:B------:R3:W-:Y:S01]  /*e810*/  STL.64 [R1+0x670], R2 ;  /* 0x0006700201007387 */ /* 0x0007e20000100a00 */
[----:B0-----:R-:W-:-:S04]  /*e820*/  IMAD.WIDE R4, R60, 0x2, R30 ;  /* 0x000000023c047825 */ /* 0x001fc800078e021e */
[----:B-1----:R-:W-:-:S04]  /*e830*/  IMAD.WIDE R58, R43, 0x2, R30 ;  /* 0x000000022b3a7825 */ /* 0x002fc800078e021e */
[----:B---3--:R-:W-:-:S05]  /*e840*/  IMAD.WIDE R2, R41, 0x2, R30 ;  /* 0x0000000229027825 */ /* 0x008fca00078e021e */
[----:B------:R0:W-:Y:S04]  /*e850*/  STL.64 [R1+0x678], R2 ;  /* 0x0006780201007387 */ /* 0x0001e80000100a00 */
[----:B------:R1:W-:Y:S04]  /*e860*/  STL.64 [R1+0x680], R58 ;  /* 0x0006803a01007387 */ /* 0x0003e80000100a00 */
[----:B------:R-:W-:Y:S01]  /*e870*/  STL.64 [R1+0x2038], R60 ;  /* 0x0020383c01007387 */ /* 0x000fe20000100a00 */
[----:B0-----:R-:W-:-:S03]  /*e880*/  IMAD.WIDE R2, R61, 0x2, R30 ;  /* 0x000000023d027825 */ /* 0x001fc600078e021e */
[----:B------:R0:W-:Y:S01]  /*e890*/  STL.64 [R1+0x688], R4 ;  /* 0x0006880401007387 */ /* 0x0001e20000100a00 */
[----:B-1----:R-:W-:-:S03]  /*e8a0*/  IMAD.WIDE R58, R39, 0x2, R30 ;  /* 0x00000002273a7825 */ /* 0x002fc600078e021e */
[----:B------:R1:W-:Y:S04]  /*e8b0*/  STL.64 [R1+0x690], R2 ;  /* 0x0006900201007387 */ /* 0x0003e80000100a00 */
[----:B------:R3:W-:Y:S01]  /*e8c0*/  STL.64 [R1+0x698], R58 ;  /* 0x0006983a01007387 */ /* 0x0007e20000100a00 */
[----:B0-----:R-:W-:-:S04]  /*e8d0*/  IMAD.WIDE R4, R37, 0x2, R30 ;  /* 0x0000000225047825 */ /* 0x001fc800078e021e */
[--C-:B-1----:R-:W-:Y:S01]  /*e8e0*/  IMAD.WIDE R2, R35, 0x2, R30.reuse ;  /* 0x0000000223027825 */ /* 0x102fe200078e021e */
[----:B------:R0:W-:Y:S03]  /*e8f0*/  STL.64 [R1+0x6a0], R4 ;  /* 0x0006a00401007387 */ /* 0x0001e60000100a00 */
[--C-:B---3--:R-:W-:Y:S01]  /*e900*/  IMAD.WIDE R58, R27, 0x2, R30.reuse ;  /* 0x000000021b3a7825 */ /* 0x108fe200078e021e */
        /* <DEDUP_REMOVED lines=12> */
[----:B------:R1:W-:Y:S03]  /*e9d0*/  STL.64 [R1+0x6d8], R2 ;  /* 0x0006d80201007387 */ /* 0x0003e60000100a00 */
[----:B------:R-:W-:Y:S01]  /*e9e0*/  IMAD R0, R0, c[0x0][0x190], RZ ;  /* 0x0000640000007a24 */ /* 0x000fe200078e02ff */
[----:B------:R3:W-:Y:S01]  /*e9f0*/  STL.64 [R1+0x6e0], R58 ;  /* 0x0006e03a01007387 */ /* 0x0007e20000100a00 */
[----:B0-----:R-:W-:-:S04]  /*ea00*/  IMAD.WIDE R4, R13, 0x2, R30 ;  /* 0x000000020d047825 */ /* 0x001fc800078e021e */
[--C-:B-1----:R-:W-:Y:S01]  /*ea10*/  IMAD.WIDE R2, R11, 0x2, R30.reuse ;  /* 0x000000020b027825 */ /* 0x102fe200078e021e */
[----:B------:R0:W-:Y:S03]  /*ea20*/  STL.64 [R1+0x6e8], R4 ;  /* 0x0006e80401007387 */ /* 0x0001e60000100a00 */
[--C-:B---3--:R-:W-:Y:S01]  /*ea30*/  IMAD.WIDE R58, R9, 0x2, R30.reuse ;  /* 0x00000002093a7825 */ /* 0x108fe200078e021e */
[----:B------:R1:W-:Y:S04]  /*ea40*/  STL.64 [R1+0x6f0], R2 ;  /* 0x0006f00201007387 */ /* 0x0003e80000100a00 */
[----:B------:R-:W-:Y:S01]  /*ea50*/  STL.64 [R1+0x6f8], R58 ;  /* 0x0006f83a01007387 */ /* 0x000fe20000100a00 */
[----:B0-----:R-:W-:-:S04]  /*ea60*/  IMAD.WIDE R4, R7, 0x2, R30 ;  /* 0x0000000207047825 */ /* 0x001fc800078e021e */
[----:B-1----:R-:W-:Y:S01]  /*ea70*/  IMAD.WIDE R2, R0, 0x2, R30 ;  /* 0x0000000200027825 */ /* 0x002fe200078e021e */
[----:B------:R-:W-:Y:S03]  /*ea80*/  STL.64 [R1+0x708], R4 ;  /* 0x0007080401007387 */ /* 0x000fe60000100a00 */
[----:B--2---:R-:W-:-:S04]  /*ea90*/  IMAD.WIDE R6, R6, 0x2, R28 ;  /* 0x0000000206067825 */ /* 0x004fc800078e021c */
[--C-:B------:R-:W-:Y:S01]  /*eaa0*/  IMAD.WIDE R8, R8, 0x2, R28.reuse ;  /* 0x0000000208087825 */ /* 0x100fe200078e021c */
[----:B------:R-:W-:Y:S03]  /*eab0*/  STL.64 [R1+0x1ff8], R6 ;  /* 0x001ff80601007387 */ /* 0x000fe60000100a00 */
[--C-:B------:R-:W-:Y:S01]  /*eac0*/  IMAD.WIDE R10, R10, 0x2, R28.reuse ;  /* 0x000000020a0a7825 */ /* 0x100fe200078e021c */
[----:B------:R-:W-:Y:S03]  /*ead0*/  STL.64 [R1+0x700], R2 ;  /* 0x0007000201007387 */ /* 0x000fe60000100a00 */
[--C-:B------:R-:W-:Y:S01]  /*eae0*/  IMAD.WIDE R12, R12, 0x2, R28.reuse ;  /* 0x000000020c0c7825 */ /* 0x100fe200078e021c */
[----:B------:R0:W-:Y:S03]  /*eaf0*/  STL.64 [R1+0x2000], R8 ;  /* 0x0020000801007387 */ /* 0x0001e60000100a00 */
[--C-:B------:R-:W-:Y:S01]  /*eb00*/  IMAD.WIDE R14, R14, 0x2, R28.reuse ;  /* 0x000000020e0e7825 */ /* 0x100fe200078e021c */
[----:B------:R-:W-:Y:S03]  /*eb10*/  STL.64 [R1+0x2008], R10 ;  /* 0x0020080a01007387 */ /* 0x000fe60000100a00 */
[--C-:B------:R-:W-:Y:S01]  /*eb20*/  IMAD.WIDE R16, R16, 0x2, R28.reuse ;  /* 0x0000000210107825 */ /* 0x100fe200078e021c */
[----:B------:R-:W-:Y:S03]  /*eb30*/  STL.64 [R1+0x2010], R12 ;  /* 0x0020100c01007387 */ /* 0x000fe60000100a00 */
[--C-:B------:R-:W-:Y:S01]  /*eb40*/  IMAD.WIDE R18, R18, 0x2, R28.reuse ;  /* 0x0000000212127825 */ /* 0x100fe200078e021c */
[----:B------:R1:W-:Y:S04]  /*eb50*/  STL.64 [R1+0x2018], R14 ;  /* 0x0020180e01007387 */ /* 0x0003e80000100a00 */
[----:B------:R-:W-:Y:S04]  /*eb60*/  STL.64 [R1+0x2020], R16 ;  /* 0x0020201001007387 */ /* 0x000fe80000100a00 */
[----:B------:R-:W-:Y:S04]  /*eb70*/  STL.64 [R1+0x2028], R18 ;  /* 0x0020281201007387 */ /* 0x000fe80000100a00 */
[----:B0-----:R-:W1:Y:S04]  /*eb80*/  LDL.LU R8, [R1+0x1e4] ;  /* 0x0001e40001087983 */ /* 0x001e680000300800 */
[----:B------:R-:W2:Y:S01]  /*eb90*/  LDL.LU R9, [R1+0x1f0] ;  /* 0x0001f00001097983 */ /* 0x000ea20000300800 */
[----:B------:R-:W-:-:S03]  /*eba0*/  IMAD.WIDE R20, R20, 0x2, R28 ;  /* 0x0000000214147825 */ /* 0x000fc600078e021c */
[----:B------:R-:W3:Y:S04]  /*ebb0*/  LDL.LU R60, [R1+0x1f4] ;  /* 0x0001f400013c7983 */ /* 0x000ee80000300800 */
[----:B------:R-:W4:Y:S04]  /*ebc0*/  LDL.LU R61, [R1+0x200] ;  /* 0x00020000013d7983 */ /* 0x000f280000300800 */
[----:B------:R-:W-:Y:S04]  /*ebd0*/  STL.64 [R1+0x2030], R20 ;  /* 0x0020301401007387 */ /* 0x000fe80000100a00 */
[----:B------:R-:W4:Y:S01]  /*ebe0*/  LDL.LU R6, [R1+0x204] ;  /* 0x0002040001067983 */ /* 0x000f220000300800 */
[----:B------:R-:W-:-:S03]  /*ebf0*/  IMAD.WIDE R22, R22, 0x2, R28 ;  /* 0x0000000216167825 */ /* 0x000fc600078e021c */
[----:B------:R-:W4:Y:S04]  /*ec00*/  LDL.LU R2, [R1+0x210] ;  /* 0x0002100001027983 */ /* 0x000f280000300800 */
[----:B------:R-:W4:Y:S04]  /*ec10*/  LDL.LU R3, [R1+0x214] ;  /* 0x0002140001037983 */ /* 0x000f280000300800 */
[----:B------:R-:W-:Y:S04]  /*ec20*/  STL.64 [R1+0x2048], R22 ;  /* 0x0020481601007387 */ /* 0x000fe80000100a00 */
[----:B------:R-:W4:Y:S04]  /*ec30*/  LDL.LU R7, [R1+0x220] ;  /* 0x0002200001077983 */ /* 0x000f280000300800 */
[----:B------:R-:W4:Y:S04]  /*ec40*/  LDL.LU R4, [R1+0x224] ;  /* 0x0002240001047983 */ /* 0x000f280000300800 */
[----:B------:R-:W4:Y:S01]  /*ec50*/  LDL.LU R5, [R1+0x230] ;  /* 0x0002300001057983 */ /* 0x000f220000300800 */
[----:B------:R-:W-:-:S05]  /*ec60*/  IMAD.WIDE R24, R24, 0x2, R28 ;  /* 0x0000000218187825 */ /* 0x000fca00078e021c */
[----:B------:R-:W-:Y:S04]  /*ec70*/  STL.64 [R1+0x2060], R24 ;  /* 0x0020601801007387 */ /* 0x000fe80000100a00 */
[----:B------:R-:W4:Y:S04]  /*ec80*/  LDL.LU R58, [R1+0x234] ;  /* 0x00023400013a7983 */ /* 0x000f280000300800 */
[----:B------:R-:W4:Y:S01]  /*ec90*/  LDL.LU R59, [R1+0x238] ;  /* 0x00023800013b7983 */ /* 0x000f220000300800 */
[----:B-1----:R-:W-:-:S04]  /*eca0*/  IMAD.WIDE R14, R8, 0x2, R28 ;  /* 0x00000002080e7825 */ /* 0x002fc800078e021c */
[--C-:B--2---:R-:W-:Y:S01]  /*ecb0*/  IMAD.WIDE R12, R9, 0x2, R28.reuse ;  /* 0x00000002090c7825 */ /* 0x104fe200078e021c */
[----:B------:R-:W-:Y:S03]  /*ecc0*/  STL.64 [R1+0x100], R14 ;  /* 0x0001000e01007387 */ /* 0x000fe60000100a00 */
[--C-:B---3--:R-:W-:Y:S01]  /*ecd0*/  IMAD.WIDE R10, R60, 0x2, R28.reuse ;  /* 0x000000023c0a7825 */ /* 0x108fe200078e021c */
[----:B------:R0:W-:Y:S04]  /*ece0*/  STL.64 [R1+0x118], R12 ;  /* 0x0001180c01007387 */ /* 0x0001e80000100a00 */
[----:B------:R-:W2:Y:S01]  /*ecf0*/  LDL.LU R60, [R1+0x23c] ;  /* 0x00023c00013c7983 */ /* 0x000ea20000300800 */
[----:B----4-:R-:W-:-:S03]  /*ed00*/  IMAD.WIDE R8, R61, 0x2, R28 ;  /* 0x000000023d087825 */ /* 0x010fc600078e021c */
[----:B------:R1:W-:Y:S04]  /*ed10*/  STL.64 [R1+0x128], R10 ;  /* 0x0001280a01007387 */ /* 0x0003e80000100a00 */
[----:B------:R-:W3:Y:S01]  /*ed20*/  LDL.LU R61, [R1+0x248] ;  /* 0x00024800013d7983 */ /* 0x000ee20000300800 */
[----:B0-----:R-:W-:-:S03]  /*ed30*/  IMAD.WIDE R12, R6, 0x2, R28 ;  /* 0x00000002060c7825 */ /* 0x001fc600078e021c */
[----:B------:R0:W-:Y:S01]  /*ed40*/  STL.64 [R1+0x140], R8 ;  /* 0x0001400801007387 */ /* 0x0001e20000100a00 */
[----:B-1----:R-:W-:-:S03]  /*ed50*/  IMAD.WIDE R10, R2, 0x2, R28 ;  /* 0x00000002020a7825 */ /* 0x002fc600078e021c */
[----:B------:R-:W-:Y:S04]  /*ed60*/  STL.64 [R1+0x150], R12 ;  /* 0x0001500c01007387 */ /* 0x000fe80000100a00 */
[----:B------:R-:W4:Y:S01]  /*ed70*/  LDL.LU R2, [R1+0x24c] ;  /* 0x00024c0001027983 */ /* 0x000f220000300800 */
[----:B0-----:R-:W-:-:S03]  /*ed80*/  IMAD.WIDE R8, R3, 0x2, R28 ;  /* 0x0000000203087825 */ /* 0x001fc600078e021c */
[----:B------:R0:W-:Y:S04]  /*ed90*/  STL.64 [R1+0x168], R10 ;  /* 0x0001680a01007387 */ /* 0x0001e80000100a00 */
[----:B------:R-:W4:Y:S04]  /*eda0*/  LDL.LU R3, [R1+0x258] ;  /* 0x0002580001037983 */ /* 0x000f280000300800 */
[----:B------:R1:W-:Y:S01]  /*edb0*/  STL.64 [R1+0x178], R8 ;  /* 0x0001780801007387 */ /* 0x0003e20000100a00 */
[----:B0-----:R-:W-:-:S05]  /*edc0*/  IMAD.WIDE R10, R7, 0x2, R28 ;  /* 0x00000002070a7825 */ /* 0x001fca00078e021c */
[----:B------:R-:W-:Y:S01]  /*edd0*/  STL.64 [R1+0x190], R10 ;  /* 0x0001900a01007387 */ /* 0x000fe20000100a00 */
[----:B-1----:R-:W-:-:S03]  /*ede0*/  IMAD.WIDE R8, R4, 0x2, R28 ;  /* 0x0000000204087825 */ /* 0x002fc600078e021c */
[----:B------:R-:W4:Y:S01]  /*edf0*/  LDL.LU R4, [R1+0x25c] ;  /* 0x00025c0001047983 */ /* 0x000f220000300800 */
[----:B------:R-:W-:-:S03]  /*ee00*/  IMAD.WIDE R6, R5, 0x2, R28 ;  /* 0x0000000205067825 */ /* 0x000fc600078e021c */
[----:B------:R0:W-:Y:S04]  /*ee10*/  STL.64 [R1+0x1a0], R8 ;  /* 0x0001a00801007387 */ /* 0x0001e80000100a00 */
[----:B------:R-:W4:Y:S04]  /*ee20*/  LDL.LU R5, [R1+0x260] ;  /* 0x0002600001057983 */ /* 0x000f280000300800 */
[----:B------:R1:W-:Y:S01]  /*ee30*/  STL.64 [R1+0x1b0], R6 ;  /* 0x0001b00601007387 */ /* 0x0003e20000100a00 */
[----:B0-----:R-:W-:-:S03]  /*ee40*/  IMAD.WIDE R8, R58, 0x2, R28 ;  /* 0x000000023a087825 */ /* 0x001fc600078e021c */
[----:B------:R-:W4:Y:S04]  /*ee50*/  LDL.LU R23, [R1+0x264] ;  /* 0x0002640001177983 */ /* 0x000f280000300800 */
[----:B------:R0:W-:Y:S01]  /*ee60*/  STL.64 [R1+0x1c0], R8 ;  /* 0x0001c00801007387 */ /* 0x0001e20000100a00 */
[----:B-1----:R-:W-:-:S03]  /*ee70*/  IMAD.WIDE R6, R59, 0x2, R28 ;  /* 0x000000023b067825 */ /* 0x002fc600078e021c */
[----:B------:R-:W4:Y:S04]  /*ee80*/  LDL.LU R20, [R1+0x270] ;  /* 0x0002700001147983 */ /* 0x000f280000300800 */
[----:B------:R2:W-:Y:S04]  /*ee90*/  STL.64 [R1+0x1d0], R6 ;  /* 0x0001d00601007387 */ /* 0x0005e80000100a00 */
        /* <DEDUP_REMOVED lines=11> */
[----:B0-----:R-:W4:Y:S04]  /*ef50*/  LDL.LU R8, [R1+0x2d8] ;  /* 0x0002d80001087983 */ /* 0x001f280000300800 */
[----:B------:R-:W4:Y:S04]  /*ef60*/  LDL.LU R9, [R1+0x2e8] ;  /* 0x0002e80001097983 */ /* 0x000f280000300800 */
[----:B------:R-:W4:Y:S04]  /*ef70*/  LDL.LU R58, [R1+0x2f8] ;  /* 0x0002f800013a7983 */ /* 0x000f280000300800 */
[----:B------:R-:W4:Y:S01]  /*ef80*/  LDL.LU R59, [R1+0x300] ;  /* 0x00030000013b7983 */ /* 0x000f220000300800 */
[----:B--2---:R-:W-:-:S05]  /*ef90*/  IMAD.WIDE R6, R60, 0x2, R28 ;  /* 0x000000023c067825 */ /* 0x004fca00078e021c */
[----:B------:R0:W-:Y:S01]  /*efa0*/  STL.64 [R1+0x1e0], R6 ;  /* 0x0001e00601007387 */ /* 0x0001e20000100a00 */
[----:B---3--:R-:W-:-:S03]  /*efb0*/  IMAD.WIDE R24, R61, 0x2, R28 ;  /* 0x000000023d187825 */ /* 0x008fc600078e021c */
[----:B0-----:R-:W2:Y:S04]  /*efc0*/  LDL.LU R6, [R1+0x310] ;  /* 0x0003100001067983 */ /* 0x001ea80000300800 */
[----:B------:R-:W3:Y:S04]  /*efd0*/  LDL.LU R7, [R1+0x318] ;  /* 0x0003180001077983 */ /* 0x000ee80000300800 */
[----:B------:R4:W-:Y:S04]  /*efe0*/  STL.64 [R1+0x1f0], R24 ;  /* 0x0001f01801007387 */ /* 0x0009e80000100a00 */
[----:B------:R-:W3:Y:S01]  /*eff0*/  LDL.LU R61, [R1+0x328] ;  /* 0x00032800013d7983 */ /* 0x000ee20000300800 */
[----:B----4-:R-:W-:-:S05]  /*f000*/  IMAD.WIDE R24, R2, 0x2, R28 ;  /* 0x0000000202187825 */ /* 0x010fca00078e021c */
[----:B------:R0:W-:Y:S04]  /*f010*/  STL.64 [R1+0x200], R24 ;  /* 0x0002001801007387 */ /* 0x0001e80000100a00 */
[----:B------:R-:W4:Y:S04]  /*f020*/  LDL.LU R60, [R1+0x330] ;  /* 0x00033000013c7983 */ /* 0x000f280000300800 */
[----:B------:R-:W4:Y:S01]  /*f030*/  LDL.LU R2, [R1+0x340] ;  /* 0x0003400001027983 */ /* 0x000f220000300800 */
[----:B0-----:R-:W-:-:S05]  /*f040*/  IMAD.WIDE R24, R3, 0x2, R28 ;  /* 0x0000000203187825 */ /* 0x001fca00078e021c */
[----:B------:R0:W-:Y:S04]  /*f050*/  STL.64 [R1+0x210], R24 ;  /* 0x0002101801007387 */ /* 0x0001e80000100a00 */
[----:B------:R-:W4:Y:S01]  /*f060*/  LDL.LU R3, [R1+0x348] ;  /* 0x0003480001037983 */ /* 0x000f220000300800 */
[----:B0-----:R-:W-:-:S05]  /*f070*/  IMAD.WIDE R24, R4, 0x2, R28 ;  /* 0x0000000204187825 */ /* 0x001fca00078e021c */
[----:B------:R0:W-:Y:S04]  /*f080*/  STL.64 [R1+0x220], R24 ;  /* 0x0002201801007387 */ /* 0x0001e80000100a00 */
[----:B------:R-:W4:Y:S01]  /*f090*/  LDL.LU R4, [R1+0x358] ;  /* 0x0003580001047983 */ /* 0x000f220000300800 */
[----:B0-----:R-:W-:-:S03]  /*f0a0*/  IMAD.WIDE R24, R5, 0x2, R28 ;  /* 0x0000000205187825 */ /* 0x001fc600078e021c */
[----:B------:R-:W4:Y:S04]  /*f0b0*/  LDL.LU R5, [R1+0x368] ;  /* 0x0003680001057983 */ /* 0x000f280000300800 */
[----:B------:R0:W-:Y:S02]  /*f0c0*/  STL.64 [R1+0x230], R24 ;  /* 0x0002301801007387 */ /* 0x0001e40000100a00 */
[----:B0-----:R-:W-:-:S04]  /*f0d0*/  IMAD.WIDE R24, R23, 0x2, R28 ;  /* 0x0000000217187825 */ /* 0x001fc800078e021c */
[--C-:B------:R-:W-:Y:S01]  /*f0e0*/  IMAD.WIDE R22, R20, 0x2, R28.reuse ;  /* 0x0000000214167825 */ /* 0x100fe200078e021c */
[----:B------:R0:W-:Y:S04]  /*f0f0*/  STL.64 [R1+0x238], R24 ;  /* 0x0002381801007387 */ /* 0x0001e80000100a00 */
[----:B------:R1:W-:Y:S01]  /*f100*/  STL.64 [R1+0x248], R22 ;  /* 0x0002481601007387 */ /* 0x0003e20000100a00 */
[----:B0-----:R-:W-:-:S04]  /*f110*/  IMAD.WIDE R24, R21, 0x2, R28 ;  /* 0x0000000215187825 */ /* 0x001fc800078e021c */
[--C-:B-1----:R-:W-:Y:S01]  /*f120*/  IMAD.WIDE R22, R18, 0x2, R28.reuse ;  /* 0x0000000212167825 */ /* 0x102fe200078e021c */
[----:B------:R-:W-:Y:S03]  /*f130*/  STL.64 [R1+0x258], R24 ;  /* 0x0002581801007387 */ /* 0x000fe60000100a00 */
[--C-:B------:R-:W-:Y:S01]  /*f140*/  IMAD.WIDE R20, R19, 0x2, R28.reuse ;  /* 0x0000000213147825 */ /* 0x100fe200078e021c */
[----:B------:R-:W-:Y:S03]  /*f150*/  STL.64 [R1+0x260], R22 ;  /* 0x0002601601007387 */ /* 0x000fe60000100a00 */
[--C-:B------:R-:W-:Y:S01]  /*f160*/  IMAD.WIDE R18, R16, 0x2, R28.reuse ;  /* 0x0000000210127825 */ /* 0x100fe200078e021c */
[----:B------:R0:W-:Y:S03]  /*f170*/  STL.64 [R1+0x270], R20 ;  /* 0x0002701401007387 */ /* 0x0001e60000100a00 */
        /* <DEDUP_REMOVED lines=19> */
[----:B------:R-:W-:Y:S04]  /*f2b0*/  STL.64 [R1+0x2e8], R12 ;  /* 0x0002e80c01007387 */ /* 0x000fe80000100a00 */
[----:B------:R-:W4:Y:S01]  /*f2c0*/  LDL.LU R58, [R1+0x370] ;  /* 0x00037000013a7983 */ /* 0x000f220000300800 */
[----:B------:R-:W-:-:S03]  /*f2d0*/  IMAD.WIDE R8, R59, 0x2, R28 ;  /* 0x000000023b087825 */ /* 0x000fc600078e021c */
[----:B------:R-:W-:Y:S04]  /*f2e0*/  STL.64 [R1+0x2f8], R10 ;  /* 0x0002f80a01007387 */ /* 0x000fe80000100a00 */
[----:B------:R-:W4:Y:S04]  /*f2f0*/  LDL.LU R59, [R1+0x380] ;  /* 0x00038000013b7983 */ /* 0x000f280000300800 */
[----:B------:R2:W-:Y:S02]  /*f300*/  STL.64 [R1+0x300], R8 ;  /* 0x0003000801007387 */ /* 0x0005e40000100a00 */
[----:B--2---:R-:W-:-:S04]  /*f310*/  IMAD.WIDE R8, R6, 0x2, R28 ;  /* 0x0000000206087825 */ /* 0x004fc800078e021c */
[--C-:B---3--:R-:W-:Y:S01]  /*f320*/  IMAD.WIDE R10, R7, 0x2, R28.reuse ;  /* 0x00000002070a7825 */ /* 0x108fe200078e021c */
[----:B------:R0:W-:Y:S03]  /*f330*/  STL.64 [R1+0x310], R8 ;  /* 0x0003100801007387 */ /* 0x0001e60000100a00 */
[--C-:B------:R-:W-:Y:S01]  /*f340*/  IMAD.WIDE R6, R61, 0x2, R28.reuse ;  /* 0x000000023d067825 */ /* 0x100fe200078e021c */
[----:B0-----:R-:W2:Y:S04]  /*f350*/  LDL.LU R9, [R1+0x388] ;  /* 0x0003880001097983 */ /* 0x001ea80000300800 */
[----:B------:R4:W-:Y:S04]  /*f360*/  STL.64 [R1+0x318], R10 ;  /* 0x0003180a01007387 */ /* 0x0009e80000100a00 */
[----:B------:R-:W3:Y:S04]  /*f370*/  LDL.LU R61, [R1+0x398] ;  /* 0x00039800013d7983 */ /* 0x000ee80000300800 */
[----:B------:R0:W-:Y:S01]  /*f380*/  STL.64 [R1+0x328], R6 ;  /* 0x0003280601007387 */ /* 0x0001e20000100a00 */
[----:B----4-:R-:W-:-:S04]  /*f390*/  IMAD.WIDE R10, R2, 0x2, R28 ;  /* 0x00000002020a7825 */ /* 0x010fc800078e021c */
[----:B0-----:R-:W-:-:S05]  /*f3a0*/  IMAD.WIDE R6, R60, 0x2, R28 ;  /* 0x000000023c067825 */ /* 0x001fca00078e021c */
[----:B------:R0:W-:Y:S01]  /*f3b0*/  STL.64 [R1+0x330], R6 ;  /* 0x0003300601007387 */ /* 0x0001e20000100a00 */
[----:B------:R-:W-:-:S03]  /*f3c0*/  IMAD.WIDE R2, R3, 0x2, R28 ;  /* 0x0000000203027825 */ /* 0x000fc600078e021c */
[----:B0-----:R-:W4:Y:S04]  /*f3d0*/  LDL.LU R6, [R1+0x3a0] ;  /* 0x0003a00001067983 */ /* 0x001f280000300800 */
[----:B------:R0:W-:Y:S04]  /*f3e0*/  STL.64 [R1+0x340], R10 ;  /* 0x0003400a01007387 */ /* 0x0001e80000100a00 */
[----:B------:R-:W4:Y:S04]  /*f3f0*/  LDL.LU R7, [R1+0x3b0] ;  /* 0x0003b00001077983 */ /* 0x000f280000300800 */
[----:B------:R1:W-:Y:S01]  /*f400*/  STL.64 [R1+0x348], R2 ;  /* 0x0003480201007387 */ /* 0x0003e20000100a00 */
[----:B0-----:R-:W-:-:S04]  /*f410*/  IMAD.WIDE R10, R4, 0x2, R28 ;  /* 0x00000002040a7825 */ /* 0x001fc800078e021c */
[--C-:B------:R-:W-:Y:S01]  /*f420*/  IMAD.WIDE R4, R5, 0x2, R28.reuse ;  /* 0x0000000205047825 */ /* 0x100fe200078e021c */
[----:B-1----:R-:W4:Y:S04]  /*f430*/  LDL.LU R2, [R1+0x3b8] ;  /* 0x0003b80001027983 */ /* 0x002f280000300800 */
[----:B------:R-:W-:Y:S04]  /*f440*/  STL.64 [R1+0x358], R10 ;  /* 0x0003580a01007387 */ /* 0x000fe80000100a00 */
[----:B------:R-:W4:Y:S04]  /*f450*/  LDL.LU R3, [R1+0x3c8] ;  /* 0x0003c80001037983 */ /* 0x000f280000300800 */
[----:B------:R0:W-:Y:S04]  /*f460*/  STL.64 [R1+0x368], R4 ;  /* 0x0003680401007387 */ /* 0x0001e80000100a00 */
[----:B0-----:R-:W4:Y:S04]  /*f470*/  LDL.LU R4, [R1+0x3d0] ;  /* 0x0003d00001047983 */ /* 0x001f280000300800 */
        /* <DEDUP_REMOVED lines=14> */
[----:B------:R-:W-:-:S05]  /*f560*/  IMAD.WIDE R24, R58, 0x2, R28 ;  /* 0x000000023a187825 */ /* 0x000fca00078e021c */
[----:B------:R0:W-:Y:S04]  /*f570*/  STL.64 [R1+0x370], R24 ;  /* 0x0003701801007387 */ /* 0x0001e80000100a00 */
[----:B------:R-:W4:Y:S04]  /*f580*/  LDL.LU R11, [R1+0x490] ;  /* 0x00049000010b7983 */ /* 0x000f280000300800 */
[----:B------:R-:W4:Y:S01]  /*f590*/  LDL.LU R58, [R1+0x498] ;  /* 0x00049800013a7983 */ /* 0x000f220000300800 */
[----:B0-----:R-:W-:-:S05]  /*f5a0*/  IMAD.WIDE R24, R59, 0x2, R28 ;  /* 0x000000023b187825 */ /* 0x001fca00078e021c */
[----:B------:R3:W-:Y:S04]  /*f5b0*/  STL.64 [R1+0x380], R24 ;  /* 0x0003801801007387 */ /* 0x0007e80000100a00 */
        /* <DEDUP_REMOVED lines=17> */
[----:B0-----:R-:W4:Y:S04]  /*f6d0*/  LDL.LU.64 R24, [R1+0x2060] ;  /* 0x0020600001187983 */ /* 0x001f280000300a00 */
[----:B------:R0:W-:Y:S01]  /*f6e0*/  STL.64 [R1+0x3c8], R2 ;  /* 0x0003c80201007387 */ /* 0x0001e20000100a00 */
[----:B------:R-:W-:-:S04]  /*f6f0*/  IMAD.WIDE R22, R23, 0x2, R28 ;  /* 0x0000000217167825 */ /* 0x000fc800078e021c */
[----:B0-----:R-:W-:-:S04]  /*f700*/  IMAD.WIDE R2, R4, 0x2, R28 ;  /* 0x0000000204027825 */ /* 0x001fc800078e021c */
[--C-:B------:R-:W-:Y:S01]  /*f710*/  IMAD.WIDE R4, R5, 0x2, R28.reuse ;  /* 0x0000000205047825 */ /* 0x100fe200078e021c */
[----:B------:R0:W-:Y:S04]  /*f720*/  STL.64 [R1+0x3d0], R2 ;  /* 0x0003d00201007387 */ /* 0x0001e80000100a00 */
[----:B0-----:R-:W4:Y:S04]  /*f730*/  LDL.LU.64 R2, [R1+0x2058] ;  /* 0x0020580001027983 */ /* 0x001f280000300a00 */
[----:B------:R0:W-:Y:S04]  /*f740*/  STL.64 [R1+0x3e0], R4 ;  /* 0x0003e00401007387 */ /* 0x0001e80000100a00 */
[----:B0-----:R-:W4:Y:S04]  /*f750*/  LDL.LU.64 R4, [R1+0x2050] ;  /* 0x0020500001047983 */ /* 0x001f280000300a00 */
[----:B------:R0:W-:Y:S02]  /*f760*/  STL.64 [R1+0x3e8], R22 ;  /* 0x0003e81601007387 */ /* 0x0001e40000100a00 */
[----:B0-----:R-:W-:-:S05]  /*f770*/  IMAD.WIDE R22, R20, 0x2, R28 ;  /* 0x0000000214167825 */ /* 0x001fca00078e021c */
        /* <DEDUP_REMOVED lines=33> */
[----:B--2---:R-:W-:-:S04]  /*f990*/  IMAD.WIDE R12, R8, 0x2, R28 ;  /* 0x00000002080c7825 */ /* 0x004fc800078e021c */
[--C-:B---3--:R-:W-:Y:S01]  /*f9a0*/  IMAD.WIDE R10, R9, 0x2, R28.reuse ;  /* 0x00000002090a7825 */ /* 0x108fe200078e021c */
[----:B------:R-:W-:Y:S03]  /*f9b0*/  STL.64 [R1+0x4b0], R12 ;  /* 0x0004b00c01007387 */ /* 0x000fe60000100a00 */
[--C-:B------:R-:W-:Y:S02]  /*f9c0*/  IMAD.WIDE R8, R61, 0x2, R28.reuse ;  /* 0x000000023d087825 */ /* 0x100fe400078e021c */
[----:B------:R-:W2:Y:S04]  /*f9d0*/  LDL.LU R61, [R1+0xf0] ;  /* 0x0000f000013d7983 */ /* 0x000ea80000300800 */
[----:B------:R4:W-:Y:S04]  /*f9e0*/  STL.64 [R1+0x4c0], R10 ;  /* 0x0004c00a01007387 */ /* 0x0009e80000100a00 */
[----:B------:R-:W3:Y:S04]  /*f9f0*/  LDL.LU R21, [R1+0xec] ;  /* 0x0000ec0001157983 */ /* 0x000ee80000300800 */
[----:B------:R0:W-:Y:S01]  /*fa00*/  STL.64 [R1+0x4c8], R8 ;  /* 0x0004c80801007387 */ /* 0x0001e20000100a00 */
[----:B----4-:R-:W-:-:S05]  /*fa10*/  IMAD.WIDE R10, R6, 0x2, R28 ;  /* 0x00000002060a7825 */ /* 0x010fca00078e021c */
[----:B------:R1:W-:Y:S04]  /*fa20*/  STL.64 [R1+0x4d8], R10 ;  /* 0x0004d80a01007387 */ /* 0x0003e80000100a00 */
[----:B------:R-:W4:Y:S01]  /*fa30*/  LDL.LU R18, [R1+0xe0] ;  /* 0x0000e00001127983 */ /* 0x000f220000300800 */
[----:B0-----:R-:W-:-:S05]  /*fa40*/  IMAD.WIDE R8, R7, 0x2, R28 ;  /* 0x0000000207087825 */ /* 0x001fca00078e021c */
[----:B------:R0:W-:Y:S04]  /*fa50*/  STL.64 [R1+0x4e8], R8 ;  /* 0x0004e80801007387 */ /* 0x0001e80000100a00 */
[----:B------:R-:W2:Y:S01]  /*fa60*/  LDL.LU R19, [R1+0xdc] ;  /* 0x0000dc0001137983 */ /* 0x000ea20000300800 */
[----:B------:R-:W-:-:S05]  /*fa70*/  IMAD.WIDE R6, R4, 0x2, R28 ;  /* 0x0000000204067825 */ /* 0x000fca00078e021c */
[----:B------:R0:W-:Y:S04]  /*fa80*/  STL.64 [R1+0x180], R6 ;  /* 0x0001800601007387 */ /* 0x0001e80000100a00 */
[----:B------:R-:W2:Y:S04]  /*fa90*/  LDL.LU R16, [R1+0xd8] ;  /* 0x0000d80001107983 */ /* 0x000ea80000300800 */
[----:B------:R-:W2:Y:S04]  /*faa0*/  LDL.LU R17, [R1+0xd4] ;  /* 0x0000d40001117983 */ /* 0x000ea80000300800 */
[----:B------:R-:W2:Y:S04]  /*fab0*/  LDL.LU R14, [R1+0xd0] ;  /* 0x0000d000010e7983 */ /* 0x000ea80000300800 */
[----:B------:R-:W2:Y:S04]  /*fac0*/  LDL.LU R15, [R1+0xcc] ;  /* 0x0000cc00010f7983 */ /* 0x000ea80000300800 */
[----:B------:R-:W2:Y:S01]  /*fad0*/  LDL.LU R12, [R1+0xc8] ;  /* 0x0000c800010c7983 */ /* 0x000ea20000300800 */
[----:B------:R-:W-:-:S03]  /*fae0*/  IMAD.WIDE R22, R5, 0x2, R28 ;  /* 0x0000000205167825 */ /* 0x000fc600078e021c */
[----:B------:R-:W2:Y:S04]  /*faf0*/  LDL.LU R13, [R1+0xc4] ;  /* 0x0000c400010d7983 */ /* 0x000ea80000300800 */
[----:B-1----:R-:W2:Y:S04]  /*fb00*/  LDL.LU R10, [R1+0xc0] ;  /* 0x0000c000010a7983 */ /* 0x002ea80000300800 */
[----:B------:R-:W2:Y:S04]  /*fb10*/  LDL.LU R11, [R1+0xbc] ;  /* 0x0000bc00010b7983 */ /* 0x000ea80000300800 */
[----:B0-----:R-:W2:Y:S04]  /*fb20*/  LDL.LU R8, [R1+0xb8] ;  /* 0x0000b80001087983 */ /* 0x001ea80000300800 */
[----:B------:R-:W2:Y:S04]  /*fb30*/  LDL.LU R9, [R1+0xb4] ;  /* 0x0000b40001097983 */ /* 0x000ea80000300800 */
[----:B------:R-:W2:Y:S04]  /*fb40*/  LDL.LU R6, [R1+0xb0] ;  /* 0x0000b00001067983 */ /* 0x000ea80000300800 */
[----:B------:R-:W2:Y:S04]  /*fb50*/  LDL.LU R7, [R1+0x618] ;  /* 0x0006180001077983 */ /* 0x000ea80000300800 */
[----:B------:R-:W2:Y:S04]  /*fb60*/  LDL.LU.64 R4, [R1+0xa8] ;  /* 0x0000a80001047983 */ /* 0x000ea80000300a00 */
[----:B------:R0:W-:Y:S02]  /*fb70*/  STL.64 [R1+0x4f8], R22 ;  /* 0x0004f81601007387 */ /* 0x0001e40000100a00 */
[----:B0-----:R-:W-:-:S05]  /*fb80*/  IMAD.WIDE R22, R20, 0x2, R28 ;  /* 0x0000000214167825 */ /* 0x001fca00078e021c */
[----:B------:R0:W-:Y:S02]  /*fb90*/  STL.64 [R1+0x158], R22 ;  /* 0x0001581601007387 */ /* 0x0001e40000100a00 */
[----:B0-----:R-:W-:-:S05]  /*fba0*/  IMAD.WIDE R22, R60, 0x2, R28 ;  /* 0x000000023c167825 */ /* 0x001fca00078e021c */
[----:B------:R0:W-:Y:S02]  /*fbb0*/  STL.64 [R1+0x510], R22 ;  /* 0x0005101601007387 */ /* 0x0001e40000100a00 */
[----:B0-----:R-:W-:-:S05]  /*fbc0*/  IMAD.WIDE R22, R2, 0x2, R28 ;  /* 0x0000000202167825 */ /* 0x001fca00078e021c */
[----:B------:R0:W-:Y:S02]  /*fbd0*/  STL.64 [R1+0x130], R22 ;  /* 0x0001301601007387 */ /* 0x0001e40000100a00 */
[--C-:B0-----:R-:W-:Y:S02]  /*fbe0*/  IMAD.WIDE R22, R3, 0x2, R28.reuse ;  /* 0x0000000203167825 */ /* 0x101fe400078e021c */
[----:B------:R-:W2:Y:S04]  /*fbf0*/  LDL.LU.64 R2, [R1+0xa0] ;  /* 0x0000a00001027983 */ /* 0x000ea80000300a00 */
[----:B------:R0:W-:Y:S02]  /*fc00*/  STL.64 [R1+0x520], R22 ;  /* 0x0005201601007387 */ /* 0x0001e40000100a00 */
[----:B0-----:R-:W-:-:S04]  /*fc10*/  IMAD.WIDE R22, R58, 0x2, R28 ;  /* 0x000000023a167825 */ /* 0x001fc800078e021c */
[--C-:B------:R-:W-:Y:S01]  /*fc20*/  IMAD.WIDE R58, R59, 0x2, R28.reuse ;  /* 0x000000023b3a7825 */ /* 0x100fe200078e021c */
[----:B------:R0:W-:Y:S04]  /*fc30*/  STL.64 [R1+0x108], R22 ;  /* 0x0001081601007387 */ /* 0x0001e80000100a00 */
[----:B0-----:R-:W2:Y:S04]  /*fc40*/  LDL.LU.64 R22, [R1+0x2048] ;  /* 0x0020480001167983 */ /* 0x001ea80000300a00 */
[----:B------:R0:W-:Y:S04]  /*fc50*/  STL.64 [R1+0x538], R58 ;  /* 0x0005383a01007387 */ /* 0x0001e80000100a00 */
[----:B0-----:R-:W2:Y:S02]  /*fc60*/  LDL.LU R58, [R1+0x2044] ;  /* 0x00204400013a7983 */ /* 0x001ea40000300800 */
[----:B--2---:R-:W-:-:S05]  /*fc70*/  IMAD.WIDE R58, R58, 0x2, R28 ;  /* 0x000000023a3a7825 */ /* 0x004fca00078e021c */
[----:B------:R0:W-:Y:S04]  /*fc80*/  STL.64 [R1+0xf8], R58 ;  /* 0x0000f83a01007387 */ /* 0x0001e80000100a00 */
[----:B0-----:R-:W2:Y:S01]  /*fc90*/  LDL.LU R59, [R1+0x2040] ;  /* 0x00204000013b7983 */ /* 0x001ea20000300800 */
[----:B------:R-:W-:-:S04]  /*fca0*/  IMAD.WIDE R60, R61, 0x2, R28 ;  /* 0x000000023d3c7825 */ /* 0x000fc800078e021c */
[----:B--2---:R-:W-:-:S05]  /*fcb0*/  IMAD.WIDE R58, R59, 0x2, R28 ;  /* 0x000000023b3a7825 */ /* 0x004fca00078e021c */
[----:B------:R0:W-:Y:S04]  /*fcc0*/  STL.64 [R1+0x548], R58 ;  /* 0x0005483a01007387 */ /* 0x0001e80000100a00 */
[----:B0-----:R-:W2:Y:S04]  /*fcd0*/  LDL.LU.64 R58, [R1+0x98] ;  /* 0x00009800013a7983 */ /* 0x001ea80000300a00 */
[----:B------:R0:W-:Y:S04]  /*fce0*/  STL.64 [R1+0xf0], R60 ;  /* 0x0000f03c01007387 */ /* 0x0001e80000100a00 */
[----:B0-----:R-:W2:Y:S01]  /*fcf0*/  LDL.LU.64 R60, [R1+0x2038] ;  /* 0x00203800013c7983 */ /* 0x001ea20000300a00 */
[----:B---3--:R-:W-:-:S05]  /*fd00*/  IMAD.WIDE R20, R21, 0x2, R28 ;  /* 0x0000000215147825 */ /* 0x008fca00078e021c */
[----:B------:R2:W-:Y:S02]  /*fd10*/  STL.64 [R1+0x560], R20 ;  /* 0x0005601401007387 */ /* 0x0005e40000100a00 */
[----:B--2---:R-:W-:-:S05]  /*fd20*/  IMAD.WIDE R20, R60, 0x2, R28 ;  /* 0x000000023c147825 */ /* 0x004fca00078e021c */
[----:B------:R0:W-:Y:S02]  /*fd30*/  STL.64 [R1+0xe8], R20 ;  /* 0x0000e81401007387 */ /* 0x0001e40000100a00 */
[--C-:B0-----:R-:W-:Y:S02]  /*fd40*/  IMAD.WIDE R20, R61, 0x2, R28.reuse ;  /* 0x000000023d147825 */ /* 0x101fe400078e021c */
[----:B------:R-:W2:Y:S04]  /*fd50*/  LDL.LU.64 R60, [R1+0x90] ;  /* 0x00009000013c7983 */ /* 0x000ea80000300a00 */
[----:B------:R4:W-:Y:S02]  /*fd60*/  STL.64 [R1+0x570], R20 ;  /* 0x0005701401007387 */ /* 0x0009e40000100a00 */
[----:B----4-:R-:W-:-:S04]  /*fd70*/  IMAD.WIDE R20, R18, 0x2, R28 ;  /* 0x0000000212147825 */ /* 0x010fc800078e021c */
[--C-:B------:R-:W-:Y:S01]  /*fd80*/  IMAD.WIDE R18, R19, 0x2, R28.reuse ;  /* 0x0000000213127825 */ /* 0x100fe200078e021c */
[----:B------:R0:W-:Y:S04]  /*fd90*/  STL.64 [R1+0xe0], R20 ;  /* 0x0000e01401007387 */ /* 0x0001e80000100a00 */
[----:B0-----:R-:W3:Y:S04]  /*fda0*/  LDL.LU.64 R20, [R1+0x2030] ;  /* 0x0020300001147983 */ /* 0x001ee80000300a00 */
[----:B------:R0:W-:Y:S02]  /*fdb0*/  STL.64 [R1+0x588], R18 ;  /* 0x0005881201007387 */ /* 0x0001e40000100a00 */
[----:B0-----:R-:W-:-:S04]  /*fdc0*/  IMAD.WIDE R18, R16, 0x2, R28 ;  /* 0x0000000210127825 */ /* 0x001fc800078e021c */
[--C-:B------:R-:W-:Y:S01]  /*fdd0*/  IMAD.WIDE R16, R17, 0x2, R28.reuse ;  /* 0x0000000211107825 */ /* 0x100fe200078e021c */
[----:B------:R0:W-:Y:S04]  /*fde0*/  STL.64 [R1+0xd8], R18 ;  /* 0x0000d81201007387 */ /* 0x0001e80000100a00 */
[----:B0-----:R-:W4:Y:S04]  /*fdf0*/  LDL.LU.64 R18, [R1+0x2028] ;  /* 0x0020280001127983 */ /* 0x001f280000300a00 */
        /* <DEDUP_REMOVED lines=25> */
[----:B------:R0:W-:Y:S04]  /*ff90*/  STL.64 [R1+0x618], R6 ;  /* 0x0006180601007387 */ /* 0x0001e80000100a00 */
[----:B0-----:R-:W2:Y:S01]  /*ffa0*/  LDL.LU.64 R6, [R1+0x1ff8] ;  /* 0x001ff80001067983 */ /* 0x001ea20000300a00 */
[----:B------:R-:W-:-:S04]  /*ffb0*/  IMAD.WIDE R30, R33, 0x2, R28 ;  /* 0x00000002211e7825 */ /* 0x000fc800078e021c */
        /* <DEDUP_REMOVED lines=13> */
[--C-:B------:R-:W-:Y:S01]  /*10090*/  IMAD.WIDE R56, R56, 0x2, R28.reuse ;  /* 0x0000000238387825 */ /* 0x100fe200078e021c */
[----:B------:R0:W-:Y:S03]  /*100a0*/  STL [R1+0x1dc0], R4 ;  /* 0x001dc00401007387 */ /* 0x0001e60000100800 */
[----:B------:R-:W-:-:S04]  /*100b0*/  IMAD.WIDE R28, R0, 0x2, R28 ;  /* 0x00000002001c7825 */ /* 0x000fc800078e021c */
[----:B------:R-:W-:Y:S02]  /*100c0*/  IMAD.MOV.U32 R0, RZ, RZ, R5 ;  /* 0x000000ffff007224 */ /* 0x000fe400078e0005 */
[----:B0-----:R-:W3:Y:S04]  /*100d0*/  LDL.LU.64 R4, [R1+0x1ff0] ;  /* 0x001ff00001047983 */ /* 0x001ee80000300a00 */
[----:B--2---:R-:W-:Y:S04]  /*100e0*/  STL [R1+0x1dbc], R6 ;  /* 0x001dbc0601007387 */ /* 0x004fe80000100800 */
[----:B------:R0:W-:Y:S04]  /*100f0*/  STL [R1+0x1db8], R0 ;  /* 0x001db80001007387 */ /* 0x0001e80000100800 */
[----:B------:R1:W-:Y:S01]  /*10100*/  STL [R1+0x1db0], R7 ;  /* 0x001db00701007387 */ /* 0x0003e20000100800 */
[----:B0-----:R-:W-:-:S03]  /*10110*/  IMAD.MOV.U32 R0, RZ, RZ, R3 ;  /* 0x000000ffff007224 */ /* 0x001fc600078e0003 */
[----:B-1----:R-:W2:Y:S04]  /*10120*/  LDL.LU.64 R6, [R1+0x78] ;  /* 0x0000780001067983 */ /* 0x002ea80000300a00 */
[----:B------:R0:W-:Y:S04]  /*10130*/  STL [R1+0x1db4], R2 ;  /* 0x001db40201007387 */ /* 0x0001e80000100800 */
[----:B0-----:R-:W2:Y:S04]  /*10140*/  LDL.LU.64 R2, [R1+0x1fe8] ;  /* 0x001fe80001027983 */ /* 0x001ea80000300a00 */
[----:B------:R-:W-:Y:S04]  /*10150*/  STL [R1+0x1dac], R8 ;  /* 0x001dac0801007387 */ /* 0x000fe80000100800 */
[----:B------:R0:W-:Y:S04]  /*10160*/  STL [R1+0x1da8], R0 ;  /* 0x001da80001007387 */ /* 0x0001e80000100800 */
[----:B------:R1:W-:Y:S01]  /*10170*/  STL [R1+0x1da0], R9 ;  /* 0x001da00901007387 */ /* 0x0003e20000100800 */
[----:B0-----:R-:W-:-:S03]  /*10180*/  IMAD.MOV.U32 R0, RZ, RZ, R59 ;  /* 0x000000ffff007224 */ /* 0x001fc600078e003b */
[----:B-1----:R-:W2:Y:S04]  /*10190*/  LDL.LU.64 R8, [R1+0x80] ;  /* 0x0000800001087983 */ /* 0x002ea80000300a00 */
[----:B------:R0:W-:Y:S04]  /*101a0*/  STL [R1+0x1da4], R58 ;  /* 0x001da43a01007387 */ /* 0x0001e80000100800 */
[----:B0-----:R-:W2:Y:S04]  /*101b0*/  LDL.LU.64 R58, [R1+0x1fe0] ;  /* 0x001fe000013a7983 */ /* 0x001ea80000300a00 */
[----:B------:R-:W-:Y:S04]  /*101c0*/  STL [R1+0x1d9c], R10 ;  /* 0x001d9c0a01007387 */ /* 0x000fe80000100800 */
[----:B------:R-:W-:Y:S04]  /*101d0*/  STL [R1+0x1d98], R0 ;  /* 0x001d980001007387 */ /* 0x000fe80000100800 */
[----:B------:R0:W-:Y:S04]  /*101e0*/  STL [R1+0x1d90], R11 ;  /* 0x001d900b01007387 */ /* 0x0001e80000100800 */
[----:B0-----:R-:W2:Y:S01]  /*101f0*/  LDL.LU.64 R10, [R1+0x88] ;  /* 0x00008800010a7983 */ /* 0x001ea20000300a00 */
[----:B------:R-:W-:-:S03]  /*10200*/  IMAD.MOV.U32 R0, RZ, RZ, R61 ;  /* 0x000000ffff007224 */ /* 0x000fc600078e003d */
[----:B------:R0:W-:Y:S04]  /*10210*/  STL [R1+0x1d94], R60 ;  /* 0x001d943c01007387 */ /* 0x0001e80000100800 */
[----:B0-----:R-:W3:Y:S04]  /*10220*/  LDL.LU.64 R60, [R1+0x1fd8] ;  /* 0x001fd800013c7983 */ /* 0x001ee80000300a00 */
[----:B------:R-:W-:Y:S04]  /*10230*/  STL [R1+0x1d8c], R12 ;  /* 0x001d8c0c01007387 */ /* 0x000fe80000100800 */
[----:B------:R-:W-:Y:S04]  /*10240*/  STL [R1+0x1d88], R0 ;  /* 0x001d880001007387 */ /* 0x000fe80000100800 */
[----:B------:R0:W-:Y:S04]  /*10250*/  STL [R1+0x1d80], R13 ;  /* 0x001d800d01007387 */ /* 0x0001e80000100800 */
[----:B0-----:R-:W3:Y:S01]  /*10260*/  LDL.LU.64 R12, [R1+0x58] ;  /* 0x00005800010c7983 */ /* 0x001ee20000300a00 */
[----:B--2---:R-:W-:-:S03]  /*10270*/  IMAD.MOV.U32 R0, RZ, RZ, R11 ;  /* 0x000000ffff007224 */ /* 0x004fc600078e000b */
[----:B------:R-:W-:Y:S04]  /*10280*/  STL [R1+0x1d84], R10 ;  /* 0x001d840a01007387 */ /* 0x000fe80000100800 */
[----:B------:R-:W-:Y:S04]  /*10290*/  STL [R1+0x1d7c], R14 ;  /* 0x001d7c0e01007387 */ /* 0x000fe80000100800 */
[----:B------:R0:W-:Y:S04]  /*102a0*/  STL [R1+0x1d78], R0 ;  /* 0x001d780001007387 */ /* 0x0001e80000100800 */
[----:B------:R1:W-:Y:S01]  /*102b0*/  STL [R1+0x1d70], R15 ;  /* 0x001d700f01007387 */ /* 0x0003e20000100800 */
[----:B0-----:R-:W-:-:S03]  /*102c0*/  IMAD.MOV.U32 R0, RZ, RZ, R9 ;  /* 0x000000ffff007224 */ /* 0x001fc600078e0009 */
[----:B-1----:R-:W2:Y:S04]  /*102d0*/  LDL.LU.64 R14, [R1+0x60] ;  /* 0x00006000010e7983 */ /* 0x002ea80000300a00 */
[----:B------:R-:W2:Y:S04]  /*102e0*/  LDL.LU.64 R10, [R1+0x50] ;  /* 0x00005000010a7983 */ /* 0x000ea80000300a00 */
[----:B------:R-:W-:Y:S04]  /*102f0*/  STL [R1+0x1d74], R8 ;  /* 0x001d740801007387 */ /* 0x000fe80000100800 */
[----:B------:R-:W-:Y:S04]  /*10300*/  STL [R1+0x1d6c], R16 ;  /* 0x001d6c1001007387 */ /* 0x000fe80000100800 */
[----:B------:R0:W-:Y:S04]  /*10310*/  STL [R1+0x1d68], R0 ;  /* 0x001d680001007387 */ /* 0x0001e80000100800 */
[----:B------:R1:W-:Y:S01]  /*10320*/  STL [R1+0x1d60], R17 ;  /* 0x001d601101007387 */ /* 0x0003e20000100800 */
[----:B0-----:R-:W-:-:S03]  /*10330*/  IMAD.MOV.U32 R0, RZ, RZ, R7 ;  /* 0x000000ffff007224 */ /* 0x001fc600078e0007 */
[----:B-1----:R-:W2:Y:S04]  /*10340*/  LDL.LU.64 R16, [R1+0x68] ;  /* 0x0000680001107983 */ /* 0x002ea80000300a00 */
[----:B------:R-:W-:Y:S04]  /*10350*/  STL [R1+0x1d64], R6 ;  /* 0x001d640601007387 */ /* 0x000fe80000100800 */
[----:B------:R-:W2:Y:S04]  /*10360*/  LDL.LU.64 R8, [R1+0x48] ;  /* 0x0000480001087983 */ /* 0x000ea80000300a00 */
[----:B----4-:R-:W-:Y:S04]  /*10370*/  STL [R1+0x1d5c], R18 ;  /* 0x001d5c1201007387 */ /* 0x010fe80000100800 */
[----:B------:R-:W-:Y:S04]  /*10380*/  STL [R1+0x1d58], R0 ;  /* 0x001d580001007387 */ /* 0x000fe80000100800 */
[----:B------:R0:W-:Y:S04]  /*10390*/  STL [R1+0x1d50], R19 ;  /* 0x001d501301007387 */ /* 0x0001e80000100800 */
[----:B0-----:R-:W4:Y:S04]  /*103a0*/  LDL.LU.64 R18, [R1+0x70] ;  /* 0x0000700001127983 */ /* 0x001f280000300a00 */
[----:B----4-:R-:W-:Y:S04]  /*103b0*/  STL [R1+0x1d54], R18 ;  /* 0x001d541201007387 */ /* 0x010fe80000100800 */
[----:B------:R-:W4:Y:S01]  /*103c0*/  LDL.LU.64 R6, [R1+0x40] ;  /* 0x0000400001067983 */ /* 0x000f220000300a00 */
[----:B------:R-:W-:-:S03]  /*103d0*/  IMAD.MOV.U32 R0, RZ, RZ, R19 ;  /* 0x000000ffff007224 */ /* 0x000fc600078e0013 */
[----:B---3--:R-:W-:Y:S04]  /*103e0*/  STL [R1+0x1d4c], R20 ;  /* 0x001d4c1401007387 */ /* 0x008fe80000100800 */
[----:B------:R0:W-:Y:S04]  /*103f0*/  STL [R1+0x1d48], R0 ;  /* 0x001d480001007387 */ /* 0x0001e80000100800 */
[----:B------:R1:W-:Y:S04]  /*10400*/  STL [R1+0x1d40], R21 ;  /* 0x001d401501007387 */ /* 0x0003e80000100800 */
[----:B--2---:R-:W-:Y:S01]  /*10410*/  STL [R1+0x1d44], R16 ;  /* 0x001d441001007387 */ /* 0x004fe20000100800 */
[----:B0-----:R-:W-:-:S03]  /*10420*/  IMAD.MOV.U32 R0, RZ, RZ, R17 ;  /* 0x000000ffff007224 */ /* 0x001fc600078e0011 */
[----:B-1----:R-:W2:Y:S04]  /*10430*/  LDL.LU.64 R20, [R1+0x38] ;  /* 0x0000380001147983 */ /* 0x002ea80000300a00 */
[----:B------:R-:W-:Y:S04]  /*10440*/  STL [R1+0x1d3c], R22 ;  /* 0x001d3c1601007387 */ /* 0x000fe80000100800 */
[----:B------:R0:W-:Y:S04]  /*10450*/  STL [R1+0x1d38], R0 ;  /* 0x001d380001007387 */ /* 0x0001e80000100800 */
[----:B------:R-:W-:Y:S04]  /*10460*/  STL [R1+0x1d30], R23 ;  /* 0x001d301701007387 */ /* 0x000fe80000100800 */
[----:B------:R-:W3:Y:S01]  /*10470*/  LDL.LU.64 R18, [R1+0x30] ;  /* 0x0000300001127983 */ /* 0x000ee20000300a00 */
[----:B0-----:R-:W-:-:S03]  /*10480*/  IMAD.MOV.U32 R0, RZ, RZ, R15 ;  /* 0x000000ffff007224 */ /* 0x001fc600078e000f */
[----:B------:R-:W-:Y:S04]  /*10490*/  STL [R1+0x1d34], R14 ;  /* 0x001d340e01007387 */ /* 0x000fe80000100800 */
[----:B------:R-:W-:Y:S04]  /*104a0*/  STL [R1+0x1d2c], R24 ;  /* 0x001d2c1801007387 */ /* 0x000fe80000100800 */
[----:B------:R0:W-:Y:S04]  /*104b0*/  STL [R1+0x1d28], R0 ;  /* 0x001d280001007387 */ /* 0x0001e80000100800 */
[----:B------:R-:W3:Y:S04]  /*104c0*/  LDL.LU.64 R16, [R1+0x28] ;  /* 0x0000280001107983 */ /* 0x000ee80000300a00 */
[----:B------:R-:W-:Y:S01]  /*104d0*/  STL [R1+0x1d20], R25 ;  /* 0x001d201901007387 */ /* 0x000fe20000100800 */
[----:B0-----:R-:W-:-:S03]  /*104e0*/  IMAD.MOV.U32 R0, RZ, RZ, R13 ;  /* 0x000000ffff007224 */ /* 0x001fc600078e000d */
[----:B------:R-:W-:Y:S04]  /*104f0*/  STL [R1+0x1d24], R12 ;  /* 0x001d240c01007387 */ /* 0x000fe80000100800 */
[----:B------:R-:W3:Y:S04]  /*10500*/  LDL.LU.64 R14, [R1+0x20] ;  /* 0x00002000010e7983 */ /* 0x000ee80000300a00 */
[----:B------:R0:W-:Y:S04]  /*10510*/  STL [R1+0x1d18], R0 ;  /* 0x001d180001007387 */ /* 0x0001e80000100800 */
[----:B------:R-:W-:Y:S04]  /*10520*/  STL [R1+0x1d1c], R26 ;  /* 0x001d1c1a01007387 */ /* 0x000fe80000100800 */
[----:B------:R-:W-:Y:S01]  /*10530*/  STL [R1+0x1d10], R27 ;  /* 0x001d101b01007387 */ /* 0x000fe20000100800 */
[----:B0-----:R-:W-:-:S03]  /*10540*/  IMAD.MOV.U32 R0, RZ, RZ, R11 ;  /* 0x000000ffff007224 */ /* 0x001fc600078e000b */
[----:B------:R0:W-:Y:S04]  /*10550*/  STL [R1+0x1d14], R10 ;  /* 0x001d140a01007387 */ /* 0x0001e80000100800 */
[----:B------:R-:W3:Y:S04]  /*10560*/  LDL.LU.64 R12, [R1+0x18] ;  /* 0x00001800010c7983 */ /* 0x000ee80000300a00 */
[----:B------:R-:W-:Y:S04]  /*10570*/  STL [R1+0x1d0c], R30 ;  /* 0x001d0c1e01007387 */ /* 0x000fe80000100800 */
[----:B------:R1:W-:Y:S04]  /*10580*/  STL [R1+0x1d08], R0 ;  /* 0x001d080001007387 */ /* 0x0003e80000100800 */
[----:B------:R-:W-:Y:S04]  /*10590*/  STL [R1+0x1d00], R31 ;  /* 0x001d001f01007387 */ /* 0x000fe80000100800 */
[----:B0-----:R-:W3:Y:S01]  /*105a0*/  LDL.LU.64 R10, [R1+0x10] ;  /* 0x00001000010a7983 */ /* 0x001ee20000300a00 */
[----:B-1----:R-:W-:-:S03]  /*105b0*/  IMAD.MOV.U32 R0, RZ, RZ, R9 ;  /* 0x000000ffff007224 */ /* 0x002fc600078e0009 */
[----:B------:R0:W-:Y:S04]  /*105c0*/  STL [R1+0x1d04], R8 ;  /* 0x001d040801007387 */ /* 0x0001e80000100800 */
[----:B------:R-:W-:Y:S04]  /*105d0*/  STL [R1+0x1cfc], R32 ;  /* 0x001cfc2001007387 */ /* 0x000fe80000100800 */
[----:B------:R4:W-:Y:S04]  /*105e0*/  STL [R1+0x1cf8], R0 ;  /* 0x001cf80001007387 */ /* 0x0009e80000100800 */
[----:B0-----:R-:W3:Y:S04]  /*105f0*/  LDL.LU.64 R8, [R1+0x8] ;  /* 0x0000080001087983 */ /* 0x001ee80000300a00 */
[----:B------:R-:W-:Y:S01]  /*10600*/  STL [R1+0x1cf0], R33 ;  /* 0x001cf02101007387 */ /* 0x000fe20000100800 */
[----:B----4-:R-:W-:-:S03]  /*10610*/  IMAD.MOV.U32 R0, RZ, RZ, R7 ;  /* 0x000000ffff007224 */ /* 0x010fc600078e0007 */
[----:B------:R0:W-:Y:S04]  /*10620*/  STL [R1+0x1cf4], R6 ;  /* 0x001cf40601007387 */ /* 0x0001e80000100800 */
[----:B------:R-:W-:Y:S04]  /*10630*/  STL [R1+0x1cec], R34 ;  /* 0x001cec2201007387 */ /* 0x000fe80000100800 */
[----:B------:R2:W-:Y:S04]  /*10640*/  STL [R1+0x1ce8], R0 ;  /* 0x001ce80001007387 */ /* 0x0005e80000100800 */
[----:B------:R-:W-:Y:S04]  /*10650*/  STL [R1+0x1ce0], R35 ;  /* 0x001ce02301007387 */ /* 0x000fe80000100800 */
[----:B0-----:R-:W4:Y:S01]  /*10660*/  LDL.LU.64 R6, [R1] ;  /* 0x0000000001067983 */ /* 0x001f220000300a00 */
[----:B--2---:R-:W-:-:S03]  /*10670*/  IMAD.MOV.U32 R0, RZ, RZ, R21 ;  /* 0x000000ffff007224 */ /* 0x004fc600078e0015 */
[----:B------:R-:W-:Y:S04]  /*10680*/  STL [R1+0x1ce4], R20 ;  /* 0x001ce41401007387 */ /* 0x000fe80000100800 */
[----:B------:R-:W-:Y:S04]  /*10690*/  STL [R1+0x1cdc], R36 ;  /* 0x001cdc2401007387 */ /* 0x000fe80000100800 */
[----:B------:R3:W-:Y:S04]  /*106a0*/  STL [R1+0x1cd8], R0 ;  /* 0x001cd80001007387 */ /* 0x0007e80000100800 */
[----:B------:R-:W-:Y:S01]  /*106b0*/  STL [R1+0x1cd0], R37 ;  /* 0x001cd02501007387 */ /* 0x000fe20000100800 */
[----:B---3--:R-:W-:-:S03]  /*106c0*/  IMAD.MOV.U32 R0, RZ, RZ, R19 ;  /* 0x000000ffff007224 */ /* 0x008fc600078e0013 */
[----:B------:R-:W-:Y:S04]  /*106d0*/  STL [R1+0x1cd4], R18 ;  /* 0x001cd41201007387 */ /* 0x000fe80000100800 */
[----:B------:R-:W-:Y:S04]  /*106e0*/  STL [R1+0x1ccc], R38 ;  /* 0x001ccc2601007387 */ /* 0x000fe80000100800 */
[----:B------:R0:W-:Y:S04]  /*106f0*/  STL [R1+0x1cc8], R0 ;  /* 0x001cc80001007387 */ /* 0x0001e80000100800 */
[----:B------:R-:W-:Y:S01]  /*10700*/  STL [R1+0x1cc0], R39 ;  /* 0x001cc02701007387 */ /* 0x000fe20000100800 */
[----:B0-----:R-:W-:-:S03]  /*10710*/  IMAD.MOV.U32 R0, RZ, RZ, R17 ;  /* 0x000000ffff007224 */ /* 0x001fc600078e0011 */
        /* <DEDUP_REMOVED lines=18> */
[----:B------:R-:W-:Y:S04]  /*10840*/  STL [R1+0x1c80], R47 ;  /* 0x001c802f01007387 */ /* 0x000fe80000100800 */
[----:B------:R-:W-:Y:S01]  /*10850*/  STL [R1+0x1c84], R8 ;  /* 0x001c840801007387 */ /* 0x000fe20000100800 */
[----:B0-----:R-:W-:-:S03]  /*10860*/  IMAD.MOV.U32 R0, RZ, RZ, R9 ;  /* 0x000000ffff007224 */ /* 0x001fc600078e0009 */
[----:B------:R-:W2:Y:S04]  /*10870*/  LDL.LU.64 R16, [R1+0x100] ;  /* 0x0001000001107983 */ /* 0x000ea80000300a00 */
[----:B------:R4:W-:Y:S04]  /*10880*/  STL [R1+0x1c78], R0 ;  /* 0x001c780001007387 */ /* 0x0009e80000100800 */
[----:B------:R-:W-:Y:S04]  /*10890*/  STL [R1+0x1c7c], R48 ;  /* 0x001c7c3001007387 */ /* 0x000fe80000100800 */
[----:B------:R-:W-:Y:S04]  /*108a0*/  STL [R1+0x1c70], R49 ;  /* 0x001c703101007387 */ /* 0x000fe80000100800 */
[----:B------:R-:W3:Y:S01]  /*108b0*/  LDL.LU.64 R14, [R1+0x110] ;  /* 0x00011000010e7983 */ /* 0x000ee20000300a00 */
[----:B----4-:R-:W-:-:S03]  /*108c0*/  IMAD.MOV.U32 R0, RZ, RZ, R7 ;  /* 0x000000ffff007224 */ /* 0x010fc600078e0007 */
[----:B------:R0:W-:Y:S04]  /*108d0*/  STL [R1+0x1c74], R6 ;  /* 0x001c740601007387 */ /* 0x0001e80000100800 */
[----:B------:R-:W4:Y:S04]  /*108e0*/  LDL.LU.64 R12, [R1+0x118] ;  /* 0x00011800010c7983 */ /* 0x000f280000300a00 */
[----:B------:R1:W-:Y:S04]  /*108f0*/  STL [R1+0x1c68], R0 ;  /* 0x001c680001007387 */ /* 0x0003e80000100800 */
[----:B------:R-:W-:Y:S04]  /*10900*/  STL [R1+0x1c6c], R50 ;  /* 0x001c6c3201007387 */ /* 0x000fe80000100800 */
[----:B------:R-:W-:Y:S04]  /*10910*/  STL [R1+0x1c60], R51 ;  /* 0x001c603301007387 */ /* 0x000fe80000100800 */
[----:B0-----:R-:W4:Y:S04]  /*10920*/  LDL.LU.64 R6, [R1+0x120] ;  /* 0x0001200001067983 */ /* 0x001f280000300a00 */
[----:B------:R-:W-:Y:S04]  /*10930*/  STL [R1+0x1c64], R60 ;  /* 0x001c643c01007387 */ /* 0x000fe80000100800 */
[----:B------:R-:W-:Y:S04]  /*10940*/  STL [R1+0x1c58], R61 ;  /* 0x001c583d01007387 */ /* 0x000fe80000100800 */
[----:B------:R-:W4:Y:S04]  /*10950*/  LDL.LU.64 R10, [R1+0x128] ;  /* 0x00012800010a7983 */ /* 0x000f280000300a00 */
        /* <DEDUP_REMOVED lines=18> */
[----:B--2---:R0:W-:Y:S01]  /*10a80*/  STL [R1+0xdec], R16 ;  /* 0x000dec1001007387 */ /* 0x0041e20000100800 */
[----:B-1----:R-:W-:-:S03]  /*10a90*/  IMAD.MOV.U32 R0, RZ, RZ, R17 ;  /* 0x000000ffff007224 */ /* 0x002fc600078e0011 */
[----:B0-----:R-:W2:Y:S04]  /*10aa0*/  LDL.LU.64 R16, [R1+0x170] ;  /* 0x0001700001107983 */ /* 0x001ea80000300a00 */
[----:B------:R0:W-:Y:S04]  /*10ab0*/  STL [R1+0xde8], R0 ;  /* 0x000de80001007387 */ /* 0x0001e80000100800 */
[----:B---3--:R1:W-:Y:S01]  /*10ac0*/  STL [R1+0xdf4], R14 ;  /* 0x000df40e01007387 */ /* 0x0083e20000100800 */
[----:B0-----:R-:W-:-:S03]  /*10ad0*/  IMAD.MOV.U32 R0, RZ, RZ, R15 ;  /* 0x000000ffff007224 */ /* 0x001fc600078e000f */
[----:B-1----:R-:W3:Y:S04]  /*10ae0*/  LDL.LU.64 R14, [R1+0x178] ;  /* 0x00017800010e7983 */ /* 0x002ee80000300a00 */
[----:B------:R0:W-:Y:S04]  /*10af0*/  STL [R1+0xdf0], R0 ;  /* 0x000df00001007387 */ /* 0x0001e80000100800 */
[----:B----4-:R1:W-:Y:S01]  /*10b00*/  STL [R1+0xdfc], R12 ;  /* 0x000dfc0c01007387 */ /* 0x0103e20000100800 */
[----:B0-----:R-:W-:-:S03]  /*10b10*/  IMAD.MOV.U32 R0, RZ, RZ, R13 ;  /* 0x000000ffff007224 */ /* 0x001fc600078e000d */
[----:B-1----:R-:W4:Y:S04]  /*10b20*/  LDL.LU.64 R12, [R1+0x188] ;  /* 0x00018800010c7983 */ /* 0x002f280000300a00 */
[----:B------:R0:W-:Y:S04]  /*10b30*/  STL [R1+0xdf8], R0 ;  /* 0x000df80001007387 */ /* 0x0001e80000100800 */
[----:B------:R1:W-:Y:S01]  /*10b40*/  STL [R1+0xe04], R6 ;  /* 0x000e040601007387 */ /* 0x0003e20000100800 */
        /* <DEDUP_REMOVED lines=31> */
[----:B--2---:R1:W-:Y:S01]  /*10d40*/  STL [R1+0xe44], R16 ;  /* 0x000e441001007387 */ /* 0x0043e20000100800 */
[----:B0-----:R-:W-:-:S03]  /*10d50*/  IMAD.MOV.U32 R0, RZ, RZ, R17 ;  /* 0x000000ffff007224 */ /* 0x001fc600078e0011 */
[----:B-1----:R-:W2:Y:S04]  /*10d60*/  LDL.LU.64 R16, [R1+0x1d0] ;  /* 0x0001d00001107983 */ /* 0x002ea80000300a00 */
        /* <DEDUP_REMOVED lines=521> */
[----:B------:R-:W-:Y:S04]  /*12e00*/  STL [R1+0x125c], R24 ;  /* 0x00125c1801007387 */ /* 0x000fe80000100800 */
[----:B------:R-:W4:Y:S01]  /*12e10*/  LDL.LU.64 R30, [R1+0x640] ;  /* 0x00064000011e7983 */ /* 0x000f220000300a00 */
[----:B0-----:R-:W-:-:S05]  /*12e20*/  IMAD.MOV.U32 R0, RZ, RZ, R25 ;  /* 0x000000ffff007224 */ /* 0x001fca00078e0019 */
        /* <DEDUP_REMOVED lines=8> */
[----:B------:R4:W-:Y:S02]  /*12eb0*/  STL [R1+0x1268], R0 ;  /* 0x0012680001007387 */ /* 0x0009e40000100800 */
[----:B----4-:R-:W-:Y:S02]  /*12ec0*/  IMAD.MOV.U32 R0, RZ, RZ, R13 ;  /* 0x000000ffff007224 */ /* 0x010fe400078e000d */
[----:B------:R0:W-:Y:S04]  /*12ed0*/  STL [R1+0x1274], R12 ;  /* 0x0012740c01007387 */ /* 0x0001e80000100800 */
[----:B0-----:R-:W4:Y:S04]  /*12ee0*/  LDL.LU.64 R12, [R1+0x130] ;  /* 0x00013000010c7983 */ /* 0x001f280000300a00 */
[----:B------:R0:W-:Y:S04]  /*12ef0*/  STL [R1+0x1270], R0 ;  /* 0x0012700001007387 */ /* 0x0001e80000100800 */
[----:B------:R1:W-:Y:S01]  /*12f00*/  STL [R1+0x127c], R6 ;  /* 0x00127c0601007387 */ /* 0x0003e20000100800 */
[----:B0-----:R-:W-:-:S03]  /*12f10*/  IMAD.MOV.U32 R0, RZ, RZ, R7 ;  /* 0x000000ffff007224 */ /* 0x001fc600078e0007 */
[----:B-1----:R-:W4:Y:S04]  /*12f20*/  LDL.LU.64 R6, [R1+0x650] ;  /* 0x0006500001067983 */ /* 0x002f280000300a00 */
[----:B------:R0:W-:Y:S04]  /*12f30*/  STL [R1+0x1278], R0 ;  /* 0x0012780001007387 */ /* 0x0001e80000100800 */
[----:B------:R1:W-:Y:S04]  /*12f40*/  STL [R1+0x1284], R10 ;  /* 0x0012840a01007387 */ /* 0x0003e80000100800 */
[----:B------:R-:W4:Y:S01]  /*12f50*/  LDL.LU.64 R24, [R1+0x520] ;  /* 0x0005200001187983 */ /* 0x000f220000300a00 */
[----:B0-----:R-:W-:-:S05]  /*12f60*/  IMAD.MOV.U32 R0, RZ, RZ, R11 ;  /* 0x000000ffff007224 */ /* 0x001fca00078e000b */
[----:B------:R0:W-:Y:S04]  /*12f70*/  STL [R1+0x1280], R0 ;  /* 0x0012800001007387 */ /* 0x0001e80000100800 */
[----:B------:R-:W-:Y:S04]  /*12f80*/  STL [R1+0x128c], R22 ;  /* 0x00128c1601007387 */ /* 0x000fe80000100800 */
[----:B-1----:R-:W4:Y:S01]  /*12f90*/  LDL.LU.64 R10, [R1+0x658] ;  /* 0x00065800010a7983 */ /* 0x002f220000300a00 */
[----:B0-----:R-:W-:-:S03]  /*12fa0*/  IMAD.MOV.U32 R0, RZ, RZ, R23 ;  /* 0x000000ffff007224 */ /* 0x001fc600078e0017 */
[----:B------:R-:W-:Y:S04]  /*12fb0*/  STL [R1+0x1294], R8 ;  /* 0x0012940801007387 */ /* 0x000fe80000100800 */
[----:B------:R0:W-:Y:S02]  /*12fc0*/  STL [R1+0x1288], R0 ;  /* 0x0012880001007387 */ /* 0x0001e40000100800 */
[----:B0-----:R-:W-:Y:S02]  /*12fd0*/  IMAD.MOV.U32 R0, RZ, RZ, R9 ;  /* 0x000000ffff007224 */ /* 0x001fe400078e0009 */
[----:B------:R-:W4:Y:S04]  /*12fe0*/  LDL.LU.64 R8, [R1+0x108] ;  /* 0x0001080001087983 */ /* 0x000f280000300a00 */
[----:B------:R0:W-:Y:S04]  /*12ff0*/  STL [R1+0x1290], R0 ;  /* 0x0012900001007387 */ /* 0x0001e80000100800 */
[----:B------:R1:W-:Y:S04]  /*13000*/  STL [R1+0x129c], R20 ;  /* 0x00129c1401007387 */ /* 0x0003e80000100800 */
[----:B------:R-:W4:Y:S01]  /*13010*/  LDL.LU.64 R22, [R1+0x660] ;  /* 0x0006600001167983 */ /* 0x000f220000300a00 */
[----:B0-----:R-:W-:-:S05]  /*13020*/  IMAD.MOV.U32 R0, RZ, RZ, R21 ;  /* 0x000000ffff007224 */ /* 0x001fca00078e0015 */
[----:B------:R0:W-:Y:S04]  /*13030*/  STL [R1+0x1298], R0 ;  /* 0x0012980001007387 */ /* 0x0001e80000100800 */
[----:B------:R-:W-:Y:S04]  /*13040*/  STL [R1+0x12a4], R18 ;  /* 0x0012a41201007387 */ /* 0x000fe80000100800 */
[----:B-1----:R-:W4:Y:S01]  /*13050*/  LDL.LU.64 R20, [R1+0x538] ;  /* 0x0005380001147983 */ /* 0x002f220000300a00 */
[----:B0-----:R-:W-:-:S05]  /*13060*/  IMAD.MOV.U32 R0, RZ, RZ, R19 ;  /* 0x000000ffff007224 */ /* 0x001fca00078e0013 */
[----:B------:R0:W-:Y:S04]  /*13070*/  STL [R1+0x12a0], R0 ;  /* 0x0012a00001007387 */ /* 0x0001e80000100800 */
[----:B------:R1:W-:Y:S01]  /*13080*/  STL [R1+0x12ac], R26 ;  /* 0x0012ac1a01007387 */ /* 0x0003e20000100800 */
[----:B0-----:R-:W-:-:S03]  /*13090*/  IMAD.MOV.U32 R0, RZ, RZ, R27 ;  /* 0x000000ffff007224 */ /* 0x001fc600078e001b */
[----:B------:R-:W4:Y:S04]  /*130a0*/  LDL.LU.64 R18, [R1+0x668] ;  /* 0x0006680001127983 */ /* 0x000f280000300a00 */
[----:B------:R-:W-:Y:S04]  /*130b0*/  STL [R1+0x12b4], R30 ;  /* 0x0012b41e01007387 */ /* 0x000fe80000100800 */
[----:B------:R0:W-:Y:S04]  /*130c0*/  STL [R1+0x12a8], R0 ;  /* 0x0012a80001007387 */ /* 0x0001e80000100800 */
[----:B-1----:R-:W4:Y:S01]  /*130d0*/  LDL.LU.64 R26, [R1+0xf8] ;  /* 0x0000f800011a7983 */ /* 0x002f220000300a00 */
[----:B0-----:R-:W-:-:S03]  /*130e0*/  IMAD.MOV.U32 R0, RZ, RZ, R31 ;  /* 0x000000ffff007224 */ /* 0x001fc600078e001f */
[----:B--2---:R-:W-:Y:S04]  /*130f0*/  STL [R1+0x12bc], R16 ;  /* 0x0012bc1001007387 */ /* 0x004fe80000100800 */
[----:B------:R0:W-:Y:S02]  /*13100*/  STL [R1+0x12b0], R0 ;  /* 0x0012b00001007387 */ /* 0x0001e40000100800 */
[----:B0-----:R-:W-:Y:S02]  /*13110*/  IMAD.MOV.U32 R0, RZ, RZ, R17 ;  /* 0x000000ffff007224 */ /* 0x001fe400078e0011 */
[----:B------:R-:W2:Y:S04]  /*13120*/  LDL.LU.64 R16, [R1+0x670] ;  /* 0x0006700001107983 */ /* 0x000ea80000300a00 */
        /* <DEDUP_REMOVED lines=13> */
[----:B------:R1:W-:Y:S01]  /*13200*/  STL [R1+0x12dc], R24 ;  /* 0x0012dc1801007387 */ /* 0x0003e20000100800 */
[----:B0-----:R-:W-:-:S03]  /*13210*/  IMAD.MOV.U32 R0, RZ, RZ, R25 ;  /* 0x000000ffff007224 */ /* 0x001fc600078e0019 */
[----:B------:R-:W-:Y:S04]  /*13220*/  STL [R1+0x12e4], R10 ;  /* 0x0012e40a01007387 */ /* 0x000fe80000100800 */
[----:B------:R0:W-:Y:S04]  /*13230*/  STL [R1+0x12d8], R0 ;  /* 0x0012d80001007387 */ /* 0x0001e80000100800 */
[----:B-1----:R-:W4:Y:S01]  /*13240*/  LDL.LU.64 R24, [R1+0x680] ;  /* 0x0006800001187983 */ /* 0x002f220000300a00 */
[----:B0-----:R-:W-:-:S03]  /*13250*/  IMAD.MOV.U32 R0, RZ, RZ, R11 ;  /* 0x000000ffff007224 */ /* 0x001fc600078e000b */
[----:B------:R-:W4:Y:S04]  /*13260*/  LDL.LU.64 R10, [R1+0x560] ;  /* 0x00056000010a7983 */ /* 0x000f280000300a00 */
        /* <DEDUP_REMOVED lines=15> */
[----:B------:R-:W-:Y:S04]  /*13360*/  STL [R1+0x130c], R26 ;  /* 0x00130c1a01007387 */ /* 0x000fe80000100800 */
[----:B------:R0:W-:Y:S04]  /*13370*/  STL [R1+0x1300], R0 ;  /* 0x0013000001007387 */ /* 0x0001e80000100800 */
[----:B------:R-:W4:Y:S04]  /*13380*/  LDL.LU.64 R18, [R1+0x570] ;  /* 0x0005700001127983 */ /* 0x000f280000300a00 */
        /* <DEDUP_REMOVED lines=13> */
[----:B------:R-:W4:Y:S04]  /*13460*/  LDL.LU.64 R26, [R1+0x588] ;  /* 0x00058800011a7983 */ /* 0x000f280000300a00 */
        /* <DEDUP_REMOVED lines=14> */
[----:B------:R-:W4:Y:S01]  /*13550*/  LDL.LU.64 R10, [R1+0x598] ;  /* 0x00059800010a7983 */ /* 0x000f220000300a00 */
[----:B0-----:R-:W-:-:S03]  /*13560*/  IMAD.MOV.U32 R0, RZ, RZ, R9 ;  /* 0x000000ffff007224 */ /* 0x001fc600078e0009 */
[----:B------:R-:W-:Y:S04]  /*13570*/  STL [R1+0x134c], R22 ;  /* 0x00134c1601007387 */ /* 0x000fe80000100800 */
[----:B------:R0:W-:Y:S04]  /*13580*/  STL [R1+0x1340], R0 ;  /* 0x0013400001007387 */ /* 0x0001e80000100800 */
[----:B------:R-:W4:Y:S01]  /*13590*/  LDL.LU.64 R8, [R1+0x6b8] ;  /* 0x0006b80001087983 */ /* 0x000f220000300a00 */
        /* <DEDUP_REMOVED lines=20> */
[----:B----4-:R-:W-:Y:S04]  /*136e0*/  STL [R1+0x137c], R26 ;  /* 0x00137c1a01007387 */ /* 0x010fe80000100800 */
[----:B------:R0:W-:Y:S04]  /*136f0*/  STL [R1+0x1370], R0 ;  /* 0x0013700001007387 */ /* 0x0001e80000100800 */
[----:B-1----:R-:W3:Y:S01]  /*13700*/  LDL.LU.64 R14, [R1+0xc8] ;  /* 0x0000c800010e7983 */ /* 0x002ee20000300a00 */
[----:B0-----:R-:W-:-:S03]  /*13710*/  IMAD.MOV.U32 R0, RZ, RZ, R27 ;  /* 0x000000ffff007224 */ /* 0x001fc600078e001b */
[----:B------:R-:W-:Y:S04]  /*13720*/  STL [R1+0x1384], R12 ;  /* 0x0013840c01007387 */ /* 0x000fe80000100800 */
[----:B------:R0:W-:Y:S04]  /*13730*/  STL [R1+0x1378], R0 ;  /* 0x0013780001007387 */ /* 0x0001e80000100800 */
[----:B------:R-:W-:Y:S01]  /*13740*/  STL [R1+0x138c], R6 ;  /* 0x00138c0601007387 */ /* 0x000fe20000100800 */
[----:B0-----:R-:W-:-:S05]  /*13750*/  IMAD.MOV.U32 R0, RZ, RZ, R13 ;  /* 0x000000ffff007224 */ /* 0x001fca00078e000d */
[----:B------:R0:W-:Y:S04]  /*13760*/  STL [R1+0x1380], R0 ;  /* 0x0013800001007387 */ /* 0x0001e80000100800 */
[----:B------:R-:W4:Y:S04]  /*13770*/  LDL.LU.64 R32, [R1+0x6d0] ;  /* 0x0006d00001207983 */ /* 0x000f280000300a00 */
[----:B------:R-:W4:Y:S01]  /*13780*/  LDL.LU.64 R12, [R1+0x5c0] ;  /* 0x0005c000010c7983 */ /* 0x000f220000300a00 */
[----:B0-----:R-:W-:-:S05]  /*13790*/  IMAD.MOV.U32 R0, RZ, RZ, R7 ;  /* 0x000000ffff007224 */ /* 0x001fca00078e0007 */
[----:B------:R0:W-:Y:S04]  /*137a0*/  STL [R1+0x1388], R0 ;  /* 0x0013880001007387 */ /* 0x0001e80000100800 */
[----:B------:R-:W-:Y:S04]  /*137b0*/  STL [R1+0x1394], R24 ;  /* 0x0013941801007387 */ /* 0x000fe80000100800 */
[----:B------:R-:W4:Y:S01]  /*137c0*/  LDL.LU.64 R6, [R1+0x6d8] ;  /* 0x0006d80001067983 */ /* 0x000f220000300a00 */
[----:B0-----:R-:W-:-:S03]  /*137d0*/  IMAD.MOV.U32 R0, RZ, RZ, R25 ;  /* 0x000000ffff007224 */ /* 0x001fc600078e0019 */
[----:B------:R-:W-:Y:S04]  /*137e0*/  STL [R1+0x139c], R10 ;  /* 0x00139c0a01007387 */ /* 0x000fe80000100800 */
[----:B------:R0:W-:Y:S02]  /*137f0*/  STL [R1+0x1390], R0 ;  /* 0x0013900001007387 */ /* 0x0001e40000100800 */
[----:B0-----:R-:W-:Y:S02]  /*13800*/  IMAD.MOV.U32 R0, RZ, RZ, R11 ;  /* 0x000000ffff007224 */ /* 0x001fe400078e000b */
        /* <DEDUP_REMOVED lines=17> */
[----:B------:R-:W4:Y:S04]  /*13920*/  LDL.LU.64 R22, [R1+0x6f0] ;  /* 0x0006f00001167983 */ /* 0x000f280000300a00 */
[----:B------:R2:W-:Y:S02]  /*13930*/  STL [R1+0x13b8], R0 ;  /* 0x0013b80001007387 */ /* 0x0005e40000100800 */
[----:B--2---:R-:W-:Y:S02]  /*13940*/  IMAD.MOV.U32 R0, RZ, RZ, R17 ;  /* 0x000000ffff007224 */ /* 0x004fe400078e0011 */
[----:B------:R0:W-:Y:S04]  /*13950*/  STL [R1+0x13c4], R16 ;  /* 0x0013c41001007387 */ /* 0x0001e80000100800 */
[----:B------:R-:W4:Y:S04]  /*13960*/  LDL.LU.64 R20, [R1+0x5e8] ;  /* 0x0005e80001147983 */ /* 0x000f280000300a00 */
[----:B------:R-:W4:Y:S04]  /*13970*/  LDL.LU.64 R18, [R1+0x6f8] ;  /* 0x0006f80001127983 */ /* 0x000f280000300a00 */
[----:B------:R1:W-:Y:S01]  /*13980*/  STL [R1+0x13c0], R0 ;  /* 0x0013c00001007387 */ /* 0x0003e20000100800 */
[----:B---3--:R-:W-:-:S03]  /*13990*/  IMAD.MOV.U32 R2, RZ, RZ, R15 ;  /* 0x000000ffff027224 */ /* 0x008fc600078e000f */
[----:B------:R3:W-:Y:S04]  /*139a0*/  STL [R1+0x13cc], R14 ;  /* 0x0013cc0e01007387 */ /* 0x0007e80000100800 */
[----:B0-----:R-:W2:Y:S04]  /*139b0*/  LDL.LU.64 R16, [R1+0xb0] ;  /* 0x0000b00001107983 */ /* 0x001ea80000300a00 */
[----:B-1----:R-:W2:Y:S04]  /*139c0*/  LDL.LU R0, [R1+0x710] ;  /* 0x0007100001007983 */ /* 0x002ea80000300800 */
[----:B---3--:R-:W3:Y:S04]  /*139d0*/  LDL.LU.64 R14, [R1+0x700] ;  /* 0x00070000010e7983 */ /* 0x008ee80000300a00 */
[----:B------:R4:W-:Y:S02]  /*139e0*/  STL [R1+0x13c8], R2 ;  /* 0x0013c80201007387 */ /* 0x0009e40000100800 */
[----:B----4-:R-:W-:-:S02]  /*139f0*/  IMAD.MOV.U32 R2, RZ, RZ, R33 ;  /* 0x000000ffff027224 */ /* 0x010fc400078e0021 */
[----:B------:R-:W-:Y:S04]  /*13a00*/  STL [R1+0x13d4], R32 ;  /* 0x0013d42001007387 */ /* 0x000fe80000100800 */
[----:B------:R-:W-:Y:S04]  /*13a10*/  STL [R1+0x13dc], R12 ;  /* 0x0013dc0c01007387 */ /* 0x000fe80000100800 */
[----:B------:R0:W-:Y:S02]  /*13a20*/  STL [R1+0x13d0], R2 ;  /* 0x0013d00201007387 */ /* 0x0001e40000100800 */
[----:B0-----:R-:W-:-:S02]  /*13a30*/  IMAD.MOV.U32 R2, RZ, RZ, R13 ;  /* 0x000000ffff027224 */ /* 0x001fc400078e000d */
[----:B------:R0:W-:Y:S04]  /*13a40*/  STL [R1+0x13e4], R6 ;  /* 0x0013e40601007387 */ /* 0x0001e80000100800 */
[----:B------:R1:W-:Y:S04]  /*13a50*/  STL [R1+0x13d8], R2 ;  /* 0x0013d80201007387 */ /* 0x0003e80000100800 */
[----:B------:R-:W4:Y:S04]  /*13a60*/  LDL.LU.64 R12, [R1+0x708] ;  /* 0x00070800010c7983 */ /* 0x000f280000300a00 */
[----:B0-----:R-:W4:Y:S01]  /*13a70*/  LDL.LU R6, [R1+0x714] ;  /* 0x0007140001067983 */ /* 0x001f220000300800 */
[----:B-1----:R-:W-:-:S05]  /*13a80*/  IMAD.MOV.U32 R2, RZ, RZ, R7 ;  /* 0x000000ffff027224 */ /* 0x002fca00078e0007 */
[----:B------:R0:W-:Y:S02]  /*13a90*/  STL [R1+0x13e0], R2 ;  /* 0x0013e00201007387 */ /* 0x0001e40000100800 */
[----:B0-----:R-:W-:Y:S02]  /*13aa0*/  IMAD.MOV.U32 R2, RZ, RZ, R11 ;  /* 0x000000ffff027224 */ /* 0x001fe400078e000b */
[----:B------:R0:W-:Y:S04]  /*13ab0*/  STL [R1+0x13ec], R10 ;  /* 0x0013ec0a01007387 */ /* 0x0001e80000100800 */
[----:B0-----:R-:W4:Y:S04]  /*13ac0*/  LDL.LU R11, [R1+0x71c] ;  /* 0x00071c00010b7983 */ /* 0x001f280000300800 */
[----:B------:R-:W4:Y:S04]  /*13ad0*/  LDL.LU R7, [R1+0x718] ;  /* 0x0007180001077983 */ /* 0x000f280000300800 */
[----:B------:R0:W-:Y:S04]  /*13ae0*/  STL [R1+0x13e8], R2 ;  /* 0x0013e80201007387 */ /* 0x0001e80000100800 */
[----:B------:R1:W-:Y:S01]  /*13af0*/  STL [R1+0x13f4], R8 ;  /* 0x0013f40801007387 */ /* 0x0003e20000100800 */
[----:B0-----:R-:W-:-:S03]  /*13b00*/  IMAD.MOV.U32 R2, RZ, RZ, R9 ;  /* 0x000000ffff027224 */ /* 0x001fc600078e0009 */
[----:B-1----:R-:W4:Y:S04]  /*13b10*/  LDL.LU.64 R8, [R1+0x618] ;  /* 0x0006180001087983 */ /* 0x002f280000300a00 */
[----:B------:R0:W-:Y:S04]  /*13b20*/  STL [R1+0x13f0], R2 ;  /* 0x0013f00201007387 */ /* 0x0001e80000100800 */
[----:B------:R-:W-:Y:S01]  /*13b30*/  STL [R1+0x13fc], R30 ;  /* 0x0013fc1e01007387 */ /* 0x000fe20000100800 */
[----:B0-----:R-:W-:-:S03]  /*13b40*/  IMAD.MOV.U32 R2, RZ, RZ, R31 ;  /* 0x000000ffff027224 */ /* 0x001fc600078e001f */
[----:B------:R-:W-:Y:S04]  /*13b50*/  STL [R1+0x1404], R26 ;  /* 0x0014041a01007387 */ /* 0x000fe80000100800 */
[----:B------:R0:W-:Y:S04]  /*13b60*/  STL [R1+0x13f8], R2 ;  /* 0x0013f80201007387 */ /* 0x0001e80000100800 */
[----:B------:R-:W-:Y:S01]  /*13b70*/  STL [R1+0x140c], R24 ;  /* 0x00140c1801007387 */ /* 0x000fe20000100800 */
[----:B0-----:R-:W-:-:S05]  /*13b80*/  IMAD.MOV.U32 R2, RZ, RZ, R27 ;  /* 0x000000ffff027224 */ /* 0x001fca00078e001b */
[----:B------:R0:W-:Y:S04]  /*13b90*/  STL [R1+0x1400], R2 ;  /* 0x0014000201007387 */ /* 0x0001e80000100800 */
[----:B------:R-:W-:Y:S01]  /*13ba0*/  STL [R1+0x1414], R22 ;  /* 0x0014141601007387 */ /* 0x000fe20000100800 */
[----:B0-----:R-:W-:-:S05]  /*13bb0*/  IMAD.MOV.U32 R2, RZ, RZ, R25 ;  /* 0x000000ffff027224 */ /* 0x001fca00078e0019 */
[----:B------:R0:W-:Y:S02]  /*13bc0*/  STL [R1+0x1408], R2 ;  /* 0x0014080201007387 */ /* 0x0001e40000100800 */
[----:B0-----:R-:W-:Y:S02]  /*13bd0*/  IMAD.MOV.U32 R2, RZ, RZ, R23 ;  /* 0x000000ffff027224 */ /* 0x001fe400078e0017 */
[----:B------:R-:W-:Y:S04]  /*13be0*/  STL [R1+0x141c], R20 ;  /* 0x00141c1401007387 */ /* 0x000fe80000100800 */
[----:B------:R0:W-:Y:S04]  /*13bf0*/  STL [R1+0x1410], R2 ;  /* 0x0014100201007387 */ /* 0x0001e80000100800 */
[----:B------:R-:W-:Y:S01]  /*13c00*/  STL [R1+0x1424], R18 ;  /* 0x0014241201007387 */ /* 0x000fe20000100800 */
[----:B0-----:R-:W-:-:S05]  /*13c10*/  IMAD.MOV.U32 R2, RZ, RZ, R21 ;  /* 0x000000ffff027224 */ /* 0x001fca00078e0015 */
[----:B------:R0:W-:Y:S02]  /*13c20*/  STL [R1+0x1418], R2 ;  /* 0x0014180201007387 */ /* 0x0001e40000100800 */
[----:B0-----:R-:W-:Y:S02]  /*13c30*/  IMAD.MOV.U32 R2, RZ, RZ, R19 ;  /* 0x000000ffff027224 */ /* 0x001fe400078e0013 */
[----:B------:R-:W-:Y:S01]  /*13c40*/  IMAD.MOV.U32 R10, RZ, RZ, c[0x0][0x188] ;  /* 0x00006200ff0a7624 */ /* 0x000fe200078e00ff */
[----:B--2---:R-:W-:Y:S04]  /*13c50*/  STL [R1+0x142c], R16 ;  /* 0x00142c1001007387 */ /* 0x004fe80000100800 */
[----:B------:R0:W-:Y:S01]  /*13c60*/  STL [R1+0x1420], R2 ;  /* 0x0014200201007387 */ /* 0x0001e20000100800 */
[----:B------:R-:W-:-:S02]  /*13c70*/  IMAD R0, R0, c[0x0][0x184], RZ ;  /* 0x0000610000007a24 */ /* 0x000fc400078e02ff */
[----:B0-----:R-:W-:-:S03]  /*13c80*/  IMAD.MOV.U32 R2, RZ, RZ, R17 ;  /* 0x000000ffff027224 */ /* 0x001fc600078e0011 */
[C---:B------:R-:W-:Y:S02]  /*13c90*/  LEA R18, P0, R0.reuse, c[0x0][0x160], 0x1 ;  /* 0x0000580000127a11 */ /* 0x040fe400078008ff */
[----:B------:R0:W-:Y:S02]  /*13ca0*/  STL [R1+0x1428], R2 ;  /* 0x0014280201007387 */ /* 0x0001e40000100800 */
[----:B------:R-:W-:Y:S02]  /*13cb0*/  LEA.HI.X.SX32 R19, R0, c[0x0][0x164], 0x1, P0 ;  /* 0x0000590000137a11 */ /* 0x000fe400000f0eff */
[----:B---3--:R-:W-:Y:S01]  /*13cc0*/  STL [R1+0x1434], R14 ;  /* 0x0014340e01007387 */ /* 0x008fe20000100800 */
[----:B0-----:R-:W-:-:S03]  /*13cd0*/  IMAD.MOV.U32 R2, RZ, RZ, R15 ;  /* 0x000000ffff027224 */ /* 0x001fc600078e000f */
[----:B------:R-:W-:Y:S04]  /*13ce0*/  STL [R1+0x143c], R28 ;  /* 0x00143c1c01007387 */ /* 0x000fe80000100800 */
[----:B------:R4:W-:Y:S04]  /*13cf0*/  STL [R1+0x1430], R2 ;  /* 0x0014300201007387 */ /* 0x0009e80000100800 */
[----:B------:R-:W-:Y:S01]  /*13d00*/  STL [R1+0x1438], R29 ;  /* 0x0014381d01007387 */ /* 0x000fe20000100800 */
[----:B----4-:R-:W-:Y:S02]  /*13d10*/  IMAD.MOV.U32 R2, RZ, RZ, R13 ;  /* 0x000000ffff027224 */ /* 0x010fe400078e000d */
[----:B------:R-:W-:-:S02]  /*13d20*/  IMAD R4, R6, c[0x0][0x184], RZ ;  /* 0x0000610006047a24 */ /* 0x000fc400078e02ff */
[----:B------:R-:W-:Y:S01]  /*13d30*/  IMAD R6, R10, 0x3f, RZ ;  /* 0x0000003f0a067824 */ /* 0x000fe200078e02ff */
[----:B------:R-:W-:Y:S02]  /*13d40*/  STL [R1+0x1444], R12 ;  /* 0x0014440c01007387 */ /* 0x000fe40000100800 */
[C---:B------:R-:W-:Y:S02]  /*13d50*/  LEA R16, P2, R4.reuse, c[0x0][0x160], 0x1 ;  /* 0x0000580004107a11 */ /* 0x040fe400078408ff */
[----:B------:R0:W-:Y:S02]  /*13d60*/  STL [R1+0x1440], R2 ;  /* 0x0014400201007387 */ /* 0x0001e40000100800 */
[----:B------:R-:W-:Y:S02]  /*13d70*/  LEA.HI.X.SX32 R17, R4, c[0x0][0x164], 0x1, P2 ;  /* 0x0000590004117a11 */ /* 0x000fe400010f0eff */
[----:B------:R-:W-:Y:S01]  /*13d80*/  STL.64 [R1+0xb20], R18 ;  /* 0x000b201201007387 */ /* 0x000fe20000100a00 */
[----:B0-----:R-:W-:-:S04]  /*13d90*/  IMAD.WIDE R2, R6, 0x2, R18 ;  /* 0x0000000206027825 */ /* 0x001fc800078e0212 */
[----:B------:R-:W-:Y:S02]  /*13da0*/  IMAD R5, R11, c[0x0][0x184], RZ ;  /* 0x000061000b057a24 */ /* 0x000fe400078e02ff */
[----:B------:R-:W-:-:S03]  /*13db0*/  IMAD R0, R7, c[0x0][0x184], RZ ;  /* 0x0000610007007a24 */ /* 0x000fc600078e02ff */
[C---:B------:R-:W-:Y:S02]  /*13dc0*/  LEA R12, P0, R5.reuse, c[0x0][0x160], 0x1 ;  /* 0x00005800050c7a11 */ /* 0x040fe400078008ff */
[C---:B------:R-:W-:Y:S02]  /*13dd0*/  LEA R14, P1, R0.reuse, c[0x0][0x160], 0x1 ;  /* 0x00005800000e7a11 */ /* 0x040fe400078208ff */
[----:B------:R-:W-:Y:S02]  /*13de0*/  LEA.HI.X.SX32 R13, R5, c[0x0][0x164], 0x1, P0 ;  /* 0x00005900050d7a11 */ /* 0x000fe400000f0eff */
[----:B------:R-:W-:Y:S01]  /*13df0*/  LEA.HI.X.SX32 R15, R0, c[0x0][0x164], 0x1, P1 ;  /* 0x00005900000f7a11 */ /* 0x000fe200008f0eff */
[----:B------:R-:W-:Y:S02]  /*13e00*/  IMAD R0, R10, 0x3e, RZ ;  /* 0x0000003e0a007824 */ /* 0x000fe400078e02ff */
[----:B------:R-:W-:Y:S01]  /*13e10*/  IMAD.MOV.U32 R7, RZ, RZ, R9 ;  /* 0x000000ffff077224 */ /* 0x000fe200078e0009 */
[----:B------:R-:W-:Y:S04]  /*13e20*/  STL [R1+0x144c], R8 ;  /* 0x00144c0801007387 */ /* 0x000fe80000100800 */
[----:B------:R-:W-:Y:S04]  /*13e30*/  STL [R1+0x1448], R7 ;  /* 0x0014480701007387 */ /* 0x000fe80000100800 */
[----:B------:R-:W-:Y:S01]  /*13e40*/  STL [R1+0x1454], R2 ;  /* 0x0014540201007387 */ /* 0x000fe20000100800 */
[----:B------:R-:W-:-:S03]  /*13e50*/  IMAD.WIDE R4, R6, 0x2, R14 ;  /* 0x0000000206047825 */ /* 0x000fc600078e020e */
[----:B------:R0:W-:Y:S04]  /*13e60*/  STL [R1+0x1450], R3 ;  /* 0x0014500301007387 */ /* 0x0001e80000100800 */
[----:B------:R-:W-:Y:S01]  /*13e70*/  STL.64 [R1+0xb28], R16 ;  /* 0x000b281001007387 */ /* 0x000fe20000100a00 */
[----:B0-----:R-:W-:-:S03]  /*13e80*/  IMAD.WIDE R2, R6, 0x2, R16 ;  /* 0x0000000206027825 */ /* 0x001fc600078e0210 */
[----:B------:R-:W-:Y:S01]  /*13e90*/  STL.64 [R1+0xb38], R12 ;  /* 0x000b380c01007387 */ /* 0x000fe20000100a00 */
[----:B------:R-:W-:-:S03]  /*13ea0*/  IMAD.WIDE R6, R6, 0x2, R12 ;  /* 0x0000000206067825 */ /* 0x000fc600078e020c */
[----:B------:R-:W-:Y:S01]  /*13eb0*/  STL.64 [R1+0xb30], R14 ;  /* 0x000b300e01007387 */ /* 0x000fe20000100a00 */
[----:B------:R-:W-:-:S03]  /*13ec0*/  IMAD.WIDE R8, R0, 0x2, R18 ;  /* 0x0000000200087825 */ /* 0x000fc600078e0212 */
[----:B------:R-:W-:Y:S04]  /*13ed0*/  STL [R1+0x145c], R2 ;  /* 0x00145c0201007387 */ /* 0x000fe80000100800 */
[----:B------:R0:W-:Y:S01]  /*13ee0*/  STL [R1+0x1458], R3 ;  /* 0x0014580301007387 */ /* 0x0001e20000100800 */
[----:B------:R-:W-:-:S03]  /*13ef0*/  IMAD R11, R10, 0x3d, RZ ;  /* 0x0000003d0a0b7824 */ /* 0x000fc600078e02ff */
[----:B------:R-:W-:Y:S04]  /*13f00*/  STL [R1+0x1464], R4 ;  /* 0x0014640401007387 */ /* 0x000fe80000100800 */
[----:B------:R1:W-:Y:S01]  /*13f10*/  STL [R1+0x1460], R5 ;  /* 0x0014600501007387 */ /* 0x0003e20000100800 */
[----:B0-----:R-:W-:-:S03]  /*13f20*/  IMAD.WIDE R2, R0, 0x2, R16 ;  /* 0x0000000200027825 */ /* 0x001fc600078e0210 */
[----:B------:R-:W-:Y:S04]  /*13f30*/  STL [R1+0x146c], R6 ;  /* 0x00146c0601007387 */ /* 0x000fe80000100800 */
[----:B------:R0:W-:Y:S01]  /*13f40*/  STL [R1+0x1468], R7 ;  /* 0x0014680701007387 */ /* 0x0001e20000100800 */
[----:B-1----:R-:W-:-:S03]  /*13f50*/  IMAD.WIDE R4, R0, 0x2, R14 ;  /* 0x0000000200047825 */ /* 0x002fc600078e020e */
[----:B------:R-:W-:Y:S04]  /*13f60*/  STL [R1+0x1474], R8 ;  /* 0x0014740801007387 */ /* 0x000fe80000100800 */
[----:B------:R1:W-:Y:S01]  /*13f70*/  STL [R1+0x1470], R9 ;  /* 0x0014700901007387 */ /* 0x0003e20000100800 */
[----:B0-----:R-:W-:-:S03]  /*13f80*/  IMAD.WIDE R6, R0, 0x2, R12 ;  /* 0x0000000200067825 */ /* 0x001fc600078e020c */
[----:B------:R-:W-:Y:S04]  /*13f90*/  STL [R1+0x147c], R2 ;  /* 0x00147c0201007387 */ /* 0x000fe80000100800 */
[----:B------:R0:W-:Y:S01]  /*13fa0*/  STL [R1+0x1478], R3 ;  /* 0x0014780301007387 */ /* 0x0001e20000100800 */
[----:B-1----:R-:W-:-:S03]  /*13fb0*/  IMAD.WIDE R8, R11, 0x2, R18 ;  /* 0x000000020b087825 */ /* 0x002fc600078e0212 */
[----:B------:R-:W-:Y:S01]  /*13fc0*/  STL [R1+0x1484], R4 ;  /* 0x0014840401007387 */ /* 0x000fe20000100800 */
[----:B------:R-:W-:-:S03]  /*13fd0*/  IMAD R0, R10, 0x3c, RZ ;  /* 0x0000003c0a007824 */ /* 0x000fc600078e02ff */
        /* <DEDUP_REMOVED lines=363> */
[----:B------:R-:W-:-:S03]  /*15690*/  IMAD.SHL.U32 R0, R10, 0x20, RZ ;  /* 0x000000200a007824 */ /* 0x000fc600078e00ff */
        /* <DEDUP_REMOVED lines=394> */
[----:B------:R1:W-:Y:S04]  /*16f40*/  STL [R1+0x1bd4], R8 ;  /* 0x001bd40801007387 */ /* 0x0003e80000100800 */
[----:B------:R-:W-:Y:S01]  /*16f50*/  STL [R1+0x1bd0], R9 ;  /* 0x001bd00901007387 */ /* 0x000fe20000100800 */
[----:B0-----:R-:W-:-:S03]  /*16f60*/  IMAD.WIDE R6, R11, 0x2, R12 ;  /* 0x000000020b067825 */ /* 0x001fc600078e020c */
[----:B------:R-:W-:Y:S01]  /*16f70*/  STL [R1+0x1bdc], R2 ;  /* 0x001bdc0201007387 */ /* 0x000fe20000100800 */
[----:B-1----:R-:W-:-:S03]  /*16f80*/  IMAD.SHL.U32 R8, R10, 0x2, RZ ;  /* 0x000000020a087824 */ /* 0x002fc600078e00ff */
[----:B------:R0:W-:Y:S04]  /*16f90*/  STL [R1+0x1bd8], R3 ;  /* 0x001bd80301007387 */ /* 0x0001e80000100800 */
        /* <DEDUP_REMOVED lines=9> */
[----:B------:R-:W-:Y:S01]  /*17030*/  STL [R1+0x1bfc], R4 ;  /* 0x001bfc0401007387 */ /* 0x000fe20000100800 */
[----:B------:R-:W-:-:S03]  /*17040*/  IMAD.WIDE R8, R8, 0x2, R12 ;  /* 0x0000000208087825 */ /* 0x000fc600078e020c */
[----:B------:R0:W-:Y:S01]  /*17050*/  STL [R1+0x1bf8], R5 ;  /* 0x001bf80501007387 */ /* 0x0001e20000100800 */
[----:B-1----:R-:W-:-:S03]  /*17060*/  IMAD.WIDE R2, R10, 0x2, R18 ;  /* 0x000000020a027825 */ /* 0x002fc600078e0212 */
[----:B------:R-:W-:Y:S04]  /*17070*/  STL [R1+0x1c04], R6 ;  /* 0x001c040601007387 */ /* 0x000fe80000100800 */
[----:B------:R1:W-:Y:S01]  /*17080*/  STL [R1+0x1c00], R7 ;  /* 0x001c000701007387 */ /* 0x0003e20000100800 */
[----:B0-----:R-:W-:-:S03]  /*17090*/  IMAD.WIDE R4, R10, 0x2, R16 ;  /* 0x000000020a047825 */ /* 0x001fc600078e0210 */
[----:B------:R-:W-:Y:S04]  /*170a0*/  STL [R1+0x1c0c], R8 ;  /* 0x001c0c0801007387 */ /* 0x000fe80000100800 */
[----:B------:R-:W-:Y:S01]  /*170b0*/  STL [R1+0x1c08], R9 ;  /* 0x001c080901007387 */ /* 0x000fe20000100800 */
[----:B-1----:R-:W-:-:S03]  /*170c0*/  IMAD.WIDE R6, R10, 0x2, R14 ;  /* 0x000000020a067825 */ /* 0x002fc600078e020e */
[----:B------:R-:W-:Y:S04]  /*170d0*/  STL [R1+0x1c14], R2 ;  /* 0x001c140201007387 */ /* 0x000fe80000100800 */
[----:B------:R0:W-:Y:S04]  /*170e0*/  STL [R1+0x1c10], R3 ;  /* 0x001c100301007387 */ /* 0x0001e80000100800 */
[----:B------:R-:W-:Y:S04]  /*170f0*/  STL [R1+0x1c1c], R4 ;  /* 0x001c1c0401007387 */ /* 0x000fe80000100800 */
[----:B------:R-:W-:Y:S01]  /*17100*/  STL [R1+0x1c18], R5 ;  /* 0x001c180501007387 */ /* 0x000fe20000100800 */
[----:B0-----:R-:W-:-:S03]  /*17110*/  IMAD.WIDE R2, R10, 0x2, R12 ;  /* 0x000000020a027825 */ /* 0x001fc600078e020c */
[----:B------:R-:W-:Y:S04]  /*17120*/  STL [R1+0x1c24], R6 ;  /* 0x001c240601007387 */ /* 0x000fe80000100800 */
[----:B------:R-:W-:Y:S04]  /*17130*/  STL [R1+0x1c20], R7 ;  /* 0x001c200701007387 */ /* 0x000fe80000100800 */
[----:B------:R-:W-:Y:S04]  /*17140*/  STL [R1+0x1c2c], R2 ;  /* 0x001c2c0201007387 */ /* 0x000fe80000100800 */
[----:B------:R0:W-:Y:S04]  /*17150*/  STL [R1+0x1c28], R3 ;  /* 0x001c280301007387 */ /* 0x0001e80000100800 */
        /* <DEDUP_REMOVED lines=363> */
[----:B------:R-:W1:Y:S04]  /*18810*/  S2R R13, SR_TID.X ;  /* 0x00000000000d7919 */ /* 0x000e680000002100 */
        /* <DEDUP_REMOVED lines=20> */
[----:B------:R-:W-:Y:S01]  /*18960*/  STL [R1+0x248], RZ ;  /* 0x000248ff01007387 */ /* 0x000fe20000100800 */
[----:B-1----:R-:W-:-:S03]  /*18970*/  LOP3.LUT R13, R13, 0x1f, RZ, 0xc0, !PT ;  /* 0x0000001f0d0d7812 */ /* 0x002fc600078ec0ff */
[----:B------:R-:W-:Y:S04]  /*18980*/  STL [R1+0x24c], RZ ;  /* 0x00024cff01007387 */ /* 0x000fe80000100800 */
[----:B------:R-:W-:Y:S04]  /*18990*/  STL [R1+0xc30], RZ ;  /* 0x000c30ff01007387 */ /* 0x000fe80000100800 */
[----:B------:R-:W-:Y:S04]  /*189a0*/  STL [R1+0xc34], RZ ;  /* 0x000c34ff01007387 */ /* 0x000fe80000100800 */
[----:B------:R-:W-:Y:S04]  /*189b0*/  STL [R1+0xc38], RZ ;  /* 0x000c38ff01007387 */ /* 0x000fe80000100800 */
[----:B------:R-:W-:Y:S01]  /*189c0*/  STL [R1+0xc3c], RZ ;  /* 0x000c3cff01007387 */ /* 0x000fe20000100800 */
[----:B0-----:R-:W-:-:S03]  /*189d0*/  IMAD.SHL.U32 R3, R13, 0x2, RZ ;  /* 0x000000020d037824 */ /* 0x001fc600078e00ff */
[----:B------:R-:W-:Y:S04]  /*189e0*/  STL [R1+0xc20], RZ ;  /* 0x000c20ff01007387 */ /* 0x000fe80000100800 */
[----:B------:R-:W-:Y:S04]  /*189f0*/  STL [R1+0xc24], RZ ;  /* 0x000c24ff01007387 */ /* 0x000fe80000100800 */
[----:B------:R-:W-:Y:S04]  /*18a00*/  STL [R1+0xc28], RZ ;  /* 0x000c28ff01007387 */ /* 0x000fe80000100800 */
[----:B------:R-:W-:Y:S04]  /*18a10*/  STL [R1+0xc2c], RZ ;  /* 0x000c2cff01007387 */ /* 0x000fe80000100800 */
[----:B------:R-:W2:Y:S04]  /*18a20*/  LDL.LU R13, [R1+0x720] ;  /* 0x00072000010d7983 */ /* 0x000ea80000300800 */
        /* <DEDUP_REMOVED lines=27> */
[----:B------:R-:W0:Y:S01]  /*18be0*/  S2R R15, SR_TID.X ;  /* 0x00000000000f7919 */ /* 0x000e220000002100 */
[----:B------:R-:W-:-:S04]  /*18bf0*/  IMAD.MOV.U32 R12, RZ, RZ, c[0x0][0x18c] ;  /* 0x00006300ff0c7624 */ /* 0x000fc800078e00ff */
[----:B------:R-:W-:Y:S02]  /*18c00*/  IMAD.SHL.U32 R4, R12, 0x40, RZ ;  /* 0x000000400c047824 */ /* 0x000fe400078e00ff */
[----:B------:R-:W-:-:S03]  /*18c10*/  IMAD.SHL.U32 R10, R10, 0x40, RZ ;  /* 0x000000400a0a7824 */ /* 0x000fc600078e00ff */
[----:B------:R-:W-:Y:S02]  /*18c20*/  SHF.R.S32.HI R2, RZ, 0x1f, R4 ;  /* 0x0000001fff027819 */ /* 0x000fe40000011404 */
[----:B------:R-:W-:Y:S02]  /*18c30*/  SHF.R.S32.HI R0, RZ, 0x1f, R10 ;  /* 0x0000001fff007819 */ /* 0x000fe4000001140a */
[----:B------:R-:W-:Y:S01]  /*18c40*/  SHF.L.U64.HI R2, R4, 0x1, R2 ;  /* 0x0000000104027819 */ /* 0x000fe20000010202 */
[C---:B0-----:R-:W-:Y:S02]  /*18c50*/  IMAD.SHL.U32 R14, R15.reuse, 0x2, RZ ;  /* 0x000000020f0e7824 */ /* 0x041fe400078e00ff */
[----:B------:R-:W-:Y:S01]  /*18c60*/  IMAD.SHL.U32 R15, R15, 0x80, RZ ;  /* 0x000000800f0f7824 */ /* 0x000fe200078e00ff */
[C---:B------:R-:W-:Y:S02]  /*18c70*/  LOP3.LUT R4, R3.reuse, 0x10, RZ, 0x3c, !PT ;  /* 0x0000001003047812 */ /* 0x040fe400078e3cff */
[----:B------:R-:W-:-:S02]  /*18c80*/  LOP3.LUT R6, R3, 0x20, RZ, 0x3c, !PT ;  /* 0x0000002003067812 */ /* 0x000fc400078e3cff */
[----:B------:R-:W-:Y:S02]  /*18c90*/  SHF.L.U64.HI R0, R10, 0x1, R0 ;  /* 0x000000010a007819 */ /* 0x000fe40000010200 */
[----:B--2---:R-:W-:-:S05]  /*18ca0*/  SHF.R.S32.HI R5, RZ, 0x6, R13 ;  /* 0x00000006ff057819 */ /* 0x004fca000001140d */
[----:B------:R0:W-:Y:S04]  /*18cb0*/  STL [R1+0x1dc4], R5 ;  /* 0x001dc40501007387 */ /* 0x0001e80000100800 */
[----:B------:R1:W-:Y:S04]  /*18cc0*/  STL [R1+0x2dc], RZ ;  /* 0x0002dcff01007387 */ /* 0x0003e80000100800 */
        /* <DEDUP_REMOVED lines=70> */
[----:B------:R-:W2:Y:S04]  /*19130*/  S2R R13, SR_TID.X ;  /* 0x00000000000d7919 */ /* 0x000ea80000002100 */
        /* <DEDUP_REMOVED lines=19> */
[----:B------:R1:W-:Y:S01]  /*19270*/  STL [R1+0x834], RZ ;  /* 0x000834ff01007387 */ /* 0x0003e20000100800 */
[----:B--2---:R-:W-:-:S03]  /*19280*/  LOP3.LUT R12, R13, 0x7, RZ, 0xc0, !PT ;  /* 0x000000070d0c7812 */ /* 0x004fc600078ec0ff */
[----:B------:R1:W-:Y:S04]  /*19290*/  STL [R1+0x838], RZ ;  /* 0x000838ff01007387 */ /* 0x0003e80000100800 */
[----:B------:R1:W-:Y:S01]  /*192a0*/  STL [R1+0x83c], RZ ;  /* 0x00083cff01007387 */ /* 0x0003e20000100800 */
[C---:B------:R-:W-:Y:S02]  /*192b0*/  IMAD R13, R12.reuse, 0x110, RZ ;  /* 0x000001100c0d7824 */ /* 0x040fe400078e02ff */
[----:B------:R-:W-:-:S03]  /*192c0*/  IMAD R12, R12, 0x90, RZ ;  /* 0x000000900c0c7824 */ /* 0x000fc600078e02ff */
[--C-:B------:R-:W-:Y:S02]  /*192d0*/  LOP3.LUT R13, R13, 0x10, R14.reuse, 0x78, !PT ;  /* 0x000000100d0d7812 */ /* 0x100fe400078e780e */
[----:B------:R-:W-:Y:S02]  /*192e0*/  LOP3.LUT R12, R12, 0x30, R14, 0x78, !PT ;  /* 0x000000300c0c7812 */ /* 0x000fe400078e780e */
[----:B------:R-:W-:Y:S02]  /*192f0*/  LOP3.LUT R13, R13, 0x800, R15, 0xf8, !PT ;  /* 0x000008000d0d7812 */ /* 0x000fe400078ef80f */
[----:B0-----:R-:W-:Y:S02]  /*19300*/  LOP3.LUT R5, R3, 0x30, RZ, 0x3c, !PT ;  /* 0x0000003003057812 */ /* 0x001fe400078e3cff */
[----:B------:R-:W-:Y:S02]  /*19310*/  LOP3.LUT R4, R12, 0x40, RZ, 0x3c, !PT ;  /* 0x000000400c047812 */ /* 0x000fe400078e3cff */
[----:B------:R-:W-:-:S02]  /*19320*/  LOP3.LUT R6, R13, 0x20, RZ, 0x3c, !PT ;  /* 0x000000200d067812 */ /* 0x000fc400078e3cff */
[C---:B------:R-:W-:Y:S02]  /*19330*/  LOP3.LUT R5, R13.reuse, 0x40, RZ, 0x3c, !PT ;  /* 0x000000400d057812 */ /* 0x040fe400078e3cff */
[----:B-1----:R-:W-:-:S06]  /*19340*/  LOP3.LUT R4, R13, 0x60, RZ, 0x3c, !PT ;  /* 0x000000600d047812 */ /* 0x002fcc00078e3cff */
.L_x_2:
[----:B------:R-:W2:Y:S01]  /*19350*/  LDL.64 R4, [R1+0xb38] ;  /* 0x000b380001047983 */ /* 0x000ea20000100a00 */
[----:B-----5:R-:W-:-:S03]  /*19360*/  IMAD.MOV.U32 R29, RZ, RZ, c[0x0][0x180] ;  /* 0x00006000ff1d7624 */ /* 0x020fc600078e00ff */
[----:B--2---:R0:W-:Y:S04]  /*19370*/  STL [R1+0x3a48], R5 ;  /* 0x003a480501007387 */ /* 0x0041e80000100800 */
[----:B0-----:R-:W2:Y:S04]  /*19380*/  LDL R5, [R1+0xde0] ;  /* 0x000de00001057983 */ /* 0x001ea80000100800 */
[----:B------:R-:W-:Y:S04]  /*19390*/  STL [R1+0x3858], R31 ;  /* 0x0038581f01007387 */ /* 0x000fe80000100800 */
        /* <DEDUP_REMOVED lines=201> */
[----:B------:R-:W-:Y:S01]  /*1a030*/  STL [R1+0x3504], R0 ;  /* 0x0035040001007387 */ /* 0x000fe20000100800 */
[----:B--2---:R-:W-:-:S03]  /*1a040*/  IMAD R29, R5, -0x40, R29 ;  /* 0xffffffc0051d7824 */ /* 0x004fc600078e021d */
[----:B------:R-:W-:Y:S04]  /*1a050*/  STL [R1+0x350c], R0 ;  /* 0x00350c0001007387 */ /* 0x000fe80000100800 */
[----:B------:R-:W-:Y:S04]  /*1a060*/  STL [R1+0x3514], R0 ;  /* 0x0035140001007387 */ /* 0x000fe80000100800 */
[----:B------:R0:W-:Y:S04]  /*1a070*/  STL [R1+0x2010], R2 ;  /* 0x0020100201007387 */ /* 0x0001e80000100800 */
[----:B0-----:R-:W2:Y:S04]  /*1a080*/  LDL.LU R2, [R1+0x1468] ;  /* 0x0014680001027983 */ /* 0x001ea80000300800 */
[----:B------:R-:W3:Y:S01]  /*1a090*/  LDL.LU R5, [R1+0x3a48] ;  /* 0x003a480001057983 */ /* 0x000ee20000300800 */
[----:B------:R-:W-:-:S02]  /*1a0a0*/  ISETP.GT.AND P0, PT, R29, RZ, PT ;  /* 0x000000ff1d00720c */ /* 0x000fc40003f04270 */
[----:B------:R-:W-:Y:S02]  /*1a0b0*/  PRMT R61, RZ, 0x7610, R61 ;  /* 0x00007610ff3d7816 */ /* 0x000fe4000000003d */
[----:B------:R-:W-:Y:S02]  /*1a0c0*/  PRMT R31, RZ, 0x7610, R31 ;  /* 0x00007610ff1f7816 */ /* 0x000fe4000000001f */
[----:B------:R-:W-:-:S07]  /*1a0d0*/  ISETP.GT.AND P1, PT, R29, 0x1, PT ;  /* 0x000000011d00780c */ /* 0x000fce0003f24270 */
[----:B---3--:R-:W3:Y:S04]  /*1a0e0*/  @P0 LDG.E.U16 R61, [R4.64] ;  /* 0x00000004043d0981 */ /* 0x008ee8000c1e1500 */
[----:B---3--:R0:W-:Y:S04]  /*1a0f0*/  STL [R1+0x340], R61 ;  /* 0x0003403d01007387 */ /* 0x0081e80000100800 */
[----:B0-----:R-:W3:Y:S04]  /*1a100*/  LDL.LU R61, [R1+0x3a44] ;  /* 0x003a4400013d7983 */ /* 0x001ee80000300800 */
[----:B------:R-:W4:Y:S01]  /*1a110*/  LDL.64 R4, [R1+0xb30] ;  /* 0x000b300001047983 */ /* 0x000f220000100a00 */
[----:B---3--:R-:W-:-:S03]  /*1a120*/  PRMT R61, RZ, 0x7610, R61 ;  /* 0x00007610ff3d7816 */ /* 0x008fc6000000003d */
[----:B----4-:R-:W3:Y:S04]  /*1a130*/  @P0 LDG.E.U16 R31, [R4.64] ;  /* 0x00000004041f0981 */ /* 0x010ee8000c1e1500 */
        /* <DEDUP_REMOVED lines=12> */
[----:B------:R-:W4:Y:S04]  /*1a200*/  LDL R4, [R1+0x1c28] ;  /* 0x001c280001047983 */ /* 0x000f280000100800 */
[----:B------:R-:W4:Y:S01]  /*1a210*/  LDL R5, [R1+0x1c2c] ;  /* 0x001c2c0001057983 */ /* 0x000f220000100800 */
[----:B------:R-:W-:-:S02]  /*1a220*/  ISETP.GT.AND P0, PT, R29, 0x2, PT ;  /* 0x000000021d00780c */ /* 0x000fc40003f04270 */
[----:B---3--:R-:W-:Y:S02]  /*1a230*/  PRMT R31, RZ, 0x7610, R31 ;  /* 0x00007610ff1f7816 */ /* 0x008fe4000000001f */
[----:B----4-:R-:W-:-:S04]  /*1a240*/  @P1 LOP3.LUT R5, R5, R4, RZ, 0x3c, !PT ;  /* 0x0000000405051212 */ /* 0x010fc800078e3cff */
[----:B------:R-:W-:-:S04]  /*1a250*/  @P1 LOP3.LUT R4, R5, R4, RZ, 0x3c, !PT ;  /* 0x0000000405041212 */ /* 0x000fc800078e3cff */
[----:B------:R-:W-:-:S05]  /*1a260*/  @P1 LOP3.LUT R5, R5, R4, RZ, 0x3c, !PT ;  /* 0x0000000405051212 */ /* 0x000fca00078e3cff */
[----:B------:R-:W3:Y:S04]  /*1a270*/  @P1 LDG.E.U16 R61, [R4.64] ;  /* 0x00000004043d1981 */ /* 0x000ee8000c1e1500 */
[----:B---3--:R0:W-:Y:S04]  /*1a280*/  STL [R1+0x330], R61 ;  /* 0x0003303d01007387 */ /* 0x0081e80000100800 */
[----:B0-----:R-:W3:Y:S04]  /*1a290*/  LDL.LU R61, [R1+0x3a34] ;  /* 0x003a3400013d7983 */ /* 0x001ee80000300800 */
[----:B------:R-:W4:Y:S04]  /*1a2a0*/  LDL R4, [R1+0x1c20] ;  /* 0x001c200001047983 */ /* 0x000f280000100800 */
[----:B------:R-:W4:Y:S01]  /*1a2b0*/  LDL R5, [R1+0x1c24] ;  /* 0x001c240001057983 */ /* 0x000f220000100800 */
[----:B---3--:R-:W-:-:S02]  /*1a2c0*/  PRMT R61, RZ, 0x7610, R61 ;  /* 0x00007610ff3d7816 */ /* 0x008fc4000000003d */
        /* <DEDUP_REMOVED lines=1099> */
[----:B------:R-:W-:-:S02]  /*1e780*/  PRMT R60, RZ, 0x7610, R60 ;  /* 0x00007610ff3c7816 */ /* 0x000fc4000000003c */
[----:B------:R-:W-:Y:S02]  /*1e790*/  PRMT R59, RZ, 0x7610, R59 ;  /* 0x00007610ff3b7816 */ /* 0x000fe4000000003b */
[----:B------:R-:W-:Y:S02]  /*1e7a0*/  PRMT R58, RZ, 0x7610, R58 ;  /* 0x00007610ff3a7816 */ /* 0x000fe4000000003a */
[----:B------:R-:W-:Y:S02]  /*1e7b0*/  ISETP.GT.AND P0, PT, R29, 0x20, PT ;  /* 0x000000201d00780c */ /* 0x000fe40003f04270 */
[----:B----4-:R-:W-:-:S04]  /*1e7c0*/  @P1 LOP3.LUT R5, R5, R4, RZ, 0x3c, !PT ;  /* 0x0000000405051212 */ /* 0x010fc800078e3cff */
[----:B------:R-:W-:-:S04]  /*1e7d0*/  @P1 LOP3.LUT R4, R5, R4, RZ, 0x3c, !PT ;  /* 0x0000000405041212 */ /* 0x000fc800078e3cff */
[----:B------:R-:W-:-:S05]  /*1e7e0*/  @P1 LOP3.LUT R5, R5, R4, RZ, 0x3c, !PT ;  /* 0x0000000405051212 */ /* 0x000fca00078e3cff */
[----:B------:R-:W4:Y:S04]  /*1e7f0*/  @P1 LDG.E.U16 R61, [R4.64] ;  /* 0x00000004043d1981 */ /* 0x000f28000c1e1500 */
[----:B----4-:R0:W-:Y:S04]  /*1e800*/  STL [R1+0x390], R61 ;  /* 0x0003903d01007387 */ /* 0x0101e80000100800 */
[----:B0-----:R-:W4:Y:S04]  /*1e810*/  LDL.LU R61, [R1+0x3854] ;  /* 0x00385400013d7983 */ /* 0x001f280000300800 */
[----:B------:R-:W2:Y:S04]  /*1e820*/  LDL R4, [R1+0x1860] ;  /* 0x0018600001047983 */ /* 0x000ea80000100800 */
[----:B------:R-:W2:Y:S02]  /*1e830*/  LDL R5, [R1+0x1864] ;  /* 0x0018640001057983 */ /* 0x000ea40000100800 */
[----:B--2---:R-:W-:-:S04]  /*1e840*/  @P1 LOP3.LUT R5, R5, R4, RZ, 0x3c, !PT ;  /* 0x0000000405051212 */ /* 0x004fc800078e3cff */
[----:B------:R-:W-:-:S04]  /*1e850*/  @P1 LOP3.LUT R4, R5, R4, RZ, 0x3c, !PT ;  /* 0x0000000405041212 */ /* 0x000fc800078e3cff */
[----:B------:R-:W-:-:S05]  /*1e860*/  @P1 LOP3.LUT R5, R5, R4, RZ, 0x3c, !PT ;  /* 0x0000000405051212 */ /* 0x000fca00078e3cff */
[----:B------:R-:W2:Y:S04]  /*1e870*/  @P1 LDG.E.U16 R60, [R4.64] ;  /* 0x00000004043c1981 */ /* 0x000ea8000c1e1500 */
[----:B--2---:R0:W-:Y:S04]  /*1e880*/  STL [R1+0x38c], R60 ;  /* 0x00038c3c01007387 */ /* 0x0041e80000100800 */
[----:B0-----:R-:W2:Y:S04]  /*1e890*/  LDL.LU R60, [R1+0x3850] ;  /* 0x00385000013c7983 */ /* 0x001ea80000300800 */
        /* <DEDUP_REMOVED lines=9> */
[----:B------:R-:W2:Y:S01]  /*1e930*/  LDL R5, [R1+0x1854] ;  /* 0x0018540001057983 */ /* 0x000ea20000100800 */
[----:B------:R-:W-:-:S02]  /*1e940*/  PRMT R57, RZ, 0x7610, R57 ;  /* 0x00007610ff397816 */ /* 0x000fc40000000039 */
        /* <DEDUP_REMOVED lines=9> */
[----:B------:R-:W-:Y:S02]  /*1e9e0*/  PRMT R55, RZ, 0x7610, R55 ;  /* 0x00007610ff377816 */ /* 0x000fe40000000037 */
[----:B------:R-:W-:Y:S02]  /*1e9f0*/  PRMT R3, RZ, 0x7610, R3 ;  /* 0x00007610ff037816 */ /* 0x000fe40000000003 */
[----:B------:R-:W-:Y:S02]  /*1ea00*/  ISETP.GT.AND P1, PT, R29, 0x21, PT ;  /* 0x000000211d00780c */ /* 0x000fe40003f24270 */
        /* <DEDUP_REMOVED lines=260> */
[----:B0-----:R-:W2:Y:S01]  /*1fa50*/  LDL.LU R26, [R1+0x37d4] ;  /* 0x0037d400011a7983 */ /* 0x001ea20000300800 */
[----:B------:R-:W2:Y:S02]  /*1fa60*/  LDL R4, [R1+0x1760] ;  /* 0x0017600001047983 */ /* 0x000ea40000100800 */
        /* <DEDUP_REMOVED lines=186> */
[----:B---3--:R-:W-:-:S02]  /*20610*/  PRMT R31, RZ, 0x7610, R31 ;  /* 0x00007610ff1f7816 */ /* 0x008fc4000000001f */
[----:B--2---:R-:W-:-:S04]  /*20620*/  @P0 LOP3.LUT R5, R5, R4, RZ, 0x3c, !PT ;  /* 0x0000000405050212 */ /* 0x004fc800078e3cff */
[----:B------:R-:W-:-:S04]  /*20630*/  @P0 LOP3.LUT R4, R5, R4, RZ, 0x3c, !PT ;  /* 0x0000000405040212 */ /* 0x000fc800078e3cff */
[----:B------:R-:W-:-:S05]  /*20640*/  @P0 LOP3.LUT R5, R5, R4, RZ, 0x3c, !PT ;  /* 0x0000000405050212 */ /* 0x000fca00078e3cff */
[----:B------:R0:W2:Y:S04]  /*20650*/  @P0 LDG.E.U16 R31, [R4.64] ;  /* 0x00000004041f0981 */ /* 0x0000a8000c1e1500 */
[----:B0-----:R-:W3:Y:S04]  /*20660*/  LDL R4, [R1+0x16b8] ;  /* 0x0016b80001047983 */ /* 0x001ee80000100800 */
[----:B------:R-:W3:Y:S01]  /*20670*/  LDL R5, [R1+0x16bc] ;  /* 0x0016bc0001057983 */ /* 0x000ee20000100800 */
[----:B------:R-:W-:-:S03]  /*20680*/  PRMT R7, RZ, 0x7610, R7 ;  /* 0x00007610ff077816 */ /* 0x000fc60000000007 */
[----:B--2---:R0:W-:Y:S04]  /*20690*/  STL [R1+0xc], R31 ;  /* 0x00000c1f01007387 */ /* 0x0041e80000100800 */
[----:B0-----:R-:W2:Y:S01]  /*206a0*/  LDL R31, [R1+0x169c] ;  /* 0x00169c00011f7983 */ /* 0x001ea20000100800 */
[----:B---3--:R-:W-:-:S04]  /*206b0*/  @P0 LOP3.LUT R5, R5, R4, RZ, 0x3c, !PT ;  /* 0x0000000405050212 */ /* 0x008fc800078e3cff */
[----:B------:R-:W-:-:S04]  /*206c0*/  @P0 LOP3.LUT R4, R5, R4, RZ, 0x3c, !PT ;  /* 0x0000000405040212 */ /* 0x000fc800078e3cff */
[----:B------:R-:W-:-:S05]  /*206d0*/  @P0 LOP3.LUT R5, R5, R4, RZ, 0x3c, !PT ;  /* 0x0000000405050212 */ /* 0x000fca00078e3cff */
[----:B------:R-:W3:Y:S04]  /*206e0*/  @P0 LDG.E.U16 R7, [R4.64] ;  /* 0x0000000404070981 */ /* 0x000ee8000c1e1500 */
[----:B---3--:R0:W-:Y:S04]  /*206f0*/  STL [R1+0x8], R7 ;  /* 0x0000080701007387 */ /* 0x0081e80000100800 */
[----:B0-----:R-:W3:Y:S01]  /*20700*/  LDL.LU R7, [R1+0x3780] ;  /* 0x0037800001077983 */ /* 0x001ee20000300800 */
        /* <DEDUP_REMOVED lines=16> */
[----:B------:R0:W2:Y:S04]  /*20810*/  @P1 LDG.E.U16 R0, [R4.64] ;  /* 0x0000000404001981 */ /* 0x0000a8000c1e1500 */
[----:B0-----:R-:W3:Y:S04]  /*20820*/  LDL R4, [R1+0x16a0] ;  /* 0x0016a00001047983 */ /* 0x001ee80000100800 */
[----:B------:R-:W3:Y:S01]  /*20830*/  LDL R5, [R1+0x16a4] ;  /* 0x0016a40001057983 */ /* 0x000ee20000100800 */
[----:B----4-:R-:W-:-:S03]  /*20840*/  PRMT R61, RZ, 0x7610, R61 ;  /* 0x00007610ff3d7816 */ /* 0x010fc6000000003d */
[----:B--2---:R-:W-:Y:S01]  /*20850*/  STL [R1+0x3760], R0 ;  /* 0x0037600001007387 */ /* 0x004fe20000100800 */
[----:B---3--:R-:W-:-:S04]  /*20860*/  @P1 LOP3.LUT R5, R5, R4, RZ, 0x3c, !PT ;  /* 0x0000000405051212 */ /* 0x008fc800078e3cff */
[----:B------:R-:W-:-:S04]  /*20870*/  @P1 LOP3.LUT R4, R5, R4, RZ, 0x3c, !PT ;  /* 0x0000000405041212 */ /* 0x000fc800078e3cff */
[----:B------:R-:W-:-:S05]  /*20880*/  @P1 LOP3.LUT R5, R5, R4, RZ, 0x3c, !PT ;  /* 0x0000000405051212 */ /* 0x000fca00078e3cff */
[----:B------:R0:W2:Y:S04]  /*20890*/  @P1 LDG.E.U16 R61, [R4.64] ;  /* 0x00000004043d1981 */ /* 0x0000a8000c1e1500 */
[----:B0-----:R-:W3:Y:S01]  /*208a0*/  LDL R5, [R1+0x1698] ;  /* 0x0016980001057983 */ /* 0x001ee20000100800 */
[----:B------:R-:W-:Y:S01]  /*208b0*/  PRMT R60, RZ, 0x7610, R60 ;  /* 0x00007610ff3c7816 */ /* 0x000fe2000000003c */
[----:B------:R-:W-:Y:S02]  /*208c0*/  @P1 IMAD.MOV.U32 R4, RZ, RZ, R31 ;  /* 0x000000ffff041224 */ /* 0x000fe400078e001f */
[----:B--2---:R-:W-:Y:S01]  /*208d0*/  STL [R1+0x3764], R61 ;  /* 0x0037643d01007387 */ /* 0x004fe20000100800 */
[----:B------:R-:W2:Y:S03]  /*208e0*/  LDL R31, [R1+0x167c] ;  /* 0x00167c00011f7983 */ /* 0x000ea60000100800 */
[----:B---3--:R0:W3:Y:S04]  /*208f0*/  @P1 LDG.E.U16 R60, [R4.64] ;  /* 0x00000004043c1981 */ /* 0x0080e8000c1e1500 */
[----:B0-----:R-:W4:Y:S04]  /*20900*/  LDL R4, [R1+0x1690] ;  /* 0x0016900001047983 */ /* 0x001f280000100800 */
[----:B------:R-:W4:Y:S01]  /*20910*/  LDL R5, [R1+0x1694] ;  /* 0x0016940001057983 */ /* 0x000f220000100800 */
[----:B------:R-:W-:-:S03]  /*20920*/  PRMT R59, RZ, 0x7610, R59 ;  /* 0x00007610ff3b7816 */ /* 0x000fc6000000003b */
[----:B---3--:R0:W-:Y:S04]  /*20930*/  STL [R1+0x3768], R60 ;  /* 0x0037683c01007387 */ /* 0x0081e80000100800 */
[----:B0-----:R-:W3:Y:S01]  /*20940*/  LDL R60, [R1+0x168c] ;  /* 0x00168c00013c7983 */ /* 0x001ee20000100800 */
[-C--:B----4-:R-:W-:Y:S02]  /*20950*/  @P1 LOP3.LUT R5, R5, R4.reuse, RZ, 0x3c, !PT ;  /* 0x0000000405051212 */ /* 0x090fe400078e3cff */
[----:B------:R-:W-:Y:S02]  /*20960*/  ISETP.GT.AND P0, PT, R29, 0x2e, PT ;  /* 0x0000002e1d00780c */ /* 0x000fe40003f04270 */
[----:B------:R-:W-:-:S04]  /*20970*/  @P1 LOP3.LUT R4, R5, R4, RZ, 0x3c, !PT ;  /* 0x0000000405041212 */ /* 0x000fc800078e3cff */
[----:B------:R-:W-:-:S05]  /*20980*/  @P1 LOP3.LUT R5, R5, R4, RZ, 0x3c, !PT ;  /* 0x0000000405051212 */ /* 0x000fca00078e3cff */
[----:B------:R0:W4:Y:S04]  /*20990*/  @P1 LDG.E.U16 R59, [R4.64] ;  /* 0x00000004043b1981 */ /* 0x000128000c1e1500 */
[----:B0-----:R-:W2:Y:S01]  /*209a0*/  LDL R5, [R1+0x1688] ;  /* 0x0016880001057983 */ /* 0x001ea20000100800 */
[----:B------:R-:W-:Y:S01]  /*209b0*/  PRMT R58, RZ, 0x7610, R58 ;  /* 0x00007610ff3a7816 */ /* 0x000fe2000000003a */
[----:B---3--:R-:W-:Y:S02]  /*209c0*/  @P0 IMAD.MOV.U32 R4, RZ, RZ, R60 ;  /* 0x000000ffff040224 */ /* 0x008fe400078e003c */
[----:B----4-:R0:W-:Y:S01]  /*209d0*/  STL [R1+0x376c], R59 ;  /* 0x00376c3b01007387 */ /* 0x0101e20000100800 */
[----:B------:R-:W-:Y:S01]  /*209e0*/  PRMT R57, RZ, 0x7610, R57 ;  /* 0x00007610ff397816 */ /* 0x000fe20000000039 */
[----:B------:R-:W3:Y:S02]  /*209f0*/  LDL R60, [R1+0x1668] ;  /* 0x00166800013c7983 */ /* 0x000ee40000100800 */
[----:B--2---:R1:W2:Y:S04]  /*20a00*/  @P0 LDG.E.U16 R58, [R4.64] ;  /* 0x00000004043a0981 */ /* 0x0042a8000c1e1500 */
[----:B0-----:R-:W4:Y:S04]  /*20a10*/  LDL R59, [R1+0x166c] ;  /* 0x00166c00013b7983 */ /* 0x001f280000100800 */
[----:B-1----:R-:W2:Y:S04]  /*20a20*/  LDL R4, [R1+0x1680] ;  /* 0x0016800001047983 */ /* 0x002ea80000100800 */
[----:B------:R-:W2:Y:S02]  /*20a30*/  LDL R5, [R1+0x1684] ;  /* 0x0016840001057983 */ /* 0x000ea40000100800 */
[----:B--2---:R-:W-:-:S04]  /*20a40*/  @P0 LOP3.LUT R5, R5, R4, RZ, 0x3c, !PT ;  /* 0x0000000405050212 */ /* 0x004fc800078e3cff */
[----:B------:R-:W-:-:S04]  /*20a50*/  @P0 LOP3.LUT R4, R5, R4, RZ, 0x3c, !PT ;  /* 0x0000000405040212 */ /* 0x000fc800078e3cff */
[----:B------:R-:W-:Y:S01]  /*20a60*/  @P0 LOP3.LUT R5, R5, R4, RZ, 0x3c, !PT ;  /* 0x0000000405050212 */ /* 0x000fe200078e3cff */
[----:B------:R0:W-:Y:S04]  /*20a70*/  STL [R1+0x3704], R58 ;  /* 0x0037043a01007387 */ /* 0x0001e80000100800 */
[----:B------:R1:W2:Y:S01]  /*20a80*/  @P0 LDG.E.U16 R57, [R4.64] ;  /* 0x0000000404390981 */ /* 0x0002a2000c1e1500 */
[----:B------:R-:W-:-:S03]  /*20a90*/  PRMT R56, RZ, 0x7610, R56 ;  /* 0x00007610ff387816 */ /* 0x000fc60000000038 */
[----:B0-----:R-:W3:Y:S04]  /*20aa0*/  LDL R58, [R1+0x1664] ;  /* 0x00166400013a7983 */ /* 0x001ee80000100800 */
[----:B-1----:R-:W3:Y:S01]  /*20ab0*/  LDL R5, [R1+0x1678] ;  /* 0x0016780001057983 */ /* 0x002ee20000100800 */
[----:B------:R-:W-:-:S03]  /*20ac0*/  @P0 IMAD.MOV.U32 R4, RZ, RZ, R31 ;  /* 0x000000ffff040224 */ /* 0x000fc600078e001f */
[----:B--2---:R0:W-:Y:S01]  /*20ad0*/  STL [R1+0x3708], R57 ;  /* 0x0037083901007387 */ /* 0x0041e20000100800 */
[----:B------:R-:W-:Y:S02]  /*20ae0*/  ISETP.GT.AND P1, PT, R29, 0x2f, PT ;  /* 0x0000002f1d00780c */ /* 0x000fe40003f24270 */
[----:B------:R-:W-:Y:S02]  /*20af0*/  PRMT R55, RZ, 0x7610, R55 ;  /* 0x00007610ff377816 */ /* 0x000fe40000000037 */
[----:B------:R-:W-:Y:S01]  /*20b00*/  PRMT R3, RZ, 0x7610, R3 ;  /* 0x00007610ff037816 */ /* 0x000fe20000000003 */
[----:B------:R-:W2:Y:S04]  /*20b10*/  LDL R31, [R1+0x165c] ;  /* 0x00165c00011f7983 */ /* 0x000ea80000100800 */
[----:B---3--:R1:W3:Y:S04]  /*20b20*/  @P0 LDG.E.U16 R56, [R4.64] ;  /* 0x0000000404380981 */ /* 0x0082e8000c1e1500 */
[----:B-1----:R-:W2:Y:S04]  /*20b30*/  LDL R4, [R1+0x1670] ;  /* 0x0016700001047983 */ /* 0x002ea80000100800 */
[----:B------:R-:W2:Y:S02]  /*20b40*/  LDL R5, [R1+0x1674] ;  /* 0x0016740001057983 */ /* 0x000ea40000100800 */
[----:B--2---:R-:W-:-:S04]  /*20b50*/  @P0 LOP3.LUT R5, R5, R4, RZ, 0x3c, !PT ;  /* 0x0000000405050212 */ /* 0x004fc800078e3cff */
[----:B------:R-:W-:-:S04]  /*20b60*/  @P0 LOP3.LUT R4, R5, R4, RZ, 0x3c, !PT ;  /* 0x0000000405040212 */ /* 0x000fc800078e3cff */
[----:B------:R-:W-:-:S05]  /*20b70*/  @P0 LOP3.LUT R5, R5, R4, RZ, 0x3c, !PT ;  /* 0x0000000405050212 */ /* 0x000fca00078e3cff */
[----:B------:R4:W2:Y:S02]  /*20b80*/  @P0 LDG.E.U16 R55, [R4.64] ;  /* 0x0000000404370981 */ /* 0x0008a4000c1e1500 */
[----:B----4-:R-:W-:Y:S02]  /*20b90*/  @P1 IMAD.MOV.U32 R4, RZ, RZ, R59 ;  /* 0x000000ffff041224 */ /* 0x010fe400078e003b */
[----:B------:R-:W-:-:S05]  /*20ba0*/  @P1 IMAD.MOV.U32 R5, RZ, RZ, R60 ;  /* 0x000000ffff051224 */ /* 0x000fca00078e003c */
[----:B------:R-:W4:Y:S04]  /*20bb0*/  @P1 LDG.E.U16 R3, [R4.64] ;  /* 0x0000000404031981 */ /* 0x000f28000c1e1500 */
[----:B---3--:R-:W-:Y:S04]  /*20bc0*/  STL [R1+0x370c], R56 ;  /* 0x00370c3801007387 */ /* 0x008fe80000100800 */
[----:B--2---:R-:W-:Y:S01]  /*20bd0*/  STL [R1+0x3710], R55 ;  /* 0x0037103701007387 */ /* 0x004fe20000100800 */
[----:B------:R-:W2:Y:S02]  /*20be0*/  LDL R60, [R1+0x1648] ;  /* 0x00164800013c7983 */ /* 0x000ea40000100800 */
[----:B------:R-:W3:Y:S01]  /*20bf0*/  LDL R59, [R1+0x164c] ;  /* 0x00164c00013b7983 */ /* 0x000ee20000100800 */
[----:B----4-:R-:W-:Y:S01]  /*20c00*/  STL [R1+0x350], R3 ;  /* 0x0003500301007387 */ /* 0x010fe20000100800 */
[----:B------:R-:W4:Y:S01]  /*20c10*/  LDL R5, [R1+0x1660] ;  /* 0x0016600001057983 */ /* 0x000f220000100800 */
[----:B0-----:R-:W-:Y:S01]  /*20c20*/  PRMT R57, RZ, 0x7610, R57 ;  /* 0x00007610ff397816 */ /* 0x001fe20000000039 */
[----:B------:R-:W-:Y:S01]  /*20c30*/  @P1 IMAD.MOV.U32 R4, RZ, RZ, R58 ;  /* 0x000000ffff041224 */ /* 0x000fe200078e003a */
[----:B------:R-:W-:Y:S01]  /*20c40*/  PRMT R30, RZ, 0x7610, R30 ;  /* 0x00007610ff1e7816 */ /* 0x000fe2000000001e */
[----:B------:R-:W2:Y:S04]  /*20c50*/  LDL R58, [R1+0x1640] ;  /* 0x00164000013a7983 */ /* 0x000ea80000100800 */
[----:B----4-:R0:W4:Y:S04]  /*20c60*/  @P1 LDG.E.U16 R57, [R4.64] ;  /* 0x0000000404391981 */ /* 0x010128000c1e1500 */
[----:B0-----:R-:W2:Y:S01]  /*20c70*/  LDL R5, [R1+0x1658] ;  /* 0x0016580001057983 */ /* 0x001ea20000100800 */
[----:B------:R-:W-:-:S03]  /*20c80*/  @P1 IMAD.MOV.U32 R4, RZ, RZ, R31 ;  /* 0x000000ffff041224 */ /* 0x000fc600078e001f */
[----:B----4-:R0:W-:Y:S01]  /*20c90*/  STL [R1+0x34c], R57 ;  /* 0x00034c3901007387 */ /* 0x0101e20000100800 */
[----:B------:R-:W-:Y:S01]  /*20ca0*/  ISETP.GT.AND P0, PT, R29, 0x30, PT ;  /* 0x000000301d00780c */ /* 0x000fe20003f04270 */
[----:B------:R-:W4:Y:S02]  /*20cb0*/  LDL R31, [R1+0x1638] ;  /* 0x00163800011f7983 */ /* 0x000f240000100800 */
[----:B--2---:R1:W2:Y:S04]  /*20cc0*/  @P1 LDG.E.U16 R30, [R4.64] ;  /* 0x00000004041e1981 */ /* 0x0042a8000c1e1500 */
[----:B0-----:R-:W3:Y:S04]  /*20cd0*/  LDL R57, [R1+0x1644] ;  /* 0x0016440001397983 */ /* 0x001ee80000100800 */
[----:B-1----:R-:W3:Y:S04]  /*20ce0*/  LDL R4, [R1+0x1650] ;  /* 0x0016500001047983 */ /* 0x002ee80000100800 */
[----:B------:R-:W3:Y:S01]  /*20cf0*/  LDL R5, [R1+0x1654] ;  /* 0x0016540001057983 */ /* 0x000ee20000100800 */
[----:B------:R-:W-:-:S02]  /*20d00*/  PRMT R61, RZ, 0x7610, R61 ;  /* 0x00007610ff3d7816 */ /* 0x000fc4000000003d */
[----:B------:R-:W-:Y:S02]  /*20d10*/  PRMT R54, RZ, 0x7610, R54 ;  /* 0x00007610ff367816 */ /* 0x000fe40000000036 */
[----:B------:R-:W-:Y:S01]  /*20d20*/  PRMT R53, RZ, 0x7610, R53 ;  /* 0x00007610ff357816 */ /* 0x000fe20000000035 */
[----:B--2---:R0:W-:Y:S04]  /*20d30*/  STL [R1+0x348], R30 ;  /* 0x0003481e01007387 */ /* 0x0041e80000100800 */
[----:B0-----:R-:W2:Y:S01]  /*20d40*/  LDL R30, [R1+0x163c] ;  /* 0x00163c00011e7983 */ /* 0x001ea20000100800 */
[----:B---3--:R-:W-:-:S04]  /*20d50*/  @P1 LOP3.LUT R5, R5, R4, RZ, 0x3c, !PT ;  /* 0x0000000405051212 */ /* 0x008fc800078e3cff */
[----:B------:R-:W-:-:S04]  /*20d60*/  @P1 LOP3.LUT R4, R5, R4, RZ, 0x3c, !PT ;  /* 0x0000000405041212 */ /* 0x000fc800078e3cff */
[----:B------:R-:W-:-:S05]  /*20d70*/  @P1 LOP3.LUT R5, R5, R4, RZ, 0x3c, !PT ;  /* 0x0000000405051212 */ /* 0x000fca00078e3cff */
[----:B------:R0:W3:Y:S02]  /*20d80*/  @P1 LDG.E.U16 R61, [R4.64] ;  /* 0x00000004043d1981 */ /* 0x0000e4000c1e1500 */
[----:B0-----:R-:W-:Y:S02]  /*20d90*/  @P0 IMAD.MOV.U32 R4, RZ, RZ, R59 ;  /* 0x000000ffff040224 */ /* 0x001fe400078e003b */
[----:B------:R-:W-:-:S05]  /*20da0*/  @P0 IMAD.MOV.U32 R5, RZ, RZ, R60 ;  /* 0x000000ffff050224 */ /* 0x000fca00078e003c */
[----:B------:R0:W3:Y:S02]  /*20db0*/  @P0 LDG.E.U16 R54, [R4.64] ;  /* 0x0000000404360981 */ /* 0x0000e4000c1e1500 */
[----:B0-----:R-:W-:Y:S02]  /*20dc0*/  @P0 IMAD.MOV.U32 R4, RZ, RZ, R57 ;  /* 0x000000ffff040224 */ /* 0x001fe400078e0039 */
[----:B------:R-:W-:-:S05]  /*20dd0*/  @P0 IMAD.MOV.U32 R5, RZ, RZ, R58 ;  /* 0x000000ffff050224 */ /* 0x000fca00078e003a */
[----:B------:R4:W3:Y:S01]  /*20de0*/  @P0 LDG.E.U16 R53, [R4.64] ;  /* 0x0000000404350981 */ /* 0x0008e2000c1e1500 */
[----:B------:R-:W-:Y:S01]  /*20df0*/  PRMT R52, RZ, 0x7610, R52 ;  /* 0x00007610ff347816 */ /* 0x000fe20000000034 */
[----:B----4-:R-:W-:Y:S02]  /*20e00*/  @P0 IMAD.MOV.U32 R5, RZ, RZ, R31 ;  /* 0x000000ffff050224 */ /* 0x010fe400078e001f */
[----:B--2---:R-:W-:-:S05]  /*20e10*/  @P0 IMAD.MOV.U32 R4, RZ, RZ, R30 ;  /* 0x000000ffff040224 */ /* 0x004fca00078e001e */
[----:B------:R-:W2:Y:S04]  /*20e20*/  @P0 LDG.E.U16 R52, [R4.64] ;  /* 0x0000000404340981 */ /* 0x000ea8000c1e1500 */
[----:B---3--:R0:W-:Y:S01]  /*20e30*/  STL [R1+0x344], R61 ;  /* 0x0003443d01007387 */ /* 0x0081e20000100800 */
[----:B------:R-:W3:Y:S03]  /*20e40*/  LDL R60, [R1+0x1634] ;  /* 0x00163400013c7983 */ /* 0x000ee60000100800 */
[----:B0-----:R-:W4:Y:S04]  /*20e50*/  LDL R61, [R1+0x1630] ;  /* 0x00163000013d7983 */ /* 0x001f280000100800 */
[----:B------:R0:W-:Y:S01]  /*20e60*/  STL [R1+0x3770], R54 ;  /* 0x0037703601007387 */ /* 0x0001e20000100800 */
[----:B------:R-:W4:Y:S02]  /*20e70*/  LDL R58, [R1+0x1628] ;  /* 0x00162800013a7983 */ /* 0x000f240000100800 */
[----:B------:R-:W4:Y:S01]  /*20e80*/  LDL R57, [R1+0x162c] ;  /* 0x00162c0001397983 */ /* 0x000f220000100800 */
[----:B------:R-:W-:Y:S01]  /*20e90*/  STL [R1+0x3774], R53 ;  /* 0x0037743501007387 */ /* 0x000fe20000100800 */
[----:B------:R-:W4:Y:S03]  /*20ea0*/  LDL R59, [R1+0x1620] ;  /* 0x00162000013b7983 */ /* 0x000f260000100800 */
[----:B0-----:R-:W4:Y:S01]  /*20eb0*/  LDL R54, [R1+0x1624] ;  /* 0x0016240001367983 */ /* 0x001f220000100800 */
[----:B------:R-:W-:-:S03]  /*20ec0*/  ISETP.GT.AND P1, PT, R29, 0x31, PT ;  /* 0x000000311d00780c */ /* 0x000fc60003f24270 */
[----:B------:R-:W4:Y:S04]  /*20ed0*/  LDL R31, [R1+0x1618] ;  /* 0x00161800011f7983 */ /* 0x000f280000100800 */
[----:B------:R-:W4:Y:S01]  /*20ee0*/  LDL R30, [R1+0x161c] ;  /* 0x00161c00011e7983 */ /* 0x000f220000100800 */
[----:B------:R-:W-:Y:S02]  /*20ef0*/  PRMT R51, RZ, 0x7610, R51 ;  /* 0x00007610ff337816 */ /* 0x000fe40000000033 */
[----:B------:R-:W-:Y:S01]  /*20f00*/  PRMT R50, RZ, 0x7610, R50 ;  /* 0x00007610ff327816 */ /* 0x000fe20000000032 */
[----:B--2---:R-:W-:Y:S01]  /*20f10*/  STL [R1+0x3778], R52 ;  /* 0x0037783401007387 */ /* 0x004fe20000100800 */
[----:B---3--:R-:W-:-:S03]  /*20f20*/  @P0 IMAD.MOV.U32 R4, RZ, RZ, R60 ;  /* 0x000000ffff040224 */ /* 0x008fc600078e003c */
[----:B------:R-:W2:Y:S01]  /*20f30*/  LDL R60, [R1+0x1614] ;  /* 0x00161400013c7983 */ /* 0x000ea20000100800 */
[----:B----4-:R-:W-:-:S03]  /*20f40*/  @P0 IMAD.MOV.U32 R5, RZ, RZ, R61 ;  /* 0x000000ffff050224 */ /* 0x010fc600078e003d */
[----:B------:R-:W3:Y:S04]  /*20f50*/  LDL R61, [R1+0x1610] ;  /* 0x00161000013d7983 */ /* 0x000ee80000100800 */
[----:B------:R0:W4:Y:S02]  /*20f60*/  @P0 LDG.E.U16 R51, [R4.64] ;  /* 0x0000000404330981 */ /* 0x000124000c1e1500 */
[----:B0-----:R-:W-:Y:S02]  /*20f70*/  @P1 IMAD.MOV.U32 R4, RZ, RZ, R57 ;  /* 0x000000ffff041224 */ /* 0x001fe400078e0039 */
[----:B------:R-:W-:Y:S01]  /*20f80*/  @P1 IMAD.MOV.U32 R5, RZ, RZ, R58 ;  /* 0x000000ffff051224 */ /* 0x000fe200078e003a */
[----:B------:R-:W4:Y:S04]  /*20f90*/  LDL R57, [R1+0x160c] ;  /* 0x00160c0001397983 */ /* 0x000f280000100800 */
[----:B------:R-:W4:Y:S04]  /*20fa0*/  LDL R58, [R1+0x1608] ;  /* 0x00160800013a7983 */ /* 0x000f280000100800 */
[----:B------:R0:W4:Y:S02]  /*20fb0*/  @P1 LDG.E.U16 R50, [R4.64] ;  /* 0x0000000404321981 */ /* 0x000124000c1e1500 */
[----:B0-----:R-:W-:-:S02]  /*20fc0*/  @P1 IMAD.MOV.U32 R4, RZ, RZ, R54 ;  /* 0x000000ffff041224 */ /* 0x001fc400078e0036 */
[----:B------:R-:W-:Y:S01]  /*20fd0*/  @P1 IMAD.MOV.U32 R5, RZ, RZ, R59 ;  /* 0x000000ffff051224 */ /* 0x000fe200078e003b */
[----:B------:R-:W4:Y:S04]  /*20fe0*/  LDL R54, [R1+0x1604] ;  /* 0x0016040001367983 */ /* 0x000f280000100800 */
[----:B------:R-:W4:Y:S01]  /*20ff0*/  LDL R59, [R1+0x1600] ;  /* 0x00160000013b7983 */ /* 0x000f220000100800 */
[----:B------:R-:W-:Y:S02]  /*21000*/  PRMT R49, RZ, 0x7610, R49 ;  /* 0x00007610ff317816 */ /* 0x000fe40000000031 */
[----:B------:R-:W-:Y:S02]  /*21010*/  PRMT R48, RZ, 0x7610, R48 ;  /* 0x00007610ff307816 */ /* 0x000fe40000000030 */
[----:B------:R-:W-:-:S02]  /*21020*/  ISETP.GT.AND P0, PT, R29, 0x32, PT ;  /* 0x000000321d00780c */ /* 0x000fc40003f04270 */
[----:B------:R0:W4:Y:S01]  /*21030*/  @P1 LDG.E.U16 R49, [R4.64] ;  /* 0x0000000404311981 */ /* 0x000122000c1e1500 */
[----:B------:R-:W-:Y:S01]  /*21040*/  PRMT R47, RZ, 0x7610, R47 ;  /* 0x00007610ff2f7816 */ /* 0x000fe2000000002f */
[----:B0-----:R-:W-:Y:S02]  /*21050*/  @P1 IMAD.MOV.U32 R4, RZ, RZ, R30 ;  /* 0x000000ffff041224 */ /* 0x001fe400078e001e */
[----:B------:R-:W-:Y:S01]  /*21060*/  @P1 IMAD.MOV.U32 R5, RZ, RZ, R31 ;  /* 0x000000ffff051224 */ /* 0x000fe200078e001f */
[----:B------:R-:W4:Y:S04]  /*21070*/  LDL R30, [R1+0x15fc] ;  /* 0x0015fc00011e7983 */ /* 0x000f280000100800 */
[----:B------:R-:W4:Y:S04]  /*21080*/  LDL R31, [R1+0x15f8] ;  /* 0x0015f800011f7983 */ /* 0x000f280000100800 */
[----:B------:R2:W4:Y:S01]  /*21090*/  @P1 LDG.E.U16 R48, [R4.64] ;  /* 0x0000000404301981 */ /* 0x000522000c1e1500 */
[----:B------:R-:W-:-:S02]  /*210a0*/  PRMT R46, RZ, 0x7610, R46 ;  /* 0x00007610ff2e7816 */ /* 0x000fc4000000002e */
[----:B------:R-:W-:Y:S01]  /*210b0*/  PRMT R45, RZ, 0x7610, R45 ;  /* 0x00007610ff2d7816 */ /* 0x000fe2000000002d */
[----:B--2---:R-:W-:Y:S02]  /*210c0*/  @P1 IMAD.MOV.U32 R4, RZ, RZ, R60 ;  /* 0x000000ffff041224 */ /* 0x004fe400078e003c */
[----:B---3--:R-:W-:-:S05]  /*210d0*/  @P1 IMAD.MOV.U32 R5, RZ, RZ, R61 ;  /* 0x000000ffff051224 */ /* 0x008fca00078e003d */
[----:B------:R4:W2:Y:S02]  /*210e0*/  @P1 LDG.E.U16 R47, [R4.64] ;  /* 0x00000004042f1981 */ /* 0x0008a4000c1e1500 */
[----:B----4-:R-:W-:Y:S02]  /*210f0*/  @P0 IMAD.MOV.U32 R4, RZ, RZ, R57 ;  /* 0x000000ffff040224 */ /* 0x010fe400078e0039 */
[----:B------:R-:W-:Y:S01]  /*21100*/  @P0 IMAD.MOV.U32 R5, RZ, RZ, R58 ;  /* 0x000000ffff050224 */ /* 0x000fe200078e003a */
[----:B------:R-:W3:Y:S04]  /*21110*/  LDL R57, [R1+0x15f4] ;  /* 0x0015f40001397983 */ /* 0x000ee80000100800 */
[----:B------:R-:W4:Y:S04]  /*21120*/  LDL R58, [R1+0x15f0] ;  /* 0x0015f000013a7983 */ /* 0x000f280000100800 */
[----:B------:R0:W2:Y:S02]  /*21130*/  @P0 LDG.E.U16 R46, [R4.64] ;  /* 0x00000004042e0981 */ /* 0x0000a4000c1e1500 */
[----:B0-----:R-:W-:-:S02]  /*21140*/  @P0 IMAD.MOV.U32 R4, RZ, RZ, R54 ;  /* 0x000000ffff040224 */ /* 0x001fc400078e0036 */
[----:B------:R-:W-:-:S05]  /*21150*/  @P0 IMAD.MOV.U32 R5, RZ, RZ, R59 ;  /* 0x000000ffff050224 */ /* 0x000fca00078e003b */
[----:B------:R0:W2:Y:S01]  /*21160*/  @P0 LDG.E.U16 R45, [R4.64] ;  /* 0x00000004042d0981 */ /* 0x0000a2000c1e1500 */
[----:B------:R-:W-:Y:S02]  /*21170*/  PRMT R44, RZ, 0x7610, R44 ;  /* 0x00007610ff2c7816 */ /* 0x000fe4000000002c */
[----:B------:R-:W-:Y:S01]  /*21180*/  PRMT R43, RZ, 0x7610, R43 ;  /* 0x00007610ff2b7816 */ /* 0x000fe2000000002b */
[----:B0-----:R-:W-:Y:S02]  /*21190*/  @P0 IMAD.MOV.U32 R4, RZ, RZ, R30 ;  /* 0x000000ffff040224 */ /* 0x001fe400078e001e */
[----:B------:R-:W-:-:S05]  /*211a0*/  @P0 IMAD.MOV.U32 R5, RZ, RZ, R31 ;  /* 0x000000ffff050224 */ /* 0x000fca00078e001f */
[----:B------:R3:W2:Y:S02]  /*211b0*/  @P0 LDG.E.U16 R44, [R4.64] ;  /* 0x00000004042c0981 */ /* 0x0006a4000c1e1500 */
[----:B---3--:R-:W-:Y:S02]  /*211c0*/  @P0 IMAD.MOV.U32 R4, RZ, RZ, R57 ;  /* 0x000000ffff040224 */ /* 0x008fe400078e0039 */
[----:B----4-:R-:W-:Y:S01]  /*211d0*/  @P0 IMAD.MOV.U32 R5, RZ, RZ, R58 ;  /* 0x000000ffff050224 */ /* 0x010fe200078e003a */
[----:B--2---:R-:W-:Y:S01]  /*211e0*/  STL [R1+0x3714], R46 ;  /* 0x0037142e01007387 */ /* 0x004fe20000100800 */
[----:B------:R-:W2:Y:S02]  /*211f0*/  LDL R61, [R1+0x15c8] ;  /* 0x0015c800013d7983 */ /* 0x000ea40000100800 */
[----:B------:R-:W3:Y:S01]  /*21200*/  LDL R60, [R1+0x15cc] ;  /* 0x0015cc00013c7983 */ /* 0x000ee20000100800 */
[----:B------:R2:W4:Y:S04]  /*21210*/  @P0 LDG.E.U16 R43, [R4.64] ;  /* 0x00000004042b0981 */ /* 0x000528000c1e1500 */
[----:B------:R-:W-:Y:S01]  /*21220*/  STL [R1+0x3718], R45 ;  /* 0x0037182d01007387 */ /* 0x000fe20000100800 */
[----:B------:R-:W4:Y:S02]  /*21230*/  LDL R54, [R1+0x15c4] ;  /* 0x0015c40001367983 */ /* 0x000f240000100800 */
[----:B------:R-:W4:Y:S01]  /*21240*/  LDL R59, [R1+0x15c0] ;  /* 0x0015c000013b7983 */ /* 0x000f220000100800 */
[----:B------:R-:W-:Y:S01]  /*21250*/  ISETP.GT.AND P1, PT, R29, 0x34, PT ;  /* 0x000000341d00780c */ /* 0x000fe20003f24270 */
[----:B------:R-:W4:Y:S04]  /*21260*/  LDL R31, [R1+0x15b8] ;  /* 0x0015b800011f7983 */ /* 0x000f280000100800 */
[----:B------:R-:W4:Y:S01]  /*21270*/  LDL R30, [R1+0x15bc] ;  /* 0x0015bc00011e7983 */ /* 0x000f220000100800 */
[----:B------:R-:W-:-:S03]  /*21280*/  PRMT R42, RZ, 0x7610, R42 ;  /* 0x00007610ff2a7816 */ /* 0x000fc6000000002a */
[----:B------:R-:W-:Y:S01]  /*21290*/  STL [R1+0x371c], R44 ;  /* 0x00371c2c01007387 */ /* 0x000fe20000100800 */
[----:B------:R-:W4:Y:S02]  /*212a0*/  LDL R58, [R1+0x15b0] ;  /* 0x0015b000013a7983 */ /* 0x000f240000100800 */
[----:B------:R-:W4:Y:S02]  /*212b0*/  LDL R57, [R1+0x15b4] ;  /* 0x0015b40001397983 */ /* 0x000f240000100800 */
[----:B--2---:R-:W-:Y:S02]  /*212c0*/  @P1 IMAD.MOV.U32 R5, RZ, RZ, R61 ;  /* 0x000000ffff051224 */ /* 0x004fe400078e003d */
[----:B---3--:R-:W-:Y:S01]  /*212d0*/  @P1 IMAD.MOV.U32 R4, RZ, RZ, R60 ;  /* 0x000000ffff041224 */ /* 0x008fe200078e003c */
[----:B----4-:R-:W-:Y:S01]  /*212e0*/  STL [R1+0x3720], R43 ;  /* 0x0037202b01007387 */ /* 0x010fe20000100800 */
[----:B------:R-:W2:Y:S02]  /*212f0*/  LDL R61, [R1+0x15a8] ;  /* 0x0015a800013d7983 */ /* 0x000ea40000100800 */
[----:B------:R-:W3:Y:S01]  /*21300*/  LDL R60, [R1+0x15ac] ;  /* 0x0015ac00013c7983 */ /* 0x000ee20000100800 */
[----:B------:R0:W4:Y:S02]  /*21310*/  @P1 LDG.E.U16 R42, [R4.64] ;  /* 0x00000004042a1981 */ /* 0x000124000c1e1500 */
[----:B0-----:R-:W-:-:S02]  /*21320*/  @P1 IMAD.MOV.U32 R4, RZ, RZ, R54 ;  /* 0x000000ffff041224 */ /* 0x001fc400078e0036 */
[----:B------:R-:W4:Y:S01]  /*21330*/  LDL R54, [R1+0x15a4] ;  /* 0x0015a40001367983 */ /* 0x000f220000100800 */
[----:B------:R-:W-:Y:S01]  /*21340*/  PRMT R41, RZ, 0x7610, R41 ;  /* 0x00007610ff297816 */ /* 0x000fe20000000029 */
[----:B------:R-:W-:Y:S01]  /*21350*/  @P1 IMAD.MOV.U32 R5, RZ, RZ, R59 ;  /* 0x000000ffff051224 */ /* 0x000fe200078e003b */
[----:B------:R-:W-:Y:S02]  /*21360*/  PRMT R40, RZ, 0x7610, R40 ;  /* 0x00007610ff287816 */ /* 0x000fe40000000028 */
[----:B------:R-:W-:Y:S01]  /*21370*/  ISETP.GT.AND P0, PT, R29, 0x35, PT ;  /* 0x000000351d00780c */ /* 0x000fe20003f04270 */
[----:B------:R-:W4:Y:S04]  /*21380*/  LDL R59, [R1+0x15a0] ;  /* 0x0015a000013b7983 */ /* 0x000f280000100800 */
[----:B------:R0:W4:Y:S01]  /*21390*/  @P1 LDG.E.U16 R41, [R4.64] ;  /* 0x0000000404291981 */ /* 0x000122000c1e1500 */
[----:B------:R-:W-:Y:S01]  /*213a0*/  PRMT R39, RZ, 0x7610, R39 ;  /* 0x00007610ff277816 */ /* 0x000fe20000000027 */
[----:B0-----:R-:W-:-:S02]  /*213b0*/  @P1 IMAD.MOV.U32 R4, RZ, RZ, R30 ;  /* 0x000000ffff041224 */ /* 0x001fc400078e001e */
[----:B------:R-:W-:Y:S01]  /*213c0*/  @P1 IMAD.MOV.U32 R5, RZ, RZ, R31 ;  /* 0x000000ffff051224 */ /* 0x000fe200078e001f */
[----:B------:R-:W4:Y:S04]  /*213d0*/  LDL R30, [R1+0x159c] ;  /* 0x00159c00011e7983 */ /* 0x000f280000100800 */
[----:B------:R-:W4:Y:S04]  /*213e0*/  LDL R31, [R1+0x1598] ;  /* 0x00159800011f7983 */ /* 0x000f280000100800 */
[----:B------:R0:W4:Y:S01]  /*213f0*/  @P1 LDG.E.U16 R40, [R4.64] ;  /* 0x0000000404281981 */ /* 0x000122000c1e1500 */
[----:B------:R-:W-:Y:S01]  /*21400*/  PRMT R38, RZ, 0x7610, R38 ;  /* 0x00007610ff267816 */ /* 0x000fe20000000026 */
[----:B0-----:R-:W-:-:S02]  /*21410*/  @P1 IMAD.MOV.U32 R4, RZ, RZ, R57 ;  /* 0x000000ffff041224 */ /* 0x001fc400078e0039 */
[----:B------:R-:W-:Y:S01]  /*21420*/  @P1 IMAD.MOV.U32 R5, RZ, RZ, R58 ;  /* 0x000000ffff051224 */ /* 0x000fe200078e003a */
[----:B------:R-:W4:Y:S04]  /*21430*/  LDL R57, [R1+0x1594] ;  /* 0x0015940001397983 */ /* 0x000f280000100800 */
[----:B------:R-:W4:Y:S04]  /*21440*/  LDL R58, [R1+0x1590] ;  /* 0x00159000013a7983 */ /* 0x000f280000100800 */
[----:B------:R2:W4:Y:S02]  /*21450*/  @P1 LDG.E.U16 R39, [R4.64] ;  /* 0x0000000404271981 */ /* 0x000524000c1e1500 */
[----:B--2---:R-:W-:-:S02]  /*21460*/  @P0 IMAD.MOV.U32 R5, RZ, RZ, R61 ;  /* 0x000000ffff050224 */ /* 0x004fc400078e003d */
[----:B---3--:R-:W-:Y:S01]  /*21470*/  @P0 IMAD.MOV.U32 R4, RZ, RZ, R60 ;  /* 0x000000ffff040224 */ /* 0x008fe200078e003c */
[----:B------:R-:W2:Y:S01]  /*21480*/  LDL R61, [R1+0x1588] ;  /* 0x00158800013d7983 */ /* 0x000ea20000100800 */
[----:B------:R-:W-:Y:S02]  /*21490*/  PRMT R37, RZ, 0x7610, R37 ;  /* 0x00007610ff257816 */ /* 0x000fe40000000025 */
[----:B------:R-:W-:Y:S02]  /*214a0*/  PRMT R36, RZ, 0x7610, R36 ;  /* 0x00007610ff247816 */ /* 0x000fe40000000024 */
[----:B------:R-:W-:Y:S01]  /*214b0*/  ISETP.GT.AND P1, PT, R29, 0x36, PT ;  /* 0x000000361d00780c */ /* 0x000fe20003f24270 */
[----:B------:R4:W3:Y:S01]  /*214c0*/  @P0 LDG.E.U16 R38, [R4.64] ;  /* 0x0000000404260981 */ /* 0x0008e2000c1e1500 */
[----:B------:R-:W-:Y:S02]  /*214d0*/  PRMT R35, RZ, 0x7610, R35 ;  /* 0x00007610ff237816 */ /* 0x000fe40000000023 */
[----:B------:R-:W-:Y:S01]  /*214e0*/  PRMT R34, RZ, 0x7610, R34 ;  /* 0x00007610ff227816 */ /* 0x000fe20000000022 */
[----:B------:R-:W3:Y:S01]  /*214f0*/  LDL R60, [R1+0x1540] ;  /* 0x00154000013c7983 */ /* 0x000ee20000100800 */
[----:B----4-:R-:W-:-:S03]  /*21500*/  @P0 IMAD.MOV.U32 R4, RZ, RZ, R54 ;  /* 0x000000ffff040224 */ /* 0x010fc600078e0036 */
[----:B------:R-:W4:Y:S01]  /*21510*/  LDL R54, [R1+0x158c] ;  /* 0x00158c0001367983 */ /* 0x000f220000100800 */
[----:B------:R-:W-:Y:S02]  /*21520*/  @P0 IMAD.MOV.U32 R5, RZ, RZ, R59 ;  /* 0x000000ffff050224 */ /* 0x000fe400078e003b */
[----:B------:R-:W3:Y:S03]  /*21530*/  LDL R59, [R1+0x1544] ;  /* 0x00154400013b7983 */ /* 0x000ee60000100800 */
[----:B------:R0:W3:Y:S02]  /*21540*/  @P0 LDG.E.U16 R37, [R4.64] ;  /* 0x0000000404250981 */ /* 0x0000e4000c1e1500 */
[----:B0-----:R-:W-:Y:S02]  /*21550*/  @P0 IMAD.MOV.U32 R4, RZ, RZ, R30 ;  /* 0x000000ffff040224 */ /* 0x001fe400078e001e */
[----:B------:R-:W-:Y:S01]  /*21560*/  @P0 IMAD.MOV.U32 R5, RZ, RZ, R31 ;  /* 0x000000ffff050224 */ /* 0x000fe200078e001f */
[----:B------:R-:W3:Y:S04]  /*21570*/  LDL R30, [R1+0x154c] ;  /* 0x00154c00011e7983 */ /* 0x000ee80000100800 */
[----:B------:R-:W3:Y:S04]  /*21580*/  LDL R31, [R1+0x1548] ;  /* 0x00154800011f7983 */ /* 0x000ee80000100800 */
[----:B------:R0:W3:Y:S02]  /*21590*/  @P0 LDG.E.U16 R36, [R4.64] ;  /* 0x0000000404240981 */ /* 0x0000e4000c1e1500 */
[----:B0-----:R-:W-:-:S02]  /*215a0*/  @P0 IMAD.MOV.U32 R4, RZ, RZ, R57 ;  /* 0x000000ffff040224 */ /* 0x001fc400078e0039 */
[----:B------:R-:W-:Y:S01]  /*215b0*/  @P0 IMAD.MOV.U32 R5, RZ, RZ, R58 ;  /* 0x000000ffff050224 */ /* 0x000fe200078e003a */
[----:B------:R-:W3:Y:S04]  /*215c0*/  LDL R57, [R1+0x153c] ;  /* 0x00153c0001397983 */ /* 0x000ee80000100800 */
[----:B------:R-:W3:Y:S04]  /*215d0*/  LDL R58, [R1+0x1538] ;  /* 0x00153800013a7983 */ /* 0x000ee80000100800 */
[----:B------:R2:W3:Y:S02]  /*215e0*/  @P0 LDG.E.U16 R35, [R4.64] ;  /* 0x0000000404230981 */ /* 0x0004e4000c1e1500 */
[----:B--2---:R-:W-:-:S02]  /*215f0*/  @P1 IMAD.MOV.U32 R5, RZ, RZ, R61 ;  /* 0x000000ffff051224 */ /* 0x004fc400078e003d */
[----:B----4-:R-:W-:Y:S01]  /*21600*/  @P1 IMAD.MOV.U32 R4, RZ, RZ, R54 ;  /* 0x000000ffff041224 */ /* 0x010fe200078e0036 */
[----:B------:R-:W-:Y:S01]  /*21610*/  ISETP.GT.AND P0, PT, R29, 0x38, PT ;  /* 0x000000381d00780c */ /* 0x000fe20003f04270 */
[----:B------:R-:W2:Y:S04]  /*21620*/  LDL R61, [R1+0x1530] ;  /* 0x00153000013d7983 */ /* 0x000ea80000100800 */
[----:B------:R3:W4:Y:S04]  /*21630*/  @P1 LDG.E.U16 R34, [R4.64] ;  /* 0x0000000404221981 */ /* 0x000728000c1e1500 */
[----:B------:R-:W2:Y:S04]  /*21640*/  LDL R54, [R1+0x1534] ;  /* 0x0015340001367983 */ /* 0x000ea80000100800 */
[----:B---3--:R-:W-:-:S02]  /*21650*/  @P0 IMAD.MOV.U32 R4, RZ, RZ, R30 ;  /* 0x000000ffff040224 */ /* 0x008fc400078e001e */
[----:B------:R-:W-:Y:S01]  /*21660*/  @P0 IMAD.MOV.U32 R5, RZ, RZ, R31 ;  /* 0x000000ffff050224 */ /* 0x000fe200078e001f */
[----:B------:R-:W-:Y:S02]  /*21670*/  PRMT R28, RZ, 0x7610, R28 ;  /* 0x00007610ff1c7816 */ /* 0x000fe4000000001c */
[----:B------:R-:W-:-:S04]  /*21680*/  PRMT R27, RZ, 0x7610, R27 ;  /* 0x00007610ff1b7816 */ /* 0x000fc8000000001b */
[----:B------:R0:W3:Y:S04]  /*21690*/  @P0 LDG.E.U16 R28, [R4.64] ;  /* 0x00000004041c0981 */ /* 0x0000e8000c1e1500 */
[----:B----4-:R1:W-:Y:S01]  /*216a0*/  STL [R1+0x3724], R34 ;  /* 0x0037242201007387 */ /* 0x0103e20000100800 */
[----:B------:R-:W4:Y:S02]  /*216b0*/  LDL R31, [R1+0x14c8] ;  /* 0x0014c800011f7983 */ /* 0x000f240000100800 */
[----:B------:R-:W3:Y:S02]  /*216c0*/  LDL R30, [R1+0x14cc] ;  /* 0x0014cc00011e7983 */ /* 0x000ee40000100800 */
[----:B0-----:R-:W-:Y:S02]  /*216d0*/  @P0 IMAD.MOV.U32 R4, RZ, RZ, R59 ;  /* 0x000000ffff040224 */ /* 0x001fe400078e003b */
[----:B------:R-:W-:Y:S01]  /*216e0*/  @P0 IMAD.MOV.U32 R5, RZ, RZ, R60 ;  /* 0x000000ffff050224 */ /* 0x000fe200078e003c */
[----:B------:R-:W3:Y:S04]  /*216f0*/  LDL R59, [R1+0x14c4] ;  /* 0x0014c400013b7983 */ /* 0x000ee80000100800 */
[----:B------:R-:W3:Y:S04]  /*21700*/  LDL R60, [R1+0x14c0] ;  /* 0x0014c000013c7983 */ /* 0x000ee80000100800 */
[----:B------:R0:W3:Y:S01]  /*21710*/  @P0 LDG.E.U16 R27, [R4.64] ;  /* 0x00000004041b0981 */ /* 0x0000e2000c1e1500 */
[----:B------:R-:W-:-:S02]  /*21720*/  PRMT R26, RZ, 0x7610, R26 ;  /* 0x00007610ff1a7816 */ /* 0x000fc4000000001a */
[----:B------:R-:W-:Y:S02]  /*21730*/  ISETP.GT.AND P2, PT, R29, 0x3c, PT ;  /* 0x0000003c1d00780c */ /* 0x000fe40003f44270 */
[----:B------:R-:W-:Y:S01]  /*21740*/  PRMT R25, RZ, 0x7610, R25 ;  /* 0x00007610ff197816 */ /* 0x000fe20000000019 */
[----:B-1----:R-:W3:Y:S01]  /*21750*/  LDL R34, [R1+0x14b4] ;  /* 0x0014b40001227983 */ /* 0x002ee20000100800 */
[----:B0-----:R-:W-:Y:S02]  /*21760*/  @P0 IMAD.MOV.U32 R4, RZ, RZ, R57 ;  /* 0x000000ffff040224 */ /* 0x001fe400078e0039 */
[----:B------:R-:W-:Y:S01]  /*21770*/  @P0 IMAD.MOV.U32 R5, RZ, RZ, R58 ;  /* 0x000000ffff050224 */ /* 0x000fe200078e003a */
[----:B------:R-:W3:Y:S04]  /*21780*/  LDL R57, [R1+0x14bc] ;  /* 0x0014bc0001397983 */ /* 0x000ee80000100800 */
[----:B------:R-:W3:Y:S04]  /*21790*/  LDL R58, [R1+0x14b8] ;  /* 0x0014b800013a7983 */ /* 0x000ee80000100800 */
[----:B------:R2:W3:Y:S02]  /*217a0*/  @P0 LDG.E.U16 R26, [R4.64] ;  /* 0x00000004041a0981 */ /* 0x0004e4000c1e1500 */
[----:B--2---:R-:W-:-:S02]  /*217b0*/  @P0 IMAD.MOV.U32 R4, RZ, RZ, R54 ;  /* 0x000000ffff040224 */ /* 0x004fc400078e0036 */
[----:B------:R-:W-:Y:S01]  /*217c0*/  @P0 IMAD.MOV.U32 R5, RZ, RZ, R61 ;  /* 0x000000ffff050224 */ /* 0x000fe200078e003d */
[----:B------:R-:W2:Y:S04]  /*217d0*/  LDL R54, [R1+0x14b0] ;  /* 0x0014b00001367983 */ /* 0x000ea80000100800 */
[----:B------:R4:W2:Y:S02]  /*217e0*/  @P0 LDG.E.U16 R25, [R4.64] ;  /* 0x0000000404190981 */ /* 0x0008a4000c1e1500 */
[----:B----4-:R-:W-:Y:S02]  /*217f0*/  @P2 IMAD.MOV.U32 R5, RZ, RZ, R31 ;  /* 0x000000ffff052224 */ /* 0x010fe400078e001f */
[----:B---3--:R-:W-:Y:S01]  /*21800*/  @P2 IMAD.MOV.U32 R4, RZ, RZ, R30 ;  /* 0x000000ffff042224 */ /* 0x008fe200078e001e */
[----:B------:R-:W3:Y:S04]  /*21810*/  LDL R31, [R1+0x1580] ;  /* 0x00158000011f7983 */ /* 0x000ee80000100800 */
[----:B------:R-:W4:Y:S01]  /*21820*/  LDL R30, [R1+0x1584] ;  /* 0x00158400011e7983 */ /* 0x000f220000100800 */
[----:B------:R-:W-:-:S02]  /*21830*/  PRMT R24, RZ, 0x7610, R24 ;  /* 0x00007610ff187816 */ /* 0x000fc40000000018 */
[----:B------:R-:W-:-:S04]  /*21840*/  PRMT R23, RZ, 0x7610, R23 ;  /* 0x00007610ff177816 */ /* 0x000fc80000000017 */
[----:B------:R0:W4:Y:S01]  /*21850*/  @P2 LDG.E.U16 R24, [R4.64] ;  /* 0x0000000404182981 */ /* 0x000122000c1e1500 */
[----:B------:R-:W-:Y:S01]  /*21860*/  PRMT R22, RZ, 0x7610, R22 ;  /* 0x00007610ff167816 */ /* 0x000fe20000000016 */
[----:B0-----:R-:W-:Y:S02]  /*21870*/  @P2 IMAD.MOV.U32 R4, RZ, RZ, R59 ;  /* 0x000000ffff042224 */ /* 0x001fe400078e003b */
        /* <DEDUP_REMOVED lines=12> */
[----:B--2---:R-:W-:Y:S01]  /*21940*/  @P2 IMAD.MOV.U32 R5, RZ, RZ, R54 ;  /* 0x000000ffff052224 */ /* 0x004fe200078e0036 */
[----:B------:R-:W2:Y:S04]  /*21950*/  LDL R34, [R1+0x151c] ;  /* 0x00151c0001227983 */ /* 0x000ea80000100800 */
[----:B------:R-:W2:Y:S04]  /*21960*/  LDL R54, [R1+0x1518] ;  /* 0x0015180001367983 */ /* 0x000ea80000100800 */
[----:B------:R3:W2:Y:S02]  /*21970*/  @P2 LDG.E.U16 R21, [R4.64] ;  /* 0x0000000404152981 */ /* 0x0006a4000c1e1500 */
[----:B---3--:R-:W-:-:S02]  /*21980*/  @P1 IMAD.MOV.U32 R5, RZ, RZ, R31 ;  /* 0x000000ffff051224 */ /* 0x008fc400078e001f */
[----:B----4-:R-:W-:Y:S01]  /*21990*/  @P1 IMAD.MOV.U32 R4, RZ, RZ, R30 ;  /* 0x000000ffff041224 */ /* 0x010fe200078e001e */
[----:B------:R-:W3:Y:S04]  /*219a0*/  LDL R31, [R1+0x1510] ;  /* 0x00151000011f7983 */ /* 0x000ee80000100800 */
[----:B------:R-:W4:Y:S04]  /*219b0*/  LDL R30, [R1+0x1514] ;  /* 0x00151400011e7983 */ /* 0x000f280000100800 */
[----:B------:R0:W4:Y:S01]  /*219c0*/  @P1 LDG.E.U16 R33, [R4.64] ;  /* 0x0000000404211981 */ /* 0x000122000c1e1500 */
[----:B------:R-:W-:-:S02]  /*219d0*/  ISETP.GT.AND P0, PT, R29, 0x39, PT ;  /* 0x000000391d00780c */ /* 0x000fc40003f04270 */
[----:B------:R-:W-:Y:S02]  /*219e0*/  PRMT R20, RZ, 0x7610, R20 ;  /* 0x00007610ff147816 */ /* 0x000fe40000000014 */
[----:B------:R-:W-:Y:S02]  /*219f0*/  PRMT R19, RZ, 0x7610, R19 ;  /* 0x00007610ff137816 */ /* 0x000fe40000000013 */
[----:B------:R-:W-:-:S07]  /*21a00*/  PRMT R18, RZ, 0x7610, R18 ;  /* 0x00007610ff127816 */ /* 0x000fce0000000012 */
[----:B0-----:R-:W-:Y:S02]  /*21a10*/  @P0 IMAD.MOV.U32 R4, RZ, RZ, R59 ;  /* 0x000000ffff040224 */ /* 0x001fe400078e003b */
[----:B------:R-:W-:-:S05]  /*21a20*/  @P0 IMAD.MOV.U32 R5, RZ, RZ, R60 ;  /* 0x000000ffff050224 */ /* 0x000fca00078e003c */
[----:B------:R0:W4:Y:S02]  /*21a30*/  @P0 LDG.E.U16 R20, [R4.64] ;  /* 0x0000000404140981 */ /* 0x000124000c1e1500 */
[----:B0-----:R-:W-:Y:S02]  /*21a40*/  @P0 IMAD.MOV.U32 R4, RZ, RZ, R57 ;  /* 0x000000ffff040224 */ /* 0x001fe400078e0039 */
[----:B------:R-:W-:-:S05]  /*21a50*/  @P0 IMAD.MOV.U32 R5, RZ, RZ, R58 ;  /* 0x000000ffff050224 */ /* 0x000fca00078e003a */
[----:B------:R2:W4:Y:S01]  /*21a60*/  @P0 LDG.E.U16 R19, [R4.64] ;  /* 0x0000000404130981 */ /* 0x000522000c1e1500 */
[----:B------:R-:W-:Y:S01]  /*21a70*/  PRMT R17, RZ, 0x7610, R17 ;  /* 0x00007610ff117816 */ /* 0x000fe20000000011 */
[----:B--2---:R-:W-:Y:S02]  /*21a80*/  @P0 IMAD.MOV.U32 R4, RZ, RZ, R34 ;  /* 0x000000ffff040224 */ /* 0x004fe400078e0022 */
[----:B------:R-:W-:-:S05]  /*21a90*/  @P0 IMAD.MOV.U32 R5, RZ, RZ, R54 ;  /* 0x000000ffff050224 */ /* 0x000fca00078e0036 */
[----:B------:R3:W2:Y:S02]  /*21aa0*/  @P0 LDG.E.U16 R18, [R4.64] ;  /* 0x0000000404120981 */ /* 0x0006a4000c1e1500 */
[----:B---3--:R-:W-:Y:S02]  /*21ab0*/  @P0 IMAD.MOV.U32 R5, RZ, RZ, R31 ;  /* 0x000000ffff050224 */ /* 0x008fe400078e001f */
[----:B----4-:R-:W-:Y:S01]  /*21ac0*/  @P0 IMAD.MOV.U32 R4, RZ, RZ, R30 ;  /* 0x000000ffff040224 */ /* 0x010fe200078e001e */
[----:B------:R-:W-:Y:S01]  /*21ad0*/  STL [R1+0x3728], R33 ;  /* 0x0037282101007387 */ /* 0x000fe20000100800 */
[----:B------:R-:W3:Y:S02]  /*21ae0*/  LDL R61, [R1+0x14ac] ;  /* 0x0014ac00013d7983 */ /* 0x000ee40000100800 */
[----:B------:R-:W4:Y:S02]  /*21af0*/  LDL R60, [R1+0x14a0] ;  /* 0x0014a000013c7983 */ /* 0x000f240000100800 */
[----:B------:R-:W2:Y:S01]  /*21b00*/  LDL R59, [R1+0x14a4] ;  /* 0x0014a400013b7983 */ /* 0x000ea20000100800 */
[----:B------:R0:W2:Y:S01]  /*21b10*/  @P0 LDG.E.U16 R17, [R4.64] ;  /* 0x0000000404110981 */ /* 0x0000a2000c1e1500 */
[----:B------:R-:W-:-:S03]  /*21b20*/  ISETP.GT.AND P2, PT, R29, 0x3d, PT ;  /* 0x0000003d1d00780c */ /* 0x000fc60003f44270 */
[----:B------:R-:W2:Y:S04]  /*21b30*/  LDL R58, [R1+0x1498] ;  /* 0x00149800013a7983 */ /* 0x000ea80000100800 */
[----:B------:R-:W2:Y:S04]  /*21b40*/  LDL R57, [R1+0x149c] ;  /* 0x00149c0001397983 */ /* 0x000ea80000100800 */
[----:B------:R-:W2:Y:S04]  /*21b50*/  LDL R54, [R1+0x1490] ;  /* 0x0014900001367983 */ /* 0x000ea80000100800 */
[----:B------:R-:W2:Y:S01]  /*21b60*/  LDL R34, [R1+0x1494] ;  /* 0x0014940001227983 */ /* 0x000ea20000100800 */
[----:B------:R-:W-:-:S03]  /*21b70*/  PRMT R16, RZ, 0x7610, R16 ;  /* 0x00007610ff107816 */ /* 0x000fc60000000010 */
[----:B------:R-:W2:Y:S04]  /*21b80*/  LDL R31, [R1+0x1578] ;  /* 0x00157800011f7983 */ /* 0x000ea80000100800 */
[----:B0-----:R-:W2:Y:S04]  /*21b90*/  LDL R5, [R1+0x14a8] ;  /* 0x0014a80001057983 */ /* 0x001ea80000100800 */
[----:B------:R-:W4:Y:S01]  /*21ba0*/  LDL R30, [R1+0x157c] ;  /* 0x00157c00011e7983 */ /* 0x000f220000100800 */
[----:B------:R-:W-:Y:S01]  /*21bb0*/  PRMT R15, RZ, 0x7610, R15 ;  /* 0x00007610ff0f7816 */ /* 0x000fe2000000000f */
[----:B---3--:R-:W-:-:S05]  /*21bc0*/  @P2 IMAD.MOV.U32 R4, RZ, RZ, R61 ;  /* 0x000000ffff042224 */ /* 0x008fca00078e003d */
[----:B--2---:R0:W2:Y:S02]  /*21bd0*/  @P2 LDG.E.U16 R16, [R4.64] ;  /* 0x0000000404102981 */ /* 0x0040a4000c1e1500 */
[----:B0-----:R-:W-:Y:S02]  /*21be0*/  @P2 IMAD.MOV.U32 R4, RZ, RZ, R59 ;  /* 0x000000ffff042224 */ /* 0x001fe400078e003b */
[----:B----4-:R-:W-:Y:S01]  /*21bf0*/  @P2 IMAD.MOV.U32 R5, RZ, RZ, R60 ;  /* 0x000000ffff052224 */ /* 0x010fe200078e003c */
[----:B------:R-:W3:Y:S04]  /*21c00*/  LDL R59, [R1+0x1574] ;  /* 0x00157400013b7983 */ /* 0x000ee80000100800 */
[----:B------:R-:W4:Y:S04]  /*21c10*/  LDL R60, [R1+0x1570] ;  /* 0x00157000013c7983 */ /* 0x000f280000100800 */
[----:B------:R0:W2:Y:S01]  /*21c20*/  @P2 LDG.E.U16 R15, [R4.64] ;  /* 0x00000004040f2981 */ /* 0x0000a2000c1e1500 */
[----:B------:R-:W-:-:S02]  /*21c30*/  PRMT R14, RZ, 0x7610, R14 ;  /* 0x00007610ff0e7816 */ /* 0x000fc4000000000e */
[----:B------:R-:W-:Y:S01]  /*21c40*/  PRMT R13, RZ, 0x7610, R13 ;  /* 0x00007610ff0d7816 */ /* 0x000fe2000000000d */
[----:B0-----:R-:W-:Y:S02]  /*21c50*/  @P2 IMAD.MOV.U32 R4, RZ, RZ, R57 ;  /* 0x000000ffff042224 */ /* 0x001fe400078e0039 */
[----:B------:R-:W-:Y:S01]  /*21c60*/  @P2 IMAD.MOV.U32 R5, RZ, RZ, R58 ;  /* 0x000000ffff052224 */ /* 0x000fe200078e003a */
[----:B------:R-:W-:Y:S01]  /*21c70*/  PRMT R32, RZ, 0x7610, R32 ;  /* 0x00007610ff207816 */ /* 0x000fe20000000020 */
[----:B------:R-:W2:Y:S04]  /*21c80*/  LDL R58, [R1+0x1508] ;  /* 0x00150800013a7983 */ /* 0x000ea80000100800 */
[----:B------:R0:W2:Y:S04]  /*21c90*/  @P2 LDG.E.U16 R14, [R4.64] ;  /* 0x00000004040e2981 */ /* 0x0000a8000c1e1500 */
[----:B------:R-:W2:Y:S01]  /*21ca0*/  LDL R57, [R1+0x150c] ;  /* 0x00150c0001397983 */ /* 0x000ea20000100800 */
[----:B0-----:R-:W-:-:S02]  /*21cb0*/  @P2 IMAD.MOV.U32 R4, RZ, RZ, R34 ;  /* 0x000000ffff042224 */ /* 0x001fc400078e0022 */
[----:B------:R-:W-:Y:S01]  /*21cc0*/  @P2 IMAD.MOV.U32 R5, RZ, RZ, R54 ;  /* 0x000000ffff052224 */ /* 0x000fe200078e0036 */
[----:B------:R-:W-:Y:S01]  /*21cd0*/  PRMT R12, RZ, 0x7610, R12 ;  /* 0x00007610ff0c7816 */ /* 0x000fe2000000000c */
[----:B------:R-:W2:Y:S04]  /*21ce0*/  LDL R54, [R1+0x1500] ;  /* 0x0015000001367983 */ /* 0x000ea80000100800 */
[----:B------:R0:W2:Y:S04]  /*21cf0*/  @P2 LDG.E.U16 R13, [R4.64] ;  /* 0x00000004040d2981 */ /* 0x0000a8000c1e1500 */
[----:B------:R-:W2:Y:S01]  /*21d00*/  LDL R34, [R1+0x1504] ;  /* 0x0015040001227983 */ /* 0x000ea20000100800 */
[----:B0-----:R-:W-:-:S02]  /*21d10*/  @P1 IMAD.MOV.U32 R4, RZ, RZ, R30 ;  /* 0x000000ffff041224 */ /* 0x001fc400078e001e */
[----:B------:R-:W-:Y:S01]  /*21d20*/  @P1 IMAD.MOV.U32 R5, RZ, RZ, R31 ;  /* 0x000000ffff051224 */ /* 0x000fe200078e001f */
[----:B------:R-:W-:Y:S02]  /*21d30*/  ISETP.GT.AND P0, PT, R29, 0x3a, PT ;  /* 0x0000003a1d00780c */ /* 0x000fe40003f04270 */
[----:B------:R-:W-:Y:S01]  /*21d40*/  PRMT R11, RZ, 0x7610, R11 ;  /* 0x00007610ff0b7816 */ /* 0x000fe2000000000b */
[----:B------:R-:W2:Y:S04]  /*21d50*/  LDL R31, [R1+0x14f8] ;  /* 0x0014f800011f7983 */ /* 0x000ea80000100800 */
[----:B------:R3:W2:Y:S04]  /*21d60*/  @P1 LDG.E.U16 R32, [R4.64] ;  /* 0x0000000404201981 */ /* 0x0006a8000c1e1500 */
[----:B------:R-:W2:Y:S01]  /*21d70*/  LDL R30, [R1+0x14fc] ;  /* 0x0014fc00011e7983 */ /* 0x000ea20000100800 */
[----:B---3--:R-:W-:-:S02]  /*21d80*/  @P1 IMAD.MOV.U32 R4, RZ, RZ, R59 ;  /* 0x000000ffff041224 */ /* 0x008fc400078e003b */
[----:B----4-:R-:W-:-:S05]  /*21d90*/  @P1 IMAD.MOV.U32 R5, RZ, RZ, R60 ;  /* 0x000000ffff051224 */ /* 0x010fca00078e003c */
[----:B------:R2:W3:Y:S02]  /*21da0*/  @P1 LDG.E.U16 R12, [R4.64] ;  /* 0x00000004040c1981 */ /* 0x0004e4000c1e1500 */
[----:B--2---:R-:W-:Y:S02]  /*21db0*/  @P0 IMAD.MOV.U32 R5, RZ, RZ, R58 ;  /* 0x000000ffff050224 */ /* 0x004fe400078e003a */
[----:B------:R-:W-:-:S05]  /*21dc0*/  @P0 IMAD.MOV.U32 R4, RZ, RZ, R57 ;  /* 0x000000ffff040224 */ /* 0x000fca00078e0039 */
[----:B------:R0:W2:Y:S01]  /*21dd0*/  @P0 LDG.E.U16 R11, [R4.64] ;  /* 0x00000004040b0981 */ /* 0x0000a2000c1e1500 */
[----:B------:R-:W-:Y:S01]  /*21de0*/  PRMT R10, RZ, 0x7610, R10 ;  /* 0x00007610ff0a7816 */ /* 0x000fe2000000000a */
[----:B0-----:R-:W-:Y:S02]  /*21df0*/  @P0 IMAD.MOV.U32 R4, RZ, RZ, R34 ;  /* 0x000000ffff040224 */ /* 0x001fe400078e0022 */
[----:B------:R-:W-:-:S05]  /*21e00*/  @P0 IMAD.MOV.U32 R5, RZ, RZ, R54 ;  /* 0x000000ffff050224 */ /* 0x000fca00078e0036 */
[----:B------:R0:W4:Y:S04]  /*21e10*/  @P0 LDG.E.U16 R10, [R4.64] ;  /* 0x00000004040a0981 */ /* 0x000128000c1e1500 */
[----:B------:R-:W-:Y:S04]  /*21e20*/  STL [R1+0x372c], R32 ;  /* 0x00372c2001007387 */ /* 0x000fe80000100800 */
[----:B---3--:R1:W-:Y:S01]  /*21e30*/  STL [R1+0x3730], R12 ;  /* 0x0037300c01007387 */ /* 0x0083e20000100800 */
[----:B------:R-:W3:Y:S02]  /*21e40*/  LDL R59, [R1+0x14f0] ;  /* 0x0014f000013b7983 */ /* 0x000ee40000100800 */
[----:B------:R-:W3:Y:S01]  /*21e50*/  LDL R58, [R1+0x14f4] ;  /* 0x0014f400013a7983 */ /* 0x000ee20000100800 */
[----:B------:R-:W-:Y:S01]  /*21e60*/  PRMT R9, RZ, 0x7610, R9 ;  /* 0x00007610ff097816 */ /* 0x000fe20000000009 */
[----:B0-----:R-:W-:-:S02]  /*21e70*/  @P0 IMAD.MOV.U32 R4, RZ, RZ, R30 ;  /* 0x000000ffff040224 */ /* 0x001fc400078e001e */
[----:B------:R-:W-:Y:S01]  /*21e80*/  @P0 IMAD.MOV.U32 R5, RZ, RZ, R31 ;  /* 0x000000ffff050224 */ /* 0x000fe200078e001f */
[----:B------:R-:W-:-:S04]  /*21e90*/  PRMT R8, RZ, 0x7610, R8 ;  /* 0x00007610ff087816 */ /* 0x000fc80000000008 */
[----:B------:R3:W3:Y:S04]  /*21ea0*/  @P0 LDG.E.U16 R9, [R4.64] ;  /* 0x0000000404090981 */ /* 0x0006e8000c1e1500 */
[----:B--2---:R-:W-:Y:S01]  /*21eb0*/  STL [R1+0x3734], R11 ;  /* 0x0037340b01007387 */ /* 0x004fe20000100800 */
[----:B------:R-:W2:Y:S02]  /*21ec0*/  LDL R57, [R1+0x1488] ;  /* 0x0014880001397983 */ /* 0x000ea40000100800 */
[----:B-1----:R-:W2:Y:S01]  /*21ed0*/  LDL R12, [R1+0x148c] ;  /* 0x00148c00010c7983 */ /* 0x002ea20000100800 */
[----:B----4-:R0:W-:Y:S01]  /*21ee0*/  STL [R1+0x3738], R10 ;  /* 0x0037380a01007387 */ /* 0x0101e20000100800 */
[----:B------:R-:W4:Y:S02]  /*21ef0*/  LDL R54, [R1+0x1480] ;  /* 0x0014800001367983 */ /* 0x000f240000100800 */
[----:B------:R-:W4:Y:S01]  /*21f00*/  LDL R34, [R1+0x1484] ;  /* 0x0014840001227983 */ /* 0x000f220000100800 */
[----:B------:R-:W-:-:S02]  /*21f10*/  ISETP.GT.AND P1, PT, R29, 0x3e, PT ;  /* 0x0000003e1d00780c */ /* 0x000fc40003f24270 */
[----:B------:R-:W-:Y:S01]  /*21f20*/  PRMT R7, RZ, 0x7610, R7 ;  /* 0x00007610ff077816 */ /* 0x000fe20000000007 */
[----:B------:R-:W4:Y:S04]  /*21f30*/  LDL R31, [R1+0x1478] ;  /* 0x00147800011f7983 */ /* 0x000f280000100800 */
[----:B------:R-:W4:Y:S01]  /*21f40*/  LDL R30, [R1+0x147c] ;  /* 0x00147c00011e7983 */ /* 0x000f220000100800 */
[----:B---3--:R-:W-:Y:S02]  /*21f50*/  @P0 IMAD.MOV.U32 R5, RZ, RZ, R59 ;  /* 0x000000ffff050224 */ /* 0x008fe400078e003b */
[----:B------:R-:W-:-:S05]  /*21f60*/  @P0 IMAD.MOV.U32 R4, RZ, RZ, R58 ;  /* 0x000000ffff040224 */ /* 0x000fca00078e003a */
[----:B------:R2:W3:Y:S04]  /*21f70*/  @P0 LDG.E.U16 R8, [R4.64] ;  /* 0x0000000404080981 */ /* 0x0004e8000c1e1500 */
[----:B------:R-:W-:Y:S01]  /*21f80*/  STL [R1+0x373c], R9 ;  /* 0x00373c0901007387 */ /* 0x000fe20000100800 */
[----:B--2---:R-:W-:Y:S02]  /*21f90*/  @P1 IMAD.MOV.U32 R5, RZ, RZ, R57 ;  /* 0x000000ffff051224 */ /* 0x004fe400078e0039 */
[----:B------:R-:W-:-:S05]  /*21fa0*/  @P1 IMAD.MOV.U32 R4, RZ, RZ, R12 ;  /* 0x000000ffff041224 */ /* 0x000fca00078e000c */
[----:B------:R4:W2:Y:S01]  /*21fb0*/  @P1 LDG.E.U16 R7, [R4.64] ;  /* 0x0000000404071981 */ /* 0x0008a2000c1e1500 */
[----:B------:R-:W-:Y:S01]  /*21fc0*/  PRMT R6, RZ, 0x7610, R6 ;  /* 0x00007610ff067816 */ /* 0x000fe20000000006 */
[----:B----4-:R-:W-:Y:S02]  /*21fd0*/  @P1 IMAD.MOV.U32 R5, RZ, RZ, R54 ;  /* 0x000000ffff051224 */ /* 0x010fe400078e0036 */
[----:B------:R-:W-:-:S05]  /*21fe0*/  @P1 IMAD.MOV.U32 R4, RZ, RZ, R34 ;  /* 0x000000ffff041224 */ /* 0x000fca00078e0022 */
[----:B------:R1:W4:Y:S04]  /*21ff0*/  @P1 LDG.E.U16 R6, [R4.64] ;  /* 0x0000000404061981 */ /* 0x000328000c1e1500 */
[----:B---3--:R2:W-:Y:S01]  /*22000*/  STL [R1+0x3740], R8 ;  /* 0x0037400801007387 */ /* 0x0085e20000100800 */
[----:B------:R-:W3:Y:S02]  /*22010*/  LDL R12, [R1+0x1470] ;  /* 0x00147000010c7983 */ /* 0x000ee40000100800 */
[----:B0-----:R-:W3:Y:S01]  /*22020*/  LDL R10, [R1+0x1474] ;  /* 0x00147400010a7983 */ /* 0x001ee20000100800 */
[----:B-1----:R-:W-:Y:S02]  /*22030*/  PRMT R5, RZ, 0x7610, R5 ;  /* 0x00007610ff057816 */ /* 0x002fe40000000005 */
[----:B------:R-:W-:-:S04]  /*22040*/  PRMT R4, RZ, 0x7610, R4 ;  /* 0x00007610ff047816 */ /* 0x000fc80000000004 */
[----:B------:R3:W3:Y:S04]  /*22050*/  @P1 LDG.E.U16 R5, [R30.64] ;  /* 0x000000041e051981 */ /* 0x0006e8000c1e1500 */
[----:B--2---:R0:W-:Y:S01]  /*22060*/  STL [R1+0x3744], R7 ;  /* 0x0037440701007387 */ /* 0x0041e20000100800 */
[----:B------:R-:W2:Y:S02]  /*22070*/  LDL R58, [R1+0x15e8] ;  /* 0x0015e800013a7983 */ /* 0x000ea40000100800 */
[----:B------:R-:W2:Y:S01]  /*22080*/  LDL R54, [R1+0x15ec] ;  /* 0x0015ec0001367983 */ /* 0x000ea20000100800 */
[----:B----4-:R-:W-:Y:S01]  /*22090*/  STL [R1+0x3748], R6 ;  /* 0x0037480601007387 */ /* 0x010fe20000100800 */
[----:B------:R-:W4:Y:S02]  /*220a0*/  LDL R8, [R1+0x15e0] ;  /* 0x0015e00001087983 */ /* 0x000f240000100800 */
[----:B0-----:R-:W4:Y:S01]  /*220b0*/  LDL R7, [R1+0x15e4] ;  /* 0x0015e40001077983 */ /* 0x001f220000100800 */
        /* <DEDUP_REMOVED lines=8> */
[----:B------:R-:W3:Y:S02]  /*22140*/  LDL R12, [R1+0x15d0] ;  /* 0x0015d000010c7983 */ /* 0x000ee40000100800 */
[----:B------:R-:W3:Y:S02]  /*22150*/  LDL R10, [R1+0x15d4] ;  /* 0x0015d400010a7983 */ /* 0x000ee40000100800 */
[----:B--2---:R-:W-:Y:S02]  /*22160*/  @P0 IMAD.MOV.U32 R31, RZ, RZ, R58 ;  /* 0x000000ffff1f0224 */ /* 0x004fe400078e003a */
[----:B------:R-:W-:-:S05]  /*22170*/  @P0 IMAD.MOV.U32 R30, RZ, RZ, R54 ;  /* 0x000000ffff1e0224 */ /* 0x000fca00078e0036 */
[----:B------:R4:W2:Y:S02]  /*22180*/  @P0 LDG.E.U16 R53, [R30.64] ;  /* 0x000000041e350981 */ /* 0x0008a4000c1e1500 */
[----:B----4-:R-:W-:Y:S02]  /*22190*/  @P0 IMAD.MOV.U32 R31, RZ, RZ, R8 ;  /* 0x000000ffff1f0224 */ /* 0x010fe400078e0008 */
[----:B------:R-:W-:Y:S01]  /*221a0*/  @P0 IMAD.MOV.U32 R30, RZ, RZ, R7 ;  /* 0x000000ffff1e0224 */ /* 0x000fe200078e0007 */
[----:B---3--:R0:W-:Y:S01]  /*221b0*/  STL [R1+0x3750], R4 ;  /* 0x0037500401007387 */ /* 0x0081e20000100800 */
[----:B------:R-:W3:Y:S01]  /*221c0*/  LDL R54, [R1+0x1568] ;  /* 0x0015680001367983 */ /* 0x000ee20000100800 */
[----:B0-----:R-:W-:-:S06]  /*221d0*/  PRMT R4, RZ, 0x7610, R4 ;  /* 0x00007610ff047816 */ /* 0x001fcc0000000004 */
[----:B------:R0:W4:Y:S04]  /*221e0*/  @P0 LDG.E.U16 R4, [R30.64] ;  /* 0x000000041e040981 */ /* 0x000128000c1e1500 */
[----:B--2---:R1:W-:Y:S01]  /*221f0*/  STL [R1+0x2e0], R53 ;  /* 0x0002e03501007387 */ /* 0x0043e20000100800 */
[----:B------:R-:W2:Y:S02]  /*22200*/  LDL R8, [R1+0x1560] ;  /* 0x0015600001087983 */ /* 0x000ea40000100800 */
[----:B------:R-:W2:Y:S01]  /*22210*/  LDL R7, [R1+0x1564] ;  /* 0x0015640001077983 */ /* 0x000ea20000100800 */
[----:B-1----:R-:W2:Y:S01]  /*22220*/  LDL R53, [R1+0x156c] ;  /* 0x00156c0001357983 */ /* 0x002ea20000100800 */
[----:B0-----:R-:W-:Y:S02]  /*22230*/  @P0 IMAD.MOV.U32 R30, RZ, RZ, R34 ;  /* 0x000000ffff1e0224 */ /* 0x001fe400078e0022 */
[----:B------:R-:W2:Y:S01]  /*22240*/  LDL R34, [R1+0x1558] ;  /* 0x0015580001227983 */ /* 0x000ea20000100800 */
[----:B------:R-:W-:-:S02]  /*22250*/  PRMT R56, RZ, 0x7610, R56 ;  /* 0x00007610ff387816 */ /* 0x000fc40000000038 */
[----:B------:R-:W-:Y:S01]  /*22260*/  ISETP.GT.AND P1, PT, R29, 0x37, PT ;  /* 0x000000371d00780c */ /* 0x000fe20003f24270 */
[----:B------:R-:W-:Y:S01]  /*22270*/  @P0 IMAD.MOV.U32 R31, RZ, RZ, R57 ;  /* 0x000000ffff1f0224 */ /* 0x000fe200078e0039 */
[----:B------:R-:W-:-:S04]  /*22280*/  PRMT R55, RZ, 0x7610, R55 ;  /* 0x00007610ff377816 */ /* 0x000fc80000000037 */
[----:B------:R0:W2:Y:S04]  /*22290*/  @P0 LDG.E.U16 R56, [R30.64] ;  /* 0x000000041e380981 */ /* 0x0000a8000c1e1500 */
[----:B----4-:R1:W-:Y:S04]  /*222a0*/  STL [R1+0x228], R4 ;  /* 0x0002280401007387 */ /* 0x0103e80000100800 */
[----:B-1----:R-:W4:Y:S01]  /*222b0*/  LDL R4, [R1+0x155c] ;  /* 0x00155c0001047983 */ /* 0x002f220000100800 */
[----:B0-----:R-:W-:Y:S02]  /*222c0*/  @P0 IMAD.MOV.U32 R30, RZ, RZ, R10 ;  /* 0x000000ffff1e0224 */ /* 0x001fe400078e000a */
[----:B------:R-:W-:Y:S01]  /*222d0*/  @P0 IMAD.MOV.U32 R31, RZ, RZ, R12 ;  /* 0x000000ffff1f0224 */ /* 0x000fe200078e000c */
[----:B------:R-:W-:-:S02]  /*222e0*/  PRMT R45, RZ, 0x7610, R45 ;  /* 0x00007610ff2d7816 */ /* 0x000fc4000000002d */
[----:B------:R-:W-:Y:S02]  /*222f0*/  PRMT R43, RZ, 0x7610, R43 ;  /* 0x00007610ff2b7816 */ /* 0x000fe4000000002b */
[----:B------:R-:W-:Y:S01]  /*22300*/  PRMT R32, RZ, 0x7610, R32 ;  /* 0x00007610ff207816 */ /* 0x000fe20000000020 */
[----:B------:R-:W4:Y:S04]  /*22310*/  LDL R12, [R1+0x1550] ;  /* 0x00155000010c7983 */ /* 0x000f280000100800 */
[----:B------:R2:W4:Y:S04]  /*22320*/  @P0 LDG.E.U16 R55, [R30.64] ;  /* 0x000000041e370981 */ /* 0x000528000c1e1500 */
[----:B------:R-:W4:Y:S01]  /*22330*/  LDL R10, [R1+0x1554] ;  /* 0x00155400010a7983 */ /* 0x000f220000100800 */
[----:B--2---:R-:W-:-:S02]  /*22340*/  @P1 IMAD.MOV.U32 R30, RZ, RZ, R53 ;  /* 0x000000ffff1e1224 */ /* 0x004fc400078e0035 */
[----:B---3--:R-:W-:-:S05]  /*22350*/  @P1 IMAD.MOV.U32 R31, RZ, RZ, R54 ;  /* 0x000000ffff1f1224 */ /* 0x008fca00078e0036 */
[----:B------:R0:W2:Y:S02]  /*22360*/  @P1 LDG.E.U16 R45, [R30.64] ;  /* 0x000000041e2d1981 */ /* 0x0000a4000c1e1500 */
[----:B0-----:R-:W-:Y:S02]  /*22370*/  @P1 IMAD.MOV.U32 R30, RZ, RZ, R7 ;  /* 0x000000ffff1e1224 */ /* 0x001fe400078e0007 */
[----:B------:R-:W-:Y:S01]  /*22380*/  @P1 IMAD.MOV.U32 R31, RZ, RZ, R8 ;  /* 0x000000ffff1f1224 */ /* 0x000fe200078e0008 */
[----:B------:R-:W3:Y:S04]  /*22390*/  LDL R7, [R1+0x14ec] ;  /* 0x0014ec0001077983 */ /* 0x000ee80000100800 */
[----:B------:R-:W3:Y:S04]  /*223a0*/  LDL R8, [R1+0x14e8] ;  /* 0x0014e80001087983 */ /* 0x000ee80000100800 */
[----:B------:R0:W3:Y:S02]  /*223b0*/  @P1 LDG.E.U16 R43, [R30.64] ;  /* 0x000000041e2b1981 */ /* 0x0000e4000c1e1500 */
[----:B0-----:R-:W-:-:S02]  /*223c0*/  @P1 IMAD.MOV.U32 R31, RZ, RZ, R34 ;  /* 0x000000ffff1f1224 */ /* 0x001fc400078e0022 */
[----:B----4-:R-:W-:-:S05]  /*223d0*/  @P1 IMAD.MOV.U32 R30, RZ, RZ, R4 ;  /* 0x000000ffff1e1224 */ /* 0x010fca00078e0004 */
[----:B------:R0:W4:Y:S01]  /*223e0*/  @P1 LDG.E.U16 R32, [R30.64] ;  /* 0x000000041e201981 */ /* 0x000122000c1e1500 */
[----:B------:R-:W-:-:S03]  /*223f0*/  ISETP.GT.AND P0, PT, R29, 0x3b, PT ;  /* 0x0000003b1d00780c */ /* 0x000fc60003f04270 */
[----:B--2---:R1:W-:Y:S01]  /*22400*/  STL [R1+0x210], R45 ;  /* 0x0002102d01007387 */ /* 0x0043e20000100800 */
[----:B------:R-:W2:Y:S03]  /*22410*/  LDL R4, [R1+0x14e4] ;  /* 0x0014e40001047983 */ /* 0x000ea60000100800 */
[----:B-1----:R-:W2:Y:S04]  /*22420*/  LDL R45, [R1+0x14e0] ;  /* 0x0014e000012d7983 */ /* 0x002ea80000100800 */
[----:B---3--:R1:W-:Y:S01]  /*22430*/  STL [R1+0x208], R43 ;  /* 0x0002082b01007387 */ /* 0x0083e20000100800 */
[----:B------:R-:W3:Y:S02]  /*22440*/  LDL R34, [R1+0x14dc] ;  /* 0x0014dc0001227983 */ /* 0x000ee40000100800 */
[----:B0-----:R-:W-:Y:S01]  /*22450*/  @P1 IMAD.MOV.U32 R31, RZ, RZ, R12 ;  /* 0x000000ffff1f1224 */ /* 0x001fe200078e000c */
[----:B-1----:R-:W3:Y:S01]  /*22460*/  LDL R43, [R1+0x14d8] ;  /* 0x0014d800012b7983 */ /* 0x002ee20000100800 */
[----:B------:R-:W-:Y:S01]  /*22470*/  PRMT R52, RZ, 0x7610, R52 ;  /* 0x00007610ff347816 */ /* 0x000fe20000000034 */
[----:B------:R-:W-:-:S05]  /*22480*/  @P1 IMAD.MOV.U32 R30, RZ, RZ, R10 ;  /* 0x000000ffff1e1224 */ /* 0x000fca00078e000a */
[----:B------:R0:W3:Y:S02]  /*22490*/  @P1 LDG.E.U16 R52, [R30.64] ;  /* 0x000000041e341981 */ /* 0x0000e4000c1e1500 */
[----:B0-----:R-:W-:Y:S02]  /*224a0*/  @P0 IMAD.MOV.U32 R30, RZ, RZ, R7 ;  /* 0x000000ffff1e0224 */ /* 0x001fe400078e0007 */
[----:B------:R-:W-:Y:S01]  /*224b0*/  @P0 IMAD.MOV.U32 R31, RZ, RZ, R8 ;  /* 0x000000ffff1f0224 */ /* 0x000fe200078e0008 */
[----:B----4-:R0:W-:Y:S01]  /*224c0*/  STL [R1+0x1fc], R32 ;  /* 0x0001fc2001007387 */ /* 0x0101e20000100800 */
[----:B------:R-:W4:Y:S02]  /*224d0*/  LDL R12, [R1+0x14d4] ;  /* 0x0014d400010c7983 */ /* 0x000f240000100800 */
[----:B------:R-:W4:Y:S01]  /*224e0*/  LDL R10, [R1+0x146c] ;  /* 0x00146c00010a7983 */ /* 0x000f220000100800 */
[----:B0-----:R-:W4:Y:S01]  /*224f0*/  LDL R32, [R1+0x14d0] ;  /* 0x0014d00001207983 */ /* 0x001f220000100800 */
[----:B------:R-:W-:Y:S02]  /*22500*/  STL [R1+0x220], R56 ;  /* 0x0002203801007387 */ /* 0x000fe40000100800 */
[----:B------:R-:W4:Y:S02]  /*22510*/  LDL R8, [R1+0x1460] ;  /* 0x0014600001087983 */ /* 0x000f240000100800 */
[----:B------:R-:W4:Y:S01]  /*22520*/  LDL R7, [R1+0x1464] ;  /* 0x0014640001077983 */ /* 0x000f220000100800 */
[----:B------:R-:W-:-:S02]  /*22530*/  PRMT R46, RZ, 0x7610, R46 ;  /* 0x00007610ff2e7816 */ /* 0x000fc4000000002e */
[----:B------:R-:W-:-:S04]  /*22540*/  PRMT R44, RZ, 0x7610, R44 ;  /* 0x00007610ff2c7816 */ /* 0x000fc8000000002c */
[----:B------:R2:W4:Y:S01]  /*22550*/  @P0 LDG.E.U16 R46, [R30.64] ;  /* 0x000000041e2e0981 */ /* 0x000522000c1e1500 */
[----:B------:R-:W-:Y:S02]  /*22560*/  PRMT R33, RZ, 0x7610, R33 ;  /* 0x00007610ff217816 */ /* 0x000fe40000000021 */
[----:B------:R-:W-:Y:S01]  /*22570*/  ISETP.GT.AND P1, PT, R29, 0x3f, PT ;  /* 0x0000003f1d00780c */ /* 0x000fe20003f24270 */
[----:B--2---:R-:W-:Y:S02]  /*22580*/  @P0 IMAD.MOV.U32 R30, RZ, RZ, R4 ;  /* 0x000000ffff1e0224 */ /* 0x004fe400078e0004 */
[----:B------:R-:W-:-:S05]  /*22590*/  @P0 IMAD.MOV.U32 R31, RZ, RZ, R45 ;  /* 0x000000ffff1f0224 */ /* 0x000fca00078e002d */
[----:B------:R3:W2:Y:S01]  /*225a0*/  @P0 LDG.E.U16 R44, [R30.64] ;  /* 0x000000041e2c0981 */ /* 0x0006a2000c1e1500 */
[----:B------:R-:W-:Y:S01]  /*225b0*/  PRMT R11, RZ, 0x7610, R11 ;  /* 0x00007610ff0b7816 */ /* 0x000fe2000000000b */
[----:B---3--:R-:W-:Y:S02]  /*225c0*/  @P0 IMAD.MOV.U32 R30, RZ, RZ, R34 ;  /* 0x000000ffff1e0224 */ /* 0x008fe400078e0022 */
[----:B------:R-:W-:-:S05]  /*225d0*/  @P0 IMAD.MOV.U32 R31, RZ, RZ, R43 ;  /* 0x000000ffff1f0224 */ /* 0x000fca00078e002b */
[----:B------:R4:W3:Y:S01]  /*225e0*/  @P0 LDG.E.U16 R33, [R30.64] ;  /* 0x000000041e210981 */ /* 0x0008e2000c1e1500 */
[----:B------:R-:W-:Y:S02]  /*225f0*/  PRMT R9, RZ, 0x7610, R9 ;  /* 0x00007610ff097816 */ /* 0x000fe40000000009 */
[----:B------:R-:W-:Y:S01]  /*22600*/  PRMT R5, RZ, 0x7610, R5 ;  /* 0x00007610ff057816 */ /* 0x000fe20000000005 */
[----:B------:R-:W-:Y:S01]  /*22610*/  STL [R1+0x218], R55 ;  /* 0x0002183701007387 */ /* 0x000fe20000100800 */
[----:B------:R-:W2:Y:S02]  /*22620*/  LDL R4, [R1+0x1458] ;  /* 0x0014580001047983 */ /* 0x000ea40000100800 */
[----:B----4-:R-:W-:Y:S02]  /*22630*/  @P0 IMAD.MOV.U32 R30, RZ, RZ, R12 ;  /* 0x000000ffff1e0224 */ /* 0x010fe400078e000c */
[----:B------:R-:W-:-:S05]  /*22640*/  @P0 IMAD.MOV.U32 R31, RZ, RZ, R32 ;  /* 0x000000ffff1f0224 */ /* 0x000fca00078e0020 */
[----:B------:R0:W4:Y:S02]  /*22650*/  @P0 LDG.E.U16 R11, [R30.64] ;  /* 0x000000041e0b0981 */ /* 0x000124000c1e1500 */
[----:B0-----:R-:W-:Y:S02]  /*22660*/  @P1 IMAD.MOV.U32 R30, RZ, RZ, R10 ;  /* 0x000000ffff1e1224 */ /* 0x001fe400078e000a */
[----:B------:R-:W-:-:S05]  /*22670*/  @P1 IMAD.MOV.U32 R31, RZ, RZ, R2 ;  /* 0x000000ffff1f1224 */ /* 0x000fca00078e0002 */
[----:B------:R0:W3:Y:S02]  /*22680*/  @P1 LDG.E.U16 R9, [R30.64] ;  /* 0x000000041e091981 */ /* 0x0000e4000c1e1500 */
[----:B0-----:R-:W-:Y:S02]  /*22690*/  @P1 IMAD.MOV.U32 R30, RZ, RZ, R7 ;  /* 0x000000ffff1e1224 */ /* 0x001fe400078e0007 */
[----:B------:R-:W-:-:S05]  /*226a0*/  @P1 IMAD.MOV.U32 R31, RZ, RZ, R8 ;  /* 0x000000ffff1f1224 */ /* 0x000fca00078e0008 */
[----:B------:R2:W3:Y:S04]  /*226b0*/  @P1 LDG.E.U16 R5, [R30.64] ;  /* 0x000000041e051981 */ /* 0x0004e8000c1e1500 */
[----:B------:R0:W-:Y:S04]  /*226c0*/  STL [R1+0x2014], R2 ;  /* 0x0020140201007387 */ /* 0x0001e80000100800 */
[----:B0-----:R-:W4:Y:S01]  /*226d0*/  LDL.LU R2, [R1+0x145c] ;  /* 0x00145c0001027983 */ /* 0x001f220000300800 */
[----:B--2---:R-:W-:-:S03]  /*226e0*/  @P1 IMAD.MOV.U32 R31, RZ, RZ, R4 ;  /* 0x000000ffff1f1224 */ /* 0x004fc600078e0004 */
[----:B---3--:R0:W-:Y:S01]  /*226f0*/  STL [R1+0x1c8], R5 ;  /* 0x0001c80501007387 */ /* 0x0081e20000100800 */
[----:B------:R-:W2:Y:S03]  /*22700*/  LDL R4, [R1+0x1454] ;  /* 0x0014540001047983 */ /* 0x000ea60000100800 */
[----:B0-----:R-:W3:Y:S01]  /*22710*/  LDL R5, [R1+0x1450] ;  /* 0x0014500001057983 */ /* 0x001ee20000100800 */
[----:B------:R-:W-:Y:S01]  /*22720*/  PRMT R6, RZ, 0x7610, R6 ;  /* 0x00007610ff067816 */ /* 0x000fe20000000006 */
[----:B----4-:R-:W-:Y:S01]  /*22730*/  @P1 IMAD.MOV.U32 R30, RZ, RZ, R2 ;  /* 0x000000ffff1e1224 */ /* 0x010fe200078e0002 */
[----:B------:R-:W-:-:S04]  /*22740*/  PRMT R0, RZ, 0x7610, R0 ;  /* 0x00007610ff007816 */ /* 0x000fc80000000000 */
[----:B------:R2:W4:Y:S04]  /*22750*/  @P1 LDG.E.U16 R6, [R30.64] ;  /* 0x000000041e061981 */ /* 0x000528000c1e1500 */
[----:B------:R-:W-:Y:S01]  /*22760*/  STL [R1+0x20ec], R2 ;  /* 0x0020ec0201007387 */ /* 0x000fe20000100800 */
[----:B------:R-:W-:Y:S02]  /*22770*/  STL [R1+0x3470], R2 ;  /* 0x0034700201007387 */ /* 0x000fe40000100800 */
[----:B------:R-:W-:Y:S02]  /*22780*/  STL [R1+0x1f4], R52 ;  /* 0x0001f43401007387 */ /* 0x000fe40000100800 */
[----:B------:R-:W-:Y:S01]  /*22790*/  STL [R1+0x347c], R2 ;  /* 0x00347c0201007387 */ /* 0x000fe20000100800 */
        /* <DEDUP_REMOVED lines=13> */
[----:B------:R0:W-:Y:S02]  /*22870*/  STL [R1+0x1e0], R33 ;  /* 0x0001e02101007387 */ /* 0x0001e40000100800 */
        /* <DEDUP_REMOVED lines=17> */
[----:B--2---:R-:W-:-:S02]  /*22990*/  @P1 IMAD.MOV.U32 R30, RZ, RZ, R4 ;  /* 0x000000ffff1e1224 */ /* 0x004fc400078e0004 */
[----:B---3--:R-:W-:-:S05]  /*229a0*/  @P1 IMAD.MOV.U32 R31, RZ, RZ, R5 ;  /* 0x000000ffff1f1224 */ /* 0x008fca00078e0005 */
[----:B------:R-:W2:Y:S04]  /*229b0*/  @P1 LDG.E.U16 R0, [R30.64] ;  /* 0x000000041e001981 */ /* 0x000ea8000c1e1500 */
        /* <DEDUP_REMOVED lines=37> */
[----:B0-----:R-:W3:Y:S02]  /*22c10*/  LDL.LU R33, [R1+0x340] ;  /* 0x0003400001217983 */ /* 0x001ee40000300800 */
[----:B------:R-:W3:Y:S02]  /*22c20*/  LDL.LU R34, [R1+0x33c] ;  /* 0x00033c0001227983 */ /* 0x000ee40000300800 */
[----:B------:R-:W3:Y:S01]  /*22c30*/  LDL.LU R43, [R1+0x338] ;  /* 0x00033800012b7983 */ /* 0x000ee20000300800 */
[----:B------:R-:W3:Y:S01]  /*22c40*/  LDL.LU R44, [R1+0x334] ;  /* 0x00033400012c7983 */ /* 0x000ee20000300800 */
[----:B------:R-:W3:Y:S02]  /*22c50*/  LDL.LU R45, [R1+0x300] ;  /* 0x00030000012d7983 */ /* 0x000ee40000300800 */
        /* <DEDUP_REMOVED lines=10> */
[----:B------:R-:W3:Y:S04]  /*22d00*/  LDL.LU R61, [R1+0x194] ;  /* 0x00019400013d7983 */ /* 0x000ee80000300800 */
[----:B------:R-:W0:Y:S04]  /*22d10*/  S2R R3, SR_TID.X ;  /* 0x0000000000037919 */ /* 0x000e280000002100 */
[----:B------:R-:W1:Y:S04]  /*22d20*/  S2R R32, SR_TID.X ;  /* 0x0000000000207919 */ /* 0x000e680000002100 */
[----:B------:R-:W-:Y:S06]  /*22d30*/  BAR.SYNC.DEFER_BLOCKING 0x0 ;  /* 0x0000000000007b1d */ /* 0x000fec0000010000 */
[----:B--2---:R2:W-:Y:S04]  /*22d40*/  STL [R1+0x1b8], R0 ;  /* 0x0001b80001007387 */ /* 0x0045e80000100800 */
[----:B--2---:R-:W2:Y:S01]  /*22d50*/  LDL.LU R0, [R1+0x170] ;  /* 0x0001700001007983 */ /* 0x004ea20000300800 */
        /* <DEDUP_REMOVED lines=10> */
[----:B----4-:R-:W-:Y:S01]  /*22e00*/  STL [R1+0x1c0], R6 ;  /* 0x0001c00601007387 */ /* 0x010fe20000100800 */
        /* <DEDUP_REMOVED lines=28> */
[----:B0-----:R-:W-:Y:S01]  /*22fd0*/  LOP3.LUT R3, R3, 0x1f, RZ, 0xc0, !PT ;  /* 0x0000001f03037812 */ /* 0x001fe200078ec0ff */
[----:B------:R-:W-:Y:S01]  /*22fe0*/  STL [R1+0x36e0], R31 ;  /* 0x0036e01f01007387 */ /* 0x000fe20000100800 */
[----:B------:R-:W-:Y:S02]  /*22ff0*/  STL [R1+0x359c], R30 ;  /* 0x00359c1e01007387 */ /* 0x000fe40000100800 */
[----:B------:R-:W-:Y:S02]  /*23000*/  STL [R1+0x35a4], R30 ;  /* 0x0035a41e01007387 */ /* 0x000fe40000100800 */
[----:B------:R1:W-:Y:S02]  /*23010*/  STL [R1+0x36e4], R30 ;  /* 0x0036e41e01007387 */ /* 0x0003e40000100800 */
[----:B------:R-:W-:Y:S01]  /*23020*/  IMAD.SHL.U32 R3, R3, 0x2, RZ ;  /* 0x0000000203037824 */ /* 0x000fe200078e00ff */
[----:B-1----:R-:W-:-:S04]  /*23030*/  LOP3.LUT R30, R32, 0x1f, RZ, 0xc0, !PT ;  /* 0x0000001f201e7812 */ /* 0x002fc800078ec0ff */
[----:B---3--:R0:W-:Y:S04]  /*23040*/  STS.U16 [R3+0x4c0], R52 ;  /* 0x0004c03403007388 */ /* 0x0081e80000000400 */
[----:B------:R1:W-:Y:S04]  /*23050*/  STS.U16 [R3+0x480], R53 ;  /* 0x0004803503007388 */ /* 0x0003e80000000400 */
[----:B------:R-:W-:Y:S01]  /*23060*/  STL [R1+0x3754], R30 ;  /* 0x0037541e01007387 */ /* 0x000fe20000100800 */
[----:B------:R-:W-:Y:S03]  /*23070*/  STL [R1+0x36e8], R29 ;  /* 0x0036e81d01007387 */ /* 0x000fe60000100800 */
[----:B------:R3:W-:Y:S04]  /*23080*/  STS.U16 [R3+0x800], R54 ;  /* 0x0008003603007388 */ /* 0x0007e80000000400 */
[----:B0-----:R-:W4:Y:S01]  /*23090*/  LDL.LU R52, [R1+0x15c] ;  /* 0x00015c0001347983 */ /* 0x001f220000300800 */
[----:B-1----:R-:W4:Y:S03]  /*230a0*/  LDL.LU R53, [R1+0x158] ;  /* 0x0001580001357983 */ /* 0x002f260000300800 */
[----:B---3--:R-:W3:Y:S01]  /*230b0*/  LDL.LU R54, [R1+0x154] ;  /* 0x0001540001367983 */ /* 0x008ee20000300800 */
[----:B------:R-:W-:-:S03]  /*230c0*/  LOP3.LUT R12, R32, 0x1f, RZ, 0xc0, !PT ;  /* 0x0000001f200c7812 */ /* 0x000fc600078ec0ff */
[----:B------:R0:W-:Y:S04]  /*230d0*/  STS.U16 [R3+0xc00], R59 ;  /* 0x000c003b03007388 */ /* 0x0001e80000000400 */
[----:B------:R1:W-:Y:S01]  /*230e0*/  STS.U16 [R3+0xcc0], R60 ;  /* 0x000cc03c03007388 */ /* 0x0003e20000000400 */
[----:B------:R-:W-:-:S03]  /*230f0*/  LOP3.LUT R2, R12, 0x20, RZ, 0xfc, !PT ;  /* 0x000000200c027812 */ /* 0x000fc600078efcff */
[----:B------:R1:W-:Y:S01]  /*23100*/  STS.U16 [R3+0xc80], R61 ;  /* 0x000c803d03007388 */ /* 0x0003e20000000400 */
[-C--:B------:R-:W-:Y:S02]  /*23110*/  ISETP.GE.AND P0, PT, R30, R29.reuse, PT ;  /* 0x0000001d1e00720c */ /* 0x080fe40003f06270 */
[----:B------:R-:W-:Y:S01]  /*23120*/  ISETP.GE.AND P1, PT, R2, R29, PT ;  /* 0x0000001d0200720c */ /* 0x000fe20003f26270 */
[----:B0-----:R-:W3:Y:S01]  /*23130*/  LDL.LU R59, [R1+0x130] ;  /* 0x00013000013b7983 */ /* 0x001ee20000300800 */
[----:B-1----:R-:W3:Y:S03]  /*23140*/  LDL.LU R60, [R1+0x12c] ;  /* 0x00012c00013c7983 */ /* 0x002ee60000300800 */
[----:B------:R-:W3:Y:S04]  /*23150*/  LDL.LU R61, [R1+0x128] ;  /* 0x00012800013d7983 */ /* 0x000ee80000300800 */
[----:B------:R-:W-:Y:S04]  /*23160*/  STS.U16 [R3], R33 ;  /* 0x0000002103007388 */ /* 0x000fe80000000400 */
[----:B------:R-:W-:Y:S04]  /*23170*/  STS.U16 [R3+0x40], R34 ;  /* 0x0000402203007388 */ /* 0x000fe80000000400 */
        /* <DEDUP_REMOVED lines=8> */
[----:B--2---:R0:W-:Y:S04]  /*23200*/  STS.U16 [R3+0x1000], R0 ;  /* 0x0010000003007388 */ /* 0x0041e80000000400 */
[----:B0-----:R-:W2:Y:S01]  /*23210*/  LDL.LU R0, [R1+0x124] ;  /* 0x0001240001007983 */ /* 0x001ea20000300800 */
[----:B------:R-:W2:Y:S02]  /*23220*/  LDL.LU R29, [R1+0x100] ;  /* 0x00010000011d7983 */ /* 0x000ea40000300800 */
[----:B------:R-:W2:Y:S02]  /*23230*/  LDL.LU R30, [R1+0xfc] ;  /* 0x0000fc00011e7983 */ /* 0x000ea40000300800 */
[----:B------:R-:W2:Y:S01]  /*23240*/  LDL.LU R31, [R1+0xf8] ;  /* 0x0000f800011f7983 */ /* 0x000ea20000300800 */
[----:B------:R-:W2:Y:S01]  /*23250*/  LDL.LU R2, [R1+0xf4] ;  /* 0x0000f40001027983 */ /* 0x000ea20000300800 */
        /* <DEDUP_REMOVED lines=19> */
[----:B------:R-:W2:Y:S04]  /*23390*/  LDL.LU R58, [R1+0x4] ;  /* 0x00000400013a7983 */ /* 0x000ea80000300800 */
[----:B----4-:R0:W-:Y:S04]  /*233a0*/  STS.U16 [R3+0x1040], R52 ;  /* 0x0010403403007388 */ /* 0x0101e80000000400 */
[----:B------:R1:W-:Y:S04]  /*233b0*/  STS.U16 [R3+0x1080], R53 ;  /* 0x0010803503007388 */ /* 0x0003e80000000400 */
[----:B---3--:R3:W-:Y:S04]  /*233c0*/  STS.U16 [R3+0x10c0], R54 ;  /* 0x0010c03603007388 */ /* 0x0087e80000000400 */
[----:B0-----:R-:W4:Y:S01]  /*233d0*/  LDL.LU R52, [R1+0x3778] ;  /* 0x0037780001347983 */ /* 0x001f220000300800 */
[----:B-1----:R-:W4:Y:S03]  /*233e0*/  LDL.LU R53, [R1+0x3774] ;  /* 0x0037740001357983 */ /* 0x002f260000300800 */
[----:B---3--:R-:W3:Y:S04]  /*233f0*/  LDL.LU R54, [R1+0x3770] ;  /* 0x0037700001367983 */ /* 0x008ee80000300800 */
[----:B------:R0:W-:Y:S04]  /*23400*/  STS.U16 [R3+0x1440], R59 ;  /* 0x0014403b03007388 */ /* 0x0001e80000000400 */
[----:B------:R1:W-:Y:S04]  /*23410*/  STS.U16 [R3+0x1400], R60 ;  /* 0x0014003c03007388 */ /* 0x0003e80000000400 */
[----:B------:R1:W-:Y:S04]  /*23420*/  STS.U16 [R3+0x14c0], R61 ;  /* 0x0014c03d03007388 */ /* 0x0003e80000000400 */
[----:B0-----:R-:W4:Y:S01]  /*23430*/  LDL.LU R59, [R1+0x376c] ;  /* 0x00376c00013b7983 */ /* 0x001f220000300800 */
[----:B-1----:R-:W4:Y:S02]  /*23440*/  LDL.LU R60, [R1+0x3768] ;  /* 0x00376800013c7983 */ /* 0x002f240000300800 */
[----:B------:R-:W4:Y:S01]  /*23450*/  LDL.LU R61, [R1+0x3764] ;  /* 0x00376400013d7983 */ /* 0x000f220000300800 */
[----:B--2---:R0:W-:Y:S04]  /*23460*/  STS.U16 [R3+0x1480], R0 ;  /* 0x0014800003007388 */ /* 0x0041e80000000400 */
[----:B0-----:R-:W2:Y:S04]  /*23470*/  LDL.LU R0, [R1+0x3760] ;  /* 0x0037600001007983 */ /* 0x001ea80000300800 */
[----:B------:R0:W-:Y:S04]  /*23480*/  STS.U16 [R3+0x20c0], R11 ;  /* 0x0020c00b03007388 */ /* 0x0001e80000000400 */
[----:B------:R1:W-:Y:S04]  /*23490*/  STS.U16 [R3+0x2440], R12 ;  /* 0x0024400c03007388 */ /* 0x0003e80000000400 */
[----:B------:R1:W-:Y:S04]  /*234a0*/  STS.U16 [R3+0x2400], R32 ;  /* 0x0024002003007388 */ /* 0x0003e80000000400 */
[----:B------:R1:W-:Y:S04]  /*234b0*/  STS.U16 [R3+0x24c0], R33 ;  /* 0x0024c02103007388 */ /* 0x0003e80000000400 */
[----:B------:R1:W-:Y:S04]  /*234c0*/  STS.U16 [R3+0x2480], R34 ;  /* 0x0024802203007388 */ /* 0x0003e80000000400 */
[----:B------:R1:W-:Y:S04]  /*234d0*/  STS.U16 [R3+0x2800], R43 ;  /* 0x0028002b03007388 */ /* 0x0003e80000000400 */
[----:B0-----:R-:W2:Y:S01]  /*234e0*/  LDL.LU R11, [R1+0x330] ;  /* 0x00033000010b7983 */ /* 0x001ea20000300800 */
[----:B-1----:R-:W2:Y:S02]  /*234f0*/  LDL.LU R12, [R1+0x32c] ;  /* 0x00032c00010c7983 */ /* 0x002ea40000300800 */
[----:B------:R-:W2:Y:S02]  /*23500*/  LDL.LU R32, [R1+0x328] ;  /* 0x0003280001207983 */ /* 0x000ea40000300800 */
[----:B------:R-:W2:Y:S01]  /*23510*/  LDL.LU R33, [R1+0x324] ;  /* 0x0003240001217983 */ /* 0x000ea20000300800 */
[----:B------:R-:W2:Y:S04]  /*23520*/  LDL.LU R34, [R1+0x2f0] ;  /* 0x0002f00001227983 */ /* 0x000ea80000300800 */
[----:B------:R0:W-:Y:S01]  /*23530*/  STS.U16 [R3+0x2840], R44 ;  /* 0x0028402c03007388 */ /* 0x0001e20000000400 */
[----:B------:R-:W2:Y:S03]  /*23540*/  LDL.LU R43, [R1+0x2ec] ;  /* 0x0002ec00012b7983 */ /* 0x000ea60000300800 */
[----:B------:R1:W-:Y:S04]  /*23550*/  STS.U16 [R3+0x2880], R45 ;  /* 0x0028802d03007388 */ /* 0x0003e80000000400 */
[----:B------:R1:W-:Y:S04]  /*23560*/  STS.U16 [R3+0x28c0], R46 ;  /* 0x0028c02e03007388 */ /* 0x0003e80000000400 */
[----:B------:R1:W-:Y:S04]  /*23570*/  STS.U16 [R3+0x2c40], R55 ;  /* 0x002c403703007388 */ /* 0x0003e80000000400 */
[----:B------:R1:W-:Y:S04]  /*23580*/  STS.U16 [R3+0x2c00], R56 ;  /* 0x002c003803007388 */ /* 0x0003e80000000400 */
[----:B------:R1:W-:Y:S04]  /*23590*/  STS.U16 [R3+0x2cc0], R57 ;  /* 0x002cc03903007388 */ /* 0x0003e80000000400 */
[----:B0-----:R-:W2:Y:S01]  /*235a0*/  LDL.LU R44, [R1+0x2e8] ;  /* 0x0002e800012c7983 */ /* 0x001ea20000300800 */
[----:B-1----:R-:W2:Y:S02]  /*235b0*/  LDL.LU R45, [R1+0x2e4] ;  /* 0x0002e400012d7983 */ /* 0x002ea40000300800 */
[----:B------:R-:W2:Y:S01]  /*235c0*/  LDL.LU R46, [R1+0x1cc] ;  /* 0x0001cc00012e7983 */ /* 0x000ea20000300800 */
[----:B------:R-:W2:Y:S01]  /*235d0*/  LDL.LU R55, [R1+0x1c4] ;  /* 0x0001c40001377983 */ /* 0x000ea20000300800 */
[----:B------:R-:W2:Y:S03]  /*235e0*/  LDL.LU R56, [R1+0x1bc] ;  /* 0x0001bc0001387983 */ /* 0x000ea60000300800 */
[----:B------:R0:W-:Y:S01]  /*235f0*/  STS.U16 [R3+0x2c80], R58 ;  /* 0x002c803a03007388 */ /* 0x0001e20000000400 */
[----:B------:R-:W2:Y:S03]  /*23600*/  LDL.LU R57, [R1+0x1b4] ;  /* 0x0001b40001397983 */ /* 0x000ea60000300800 */
[----:B0-----:R-:W2:Y:S04]  /*23610*/  LDL.LU R58, [R1+0x190] ;  /* 0x00019000013a7983 */ /* 0x001ea80000300800 */
[----:B------:R0:W-:Y:S04]  /*23620*/  STS.U16 [R3+0x18c0], R2 ;  /* 0x0018c00203007388 */ /* 0x0001e80000000400 */
        /* <DEDUP_REMOVED lines=8> */
[----:B---3--:R-:W-:Y:S01]  /*236b0*/  STL [R1+0x36f0], R54 ;  /* 0x0036f03601007387 */ /* 0x008fe20000100800 */
[----:B----4-:R-:W-:Y:S03]  /*236c0*/  STL [R1+0x36f4], R53 ;  /* 0x0036f43501007387 */ /* 0x010fe60000100800 */
[----:B------:R-:W-:Y:S01]  /*236d0*/  STL [R1+0x36f8], R52 ;  /* 0x0036f83401007387 */ /* 0x000fe20000100800 */
[----:B------:R-:W-:Y:S03]  /*236e0*/  STL [R1+0x36fc], R51 ;  /* 0x0036fc3301007387 */ /* 0x000fe60000100800 */
[----:B------:R-:W-:Y:S01]  /*236f0*/  STL [R1+0x3700], R42 ;  /* 0x0037002a01007387 */ /* 0x000fe20000100800 */
[----:B------:R-:W-:Y:S03]  /*23700*/  STL [R1+0x3758], R41 ;  /* 0x0037582901007387 */ /* 0x000fe60000100800 */
        /* <DEDUP_REMOVED lines=8> */
[----:B------:R-:W-:Y:S01]  /*23790*/  STS.U16 [R3+0x34c0], R40 ;  /* 0x0034c02803007388 */ /* 0x000fe20000000400 */
[----:B------:R-:W-:Y:S03]  /*237a0*/  STL [R1+0x375c], R40 ;  /* 0x00375c2801007387 */ /* 0x000fe60000100800 */
[----:B------:R-:W-:Y:S04]  /*237b0*/  STS.U16 [R3+0x3480], R39 ;  /* 0x0034802703007388 */ /* 0x000fe80000000400 */
[----:B------:R-:W-:Y:S04]  /*237c0*/  STS.U16 [R3+0x3800], R28 ;  /* 0x0038001c03007388 */ /* 0x000fe80000000400 */
[----:B------:R-:W-:Y:S04]  /*237d0*/  STS.U16 [R3+0x3840], R27 ;  /* 0x0038401b03007388 */ /* 0x000fe80000000400 */
[----:B------:R-:W-:Y:S04]  /*237e0*/  STS.U16 [R3+0x3880], R26 ;  /* 0x0038801a03007388 */ /* 0x000fe80000000400 */
[----:B------:R-:W-:Y:S04]  /*237f0*/  STS.U16 [R3+0x38c0], R25 ;  /* 0x0038c01903007388 */ /* 0x000fe80000000400 */
[----:B------:R-:W-:Y:S01]  /*23800*/  STS.U16 [R3+0x3c40], R24 ;  /* 0x003c401803007388 */ /* 0x000fe20000000400 */
[----:B0-----:R-:W-:-:S03]  /*23810*/  LOP3.LUT R2, R3, 0x10, RZ, 0x3c, !PT ;  /* 0x0000001003027812 */ /* 0x001fc600078e3cff */
[----:B------:R-:W-:Y:S04]  /*23820*/  STS.U16 [R3+0x3c00], R23 ;  /* 0x003c001703007388 */ /* 0x000fe80000000400 */
[----:B------:R-:W-:Y:S04]  /*23830*/  STS.U16 [R3+0x3cc0], R22 ;  /* 0x003cc01603007388 */ /* 0x000fe80000000400 */
[----:B------:R0:W-:Y:S04]  /*23840*/  STS.U16 [R3+0x3c80], R21 ;  /* 0x003c801503007388 */ /* 0x0001e80000000400 */
[----:B0-----:R-:W3:Y:S01]  /*23850*/  LDL.LU R3, [R1+0x18c] ;  /* 0x00018c0001037983 */ /* 0x001ee20000300800 */
        /* <DEDUP_REMOVED lines=16> */
[----:B------:R-:W3:Y:S03]  /*23960*/  LDL.LU R10, [R1+0xb8] ;  /* 0x0000b800010a7983 */ /* 0x000ee60000300800 */
[----:B--2---:R0:W-:Y:S01]  /*23970*/  STS.U16 [R2+0x100], R11 ;  /* 0x0001000b02007388 */ /* 0x0041e20000000400 */
[----:B------:R1:W-:Y:S02]  /*23980*/  STS.U16 [R2+0x140], R12 ;  /* 0x0001400c02007388 */ /* 0x0003e40000000400 */
[----:B------:R2:W-:Y:S02]  /*23990*/  STS.U16 [R2+0x180], R32 ;  /* 0x0001802002007388 */ /* 0x0005e40000000400 */
[----:B------:R2:W-:Y:S01]  /*239a0*/  STS.U16 [R2+0x1c0], R33 ;  /* 0x0001c02102007388 */ /* 0x0005e20000000400 */
[----:B------:R2:W-:Y:S01]  /*239b0*/  STS.U16 [R2+0x540], R34 ;  /* 0x0005402202007388 */ /* 0x0005e20000000400 */
[----:B------:R2:W-:Y:S03]  /*239c0*/  STS.U16 [R2+0x500], R43 ;  /* 0x0005002b02007388 */ /* 0x0005e60000000400 */
[----:B0-----:R-:W4:Y:S01]  /*239d0*/  LDL.LU R11, [R1+0xb4] ;  /* 0x0000b400010b7983 */ /* 0x001f220000300800 */
[----:B-1----:R-:W4:Y:S02]  /*239e0*/  LDL.LU R12, [R1+0x90] ;  /* 0x00009000010c7983 */ /* 0x002f240000300800 */
[----:B--2---:R-:W2:Y:S01]  /*239f0*/  LDL.LU R32, [R1+0x8c] ;  /* 0x00008c0001207983 */ /* 0x004ea20000300800 */
[----:B------:R-:W2:Y:S04]  /*23a00*/  LDL.LU R33, [R1+0x88] ;  /* 0x0000880001217983 */ /* 0x000ea80000300800 */
[----:B------:R-:W2:Y:S04]  /*23a10*/  LDL.LU R34, [R1+0x84] ;  /* 0x0000840001227983 */ /* 0x000ea80000300800 */
[----:B------:R0:W-:Y:S01]  /*23a20*/  STS.U16 [R2+0x5c0], R44 ;  /* 0x0005c02c02007388 */ /* 0x0001e20000000400 */
[----:B------:R-:W2:Y:S02]  /*23a30*/  LDL.LU R43, [R1+0x60] ;  /* 0x00006000012b7983 */ /* 0x000ea40000300800 */
[----:B------:R1:W-:Y:S02]  /*23a40*/  STS.U16 [R2+0x580], R45 ;  /* 0x0005802d02007388 */ /* 0x0003e40000000400 */
[----:B------:R1:W-:Y:S01]  /*23a50*/  STS.U16 [R2+0x900], R46 ;  /* 0x0009002e02007388 */ /* 0x0003e20000000400 */
[----:B------:R1:W-:Y:S01]  /*23a60*/  STS.U16 [R2+0x940], R55 ;  /* 0x0009403702007388 */ /* 0x0003e20000000400 */
[----:B------:R1:W-:Y:S02]  /*23a70*/  STS.U16 [R2+0x980], R56 ;  /* 0x0009803802007388 */ /* 0x0003e40000000400 */
[----:B------:R1:W-:Y:S01]  /*23a80*/  STS.U16 [R2+0x9c0], R57 ;  /* 0x0009c03902007388 */ /* 0x0003e20000000400 */
[----:B0-----:R-:W2:Y:S01]  /*23a90*/  LDL.LU R44, [R1+0x5c] ;  /* 0x00005c00012c7983 */ /* 0x001ea20000300800 */
[----:B-1----:R-:W2:Y:S03]  /*23aa0*/  LDL.LU R45, [R1+0x58] ;  /* 0x00005800012d7983 */ /* 0x002ea60000300800 */
[----:B------:R-:W2:Y:S04]  /*23ab0*/  LDL.LU R46, [R1+0x54] ;  /* 0x00005400012e7983 */ /* 0x000ea80000300800 */
[----:B------:R-:W2:Y:S01]  /*23ac0*/  LDL.LU R55, [R1+0x30] ;  /* 0x0000300001377983 */ /* 0x000ea20000300800 */
[----:B------:R-:W2:Y:S03]  /*23ad0*/  LDL.LU R56, [R1+0x2c] ;  /* 0x00002c0001387983 */ /* 0x000ea60000300800 */
[----:B------:R0:W-:Y:S01]  /*23ae0*/  STS.U16 [R2+0xd40], R58 ;  /* 0x000d403a02007388 */ /* 0x0001e20000000400 */
[----:B------:R-:W2:Y:S03]  /*23af0*/  LDL.LU R57, [R1+0x28] ;  /* 0x0000280001397983 */ /* 0x000ea60000300800 */
[----:B0-----:R-:W2:Y:S04]  /*23b00*/  LDL.LU R58, [R1+0x24] ;  /* 0x00002400013a7983 */ /* 0x001ea80000300800 */
[----:B---3--:R-:W-:Y:S01]  /*23b10*/  STS.U16 [R2+0xd00], R3 ;  /* 0x000d000302007388 */ /* 0x008fe20000000400 */
[----:B------:R-:W-:Y:S02]  /*23b20*/  STS.U16 [R2+0xdc0], R40 ;  /* 0x000dc02802007388 */ /* 0x000fe40000000400 */
[----:B------:R-:W-:Y:S02]  /*23b30*/  STS.U16 [R2+0xd80], R41 ;  /* 0x000d802902007388 */ /* 0x000fe40000000400 */
[----:B------:R-:W-:Y:S01]  /*23b40*/  STS.U16 [R2+0x1100], R42 ;  /* 0x0011002a02007388 */ /* 0x000fe20000000400 */
[----:B------:R-:W-:Y:S01]  /*23b50*/  STS.U16 [R2+0x1140], R51 ;  /* 0x0011403302007388 */ /* 0x000fe20000000400 */
        /* <DEDUP_REMOVED lines=12> */
[----:B------:R-:W-:Y:S03]  /*23c20*/  STS.U16 [R2+0x1dc0], R10 ;  /* 0x001dc00a02007388 */ /* 0x000fe60000000400 */
[----:B----4-:R0:W-:Y:S01]  /*23c30*/  STS.U16 [R2+0x1d80], R11 ;  /* 0x001d800b02007388 */ /* 0x0101e20000000400 */
[----:B------:R1:W-:Y:S03]  /*23c40*/  STS.U16 [R2+0x2100], R12 ;  /* 0x0021000c02007388 */ /* 0x0003e60000000400 */
[----:B--2---:R3:W-:Y:S01]  /*23c50*/  STS.U16 [R2+0x2140], R32 ;  /* 0x0021402002007388 */ /* 0x0047e20000000400 */
[----:B------:R3:W-:Y:S03]  /*23c60*/  STS.U16 [R2+0x2180], R33 ;  /* 0x0021802102007388 */ /* 0x0007e60000000400 */
[----:B------:R4:W-:Y:S01]  /*23c70*/  STS.U16 [R2+0x21c0], R34 ;  /* 0x0021c02202007388 */ /* 0x0009e20000000400 */
[----:B------:R3:W-:Y:S03]  /*23c80*/  STS.U16 [R2+0x2540], R43 ;  /* 0x0025402b02007388 */ /* 0x0007e60000000400 */
[----:B0-----:R-:W2:Y:S01]  /*23c90*/  LDL.LU R11, [R1+0x320] ;  /* 0x00032000010b7983 */ /* 0x001ea20000300800 */
[----:B-1----:R-:W2:Y:S03]  /*23ca0*/  LDL.LU R12, [R1+0x31c] ;  /* 0x00031c00010c7983 */ /* 0x002ea60000300800 */
[----:B---3--:R-:W3:Y:S01]  /*23cb0*/  LDL.LU R32, [R1+0x318] ;  /* 0x0003180001207983 */ /* 0x008ee20000300800 */
[----:B------:R-:W3:Y:S03]  /*23cc0*/  LDL.LU R33, [R1+0x314] ;  /* 0x0003140001217983 */ /* 0x000ee60000300800 */
[----:B----4-:R-:W4:Y:S04]  /*23cd0*/  LDL.LU R34, [R1+0x22c] ;  /* 0x00022c0001227983 */ /* 0x010f280000300800 */
[----:B------:R0:W-:Y:S01]  /*23ce0*/  STS.U16 [R2+0x2500], R44 ;  /* 0x0025002c02007388 */ /* 0x0001e20000000400 */
[----:B------:R-:W4:Y:S02]  /*23cf0*/  LDL.LU R43, [R1+0x224] ;  /* 0x00022400012b7983 */ /* 0x000f240000300800 */
[----:B------:R1:W-:Y:S02]  /*23d00*/  STS.U16 [R2+0x25c0], R45 ;  /* 0x0025c02d02007388 */ /* 0x0003e40000000400 */
[----:B------:R1:W-:Y:S01]  /*23d10*/  STS.U16 [R2+0x2580], R46 ;  /* 0x0025802e02007388 */ /* 0x0003e20000000400 */
[----:B------:R1:W-:Y:S01]  /*23d20*/  STS.U16 [R2+0x2900], R55 ;  /* 0x0029003702007388 */ /* 0x0003e20000000400 */
[----:B------:R1:W-:Y:S02]  /*23d30*/  STS.U16 [R2+0x2940], R56 ;  /* 0x0029403802007388 */ /* 0x0003e40000000400 */
[----:B------:R1:W-:Y:S01]  /*23d40*/  STS.U16 [R2+0x2980], R57 ;  /* 0x0029803902007388 */ /* 0x0003e20000000400 */
[----:B0-----:R-:W4:Y:S01]  /*23d50*/  LDL.LU R44, [R1+0x21c] ;  /* 0x00021c00012c7983 */ /* 0x001f220000300800 */
[----:B-1----:R-:W4:Y:S03]  /*23d60*/  LDL.LU R45, [R1+0x214] ;  /* 0x00021400012d7983 */ /* 0x002f260000300800 */
[----:B------:R-:W4:Y:S04]  /*23d70*/  LDL.LU R46, [R1+0x1b0] ;  /* 0x0001b000012e7983 */ /* 0x000f280000300800 */
[----:B------:R-:W4:Y:S01]  /*23d80*/  LDL.LU R55, [R1+0x1ac] ;  /* 0x0001ac0001377983 */ /* 0x000f220000300800 */
[----:B------:R-:W4:Y:S03]  /*23d90*/  LDL.LU R56, [R1+0x1a8] ;  /* 0x0001a80001387983 */ /* 0x000f260000300800 */
[----:B------:R0:W-:Y:S01]  /*23da0*/  STS.U16 [R2+0x29c0], R58 ;  /* 0x0029c03a02007388 */ /* 0x0001e20000000400 */
[----:B------:R-:W4:Y:S03]  /*23db0*/  LDL.LU R57, [R1+0x1a4] ;  /* 0x0001a40001397983 */ /* 0x000f260000300800 */
[----:B0-----:R-:W4:Y:S04]  /*23dc0*/  LDL.LU R58, [R1+0x180] ;  /* 0x00018000013a7983 */ /* 0x001f280000300800 */
[----:B------:R-:W0:Y:S01]  /*23dd0*/  S2R R3, SR_TID.X ;  /* 0x0000000000037919 */ /* 0x000e220000002100 */
[----:B------:R1:W-:Y:S02]  /*23de0*/  STS.U16 [R2+0x2d40], R0 ;  /* 0x002d400002007388 */ /* 0x0003e40000000400 */
        /* <DEDUP_REMOVED lines=10> */
[----:B------:R-:W-:Y:S04]  /*23e90*/  STS.U16 [R2+0x3580], R35 ;  /* 0x0035802302007388 */ /* 0x000fe80000000400 */
[----:B------:R-:W4:Y:S01]  /*23ea0*/  LDL.LU R40, [R1+0x17c] ;  /* 0x00017c0001287983 */ /* 0x000f220000300800 */
[----:B------:R-:W-:Y:S02]  /*23eb0*/  STS.U16 [R2+0x3900], R20 ;  /* 0x0039001402007388 */ /* 0x000fe40000000400 */
[----:B------:R-:W4:Y:S02]  /*23ec0*/  LDL.LU R41, [R1+0x178] ;  /* 0x0001780001297983 */ /* 0x000f240000300800 */
[----:B------:R-:W-:Y:S01]  /*23ed0*/  STS.U16 [R2+0x3940], R19 ;  /* 0x0039401302007388 */ /* 0x000fe20000000400 */
[----:B------:R-:W4:Y:S01]  /*23ee0*/  LDL.LU R30, [R1+0x174] ;  /* 0x00017400011e7983 */ /* 0x000f220000300800 */
[----:B0-----:R-:W-:-:S03]  /*23ef0*/  LOP3.LUT R3, R3, 0x1f, RZ, 0xc0, !PT ;  /* 0x0000001f03037812 */ /* 0x001fc600078ec0ff */
[----:B------:R-:W-:Y:S04]  /*23f00*/  STS.U16 [R2+0x3980], R18 ;  /* 0x0039801202007388 */ /* 0x000fe80000000400 */
[----:B------:R-:W4:Y:S01]  /*23f10*/  LDL.LU R4, [R1+0x140] ;  /* 0x0001400001047983 */ /* 0x000f220000300800 */
[----:B------:R-:W-:-:S03]  /*23f20*/  IMAD.SHL.U32 R3, R3, 0x2, RZ ;  /* 0x0000000203037824 */ /* 0x000fc600078e00ff */
[----:B------:R-:W-:Y:S04]  /*23f30*/  STS.U16 [R2+0x39c0], R17 ;  /* 0x0039c01102007388 */ /* 0x000fe80000000400 */
[----:B------:R-:W4:Y:S01]  /*23f40*/  LDL.LU R5, [R1+0x13c] ;  /* 0x00013c0001057983 */ /* 0x000f220000300800 */
[----:B------:R-:W-:Y:S02]  /*23f50*/  STS.U16 [R2+0x3d40], R16 ;  /* 0x003d401002007388 */ /* 0x000fe40000000400 */
[----:B------:R-:W4:Y:S01]  /*23f60*/  LDL.LU R6, [R1+0x138] ;  /* 0x0001380001067983 */ /* 0x000f220000300800 */
[----:B-1----:R-:W-:Y:S01]  /*23f70*/  LOP3.LUT R0, R3, 0x20, RZ, 0x3c, !PT ;  /* 0x0000002003007812 */ /* 0x002fe200078e3cff */
[----:B------:R-:W-:Y:S04]  /*23f80*/  STS.U16 [R2+0x3d00], R15 ;  /* 0x003d000f02007388 */ /* 0x000fe80000000400 */
[----:B------:R-:W4:Y:S01]  /*23f90*/  LDL.LU R7, [R1+0x134] ;  /* 0x0001340001077983 */ /* 0x000f220000300800 */
[----:B------:R-:W-:Y:S02]  /*23fa0*/  STS.U16 [R2+0x3dc0], R14 ;  /* 0x003dc00e02007388 */ /* 0x000fe40000000400 */
[----:B------:R-:W4:Y:S02]  /*23fb0*/  LDL.LU R8, [R1+0x110] ;  /* 0x0001100001087983 */ /* 0x000f240000300800 */
[----:B------:R-:W-:Y:S01]  /*23fc0*/  STS.U16 [R2+0x3d80], R13 ;  /* 0x003d800d02007388 */ /* 0x000fe20000000400 */
[----:B------:R-:W4:Y:S01]  /*23fd0*/  LDL.LU R9, [R1+0x10c] ;  /* 0x00010c0001097983 */ /* 0x000f220000300800 */
[----:B------:R-:W4:Y:S03]  /*23fe0*/  LDL.LU R10, [R1+0x108] ;  /* 0x00010800010a7983 */ /* 0x000f260000300800 */
[----:B--2---:R0:W-:Y:S01]  /*23ff0*/  STS.U16 [R0+0x200], R11 ;  /* 0x0002000b00007388 */ /* 0x0041e20000000400 */
[----:B------:R1:W-:Y:S03]  /*24000*/  STS.U16 [R0+0x240], R12 ;  /* 0x0002400c00007388 */ /* 0x0003e60000000400 */
[----:B---3--:R2:W-:Y:S01]  /*24010*/  STS.U16 [R0+0x280], R32 ;  /* 0x0002802000007388 */ /* 0x0085e20000000400 */
[----:B------:R3:W-:Y:S03]  /*24020*/  STS.U16 [R0+0x2c0], R33 ;  /* 0x0002c02100007388 */ /* 0x0007e60000000400 */
[----:B----4-:R3:W-:Y:S01]  /*24030*/  STS.U16 [R0+0x640], R34 ;  /* 0x0006402200007388 */ /* 0x0107e20000000400 */
[----:B------:R3:W-:Y:S03]  /*24040*/  STS.U16 [R0+0x600], R43 ;  /* 0x0006002b00007388 */ /* 0x0007e60000000400 */
[----:B0-----:R-:W4:Y:S01]  /*24050*/  LDL.LU R11, [R1+0x104] ;  /* 0x00010400010b7983 */ /* 0x001f220000300800 */
[----:B-1----:R-:W4:Y:S02]  /*24060*/  LDL.LU R12, [R1+0xe0] ;  /* 0x0000e000010c7983 */ /* 0x002f240000300800 */
[----:B--2---:R-:W2:Y:S02]  /*24070*/  LDL.LU R32, [R1+0xdc] ;  /* 0x0000dc0001207983 */ /* 0x004ea40000300800 */
[----:B---3--:R-:W3:Y:S01]  /*24080*/  LDL.LU R33, [R1+0xd8] ;  /* 0x0000d80001217983 */ /* 0x008ee20000300800 */
[----:B------:R-:W3:Y:S04]  /*24090*/  LDL.LU R34, [R1+0xd4] ;  /* 0x0000d40001227983 */ /* 0x000ee80000300800 */
[----:B------:R0:W-:Y:S01]  /*240a0*/  STS.U16 [R0+0x6c0], R44 ;  /* 0x0006c02c00007388 */ /* 0x0001e20000000400 */
[----:B------:R-:W3:Y:S02]  /*240b0*/  LDL.LU R43, [R1+0xb0] ;  /* 0x0000b000012b7983 */ /* 0x000ee40000300800 */
[----:B------:R1:W-:Y:S02]  /*240c0*/  STS.U16 [R0+0x680], R45 ;  /* 0x0006802d00007388 */ /* 0x0003e40000000400 */
[----:B------:R1:W-:Y:S01]  /*240d0*/  STS.U16 [R0+0xa00], R46 ;  /* 0x000a002e00007388 */ /* 0x0003e20000000400 */
[----:B------:R1:W-:Y:S01]  /*240e0*/  STS.U16 [R0+0xa40], R55 ;  /* 0x000a403700007388 */ /* 0x0003e20000000400 */
[----:B------:R1:W-:Y:S02]  /*240f0*/  STS.U16 [R0+0xa80], R56 ;  /* 0x000a803800007388 */ /* 0x0003e40000000400 */
[----:B------:R1:W-:Y:S01]  /*24100*/  STS.U16 [R0+0xac0], R57 ;  /* 0x000ac03900007388 */ /* 0x0003e20000000400 */
[----:B0-----:R-:W3:Y:S01]  /*24110*/  LDL.LU R44, [R1+0xac] ;  /* 0x0000ac00012c7983 */ /* 0x001ee20000300800 */
[----:B-1----:R-:W3:Y:S03]  /*24120*/  LDL.LU R45, [R1+0xa8] ;  /* 0x0000a800012d7983 */ /* 0x002ee60000300800 */
[----:B------:R-:W3:Y:S04]  /*24130*/  LDL.LU R46, [R1+0xa4] ;  /* 0x0000a400012e7983 */ /* 0x000ee80000300800 */
[----:B------:R-:W3:Y:S01]  /*24140*/  LDL.LU R55, [R1+0x80] ;  /* 0x0000800001377983 */ /* 0x000ee20000300800 */
[----:B------:R-:W3:Y:S03]  /*24150*/  LDL.LU R56, [R1+0x7c] ;  /* 0x00007c0001387983 */ /* 0x000ee60000300800 */
[----:B------:R0:W-:Y:S01]  /*24160*/  STS.U16 [R0+0xe40], R58 ;  /* 0x000e403a00007388 */ /* 0x0001e20000000400 */
[----:B------:R-:W3:Y:S03]  /*24170*/  LDL.LU R57, [R1+0x78] ;  /* 0x0000780001397983 */ /* 0x000ee60000300800 */
        /* <DEDUP_REMOVED lines=9> */
[----:B------:R0:W-:Y:S01]  /*24210*/  STS.U16 [R0+0xe00], R40 ;  /* 0x000e002800007388 */ /* 0x0001e20000000400 */
[----:B------:R1:W-:Y:S02]  /*24220*/  STS.U16 [R0+0xec0], R41 ;  /* 0x000ec02900007388 */ /* 0x0003e40000000400 */
[----:B------:R1:W-:Y:S01]  /*24230*/  STS.U16 [R0+0xe80], R30 ;  /* 0x000e801e00007388 */ /* 0x0003e20000000400 */
[----:B------:R1:W-:Y:S04]  /*24240*/  STS.U16 [R0+0x1200], R4 ;  /* 0x0012000400007388 */ /* 0x0003e80000000400 */
[----:B0-----:R-:W3:Y:S01]  /*24250*/  LDL.LU R40, [R1+0x375c] ;  /* 0x00375c0001287983 */ /* 0x001ee20000300800 */
[----:B-1----:R-:W3:Y:S02]  /*24260*/  LDL.LU R41, [R1+0x3758] ;  /* 0x0037580001297983 */ /* 0x002ee40000300800 */
[----:B------:R-:W3:Y:S01]  /*24270*/  LDL.LU R30, [R1+0x3754] ;  /* 0x00375400011e7983 */ /* 0x000ee20000300800 */
[----:B------:R0:W-:Y:S01]  /*24280*/  STS.U16 [R0+0x1240], R5 ;  /* 0x0012400500007388 */ /* 0x0001e20000000400 */
[----:B------:R1:W-:Y:S03]  /*24290*/  STS.U16 [R0+0x1280], R6 ;  /* 0x0012800600007388 */ /* 0x0003e60000000400 */
[----:B------:R-:W3:Y:S04]  /*242a0*/  LDL.LU R4, [R1+0x3750] ;  /* 0x0037500001047983 */ /* 0x000ee80000300800 */
[----:B------:R1:W-:Y:S01]  /*242b0*/  STS.U16 [R0+0x12c0], R7 ;  /* 0x0012c00700007388 */ /* 0x0003e20000000400 */
[----:B------:R1:W-:Y:S03]  /*242c0*/  STS.U16 [R0+0x1640], R8 ;  /* 0x0016400800007388 */ /* 0x0003e60000000400 */
[----:B0-----:R-:W3:Y:S01]  /*242d0*/  LDL.LU R5, [R1+0x374c] ;  /* 0x00374c0001057983 */ /* 0x001ee20000300800 */
[----:B-1----:R-:W3:Y:S02]  /*242e0*/  LDL.LU R6, [R1+0x3748] ;  /* 0x0037480001067983 */ /* 0x002ee40000300800 */
[----:B------:R0:W-:Y:S02]  /*242f0*/  STS.U16 [R0+0x1600], R9 ;  /* 0x0016000900007388 */ /* 0x0001e40000000400 */
[----:B------:R1:W-:Y:S01]  /*24300*/  STS.U16 [R0+0x16c0], R10 ;  /* 0x0016c00a00007388 */ /* 0x0003e20000000400 */
[----:B------:R-:W3:Y:S01]  /*24310*/  LDL.LU R7, [R1+0x3744] ;  /* 0x0037440001077983 */ /* 0x000ee20000300800 */
[----:B------:R-:W3:Y:S03]  /*24320*/  LDL.LU R8, [R1+0x3740] ;  /* 0x0037400001087983 */ /* 0x000ee60000300800 */
[----:B0-----:R-:W3:Y:S01]  /*24330*/  LDL.LU R9, [R1+0x373c] ;  /* 0x00373c0001097983 */ /* 0x001ee20000300800 */
[----:B-1----:R-:W3:Y:S03]  /*24340*/  LDL.LU R10, [R1+0x3738] ;  /* 0x00373800010a7983 */ /* 0x002ee60000300800 */
[----:B----4-:R0:W-:Y:S01]  /*24350*/  STS.U16 [R0+0x1680], R11 ;  /* 0x0016800b00007388 */ /* 0x0101e20000000400 */
[----:B------:R1:W-:Y:S02]  /*24360*/  STS.U16 [R0+0x1a00], R12 ;  /* 0x001a000c00007388 */ /* 0x0003e40000000400 */
[----:B--2---:R2:W-:Y:S01]  /*24370*/  STS.U16 [R0+0x1a40], R32 ;  /* 0x001a402000007388 */ /* 0x0045e20000000400 */
[----:B---3--:R4:W-:Y:S04]  /*24380*/  STS.U16 [R0+0x1a80], R33 ;  /* 0x001a802100007388 */ /* 0x0089e80000000400 */
[----:B------:R4:W-:Y:S01]  /*24390*/  STS.U16 [R0+0x1ac0], R34 ;  /* 0x001ac02200007388 */ /* 0x0009e20000000400 */
[----:B------:R4:W-:Y:S03]  /*243a0*/  STS.U16 [R0+0x1e40], R43 ;  /* 0x001e402b00007388 */ /* 0x0009e60000000400 */
[----:B0-----:R-:W3:Y:S01]  /*243b0*/  LDL.LU R11, [R1+0x3734] ;  /* 0x00373400010b7983 */ /* 0x001ee20000300800 */
[----:B-1----:R-:W3:Y:S02]  /*243c0*/  LDL.LU R12, [R1+0x3730] ;  /* 0x00373000010c7983 */ /* 0x002ee40000300800 */
[----:B--2---:R-:W2:Y:S01]  /*243d0*/  LDL.LU R32, [R1+0x372c] ;  /* 0x00372c0001207983 */ /* 0x004ea20000300800 */
[----:B----4-:R-:W4:Y:S04]  /*243e0*/  LDL.LU R33, [R1+0x3728] ;  /* 0x0037280001217983 */ /* 0x010f280000300800 */
[----:B------:R-:W2:Y:S01]  /*243f0*/  LDL.LU R34, [R1+0x3724] ;  /* 0x0037240001227983 */ /* 0x000ea20000300800 */
[----:B------:R-:W2:Y:S03]  /*24400*/  LDL.LU R43, [R1+0x3720] ;  /* 0x00372000012b7983 */ /* 0x000ea60000300800 */
[----:B------:R0:W-:Y:S01]  /*24410*/  STS.U16 [R0+0x1e00], R44 ;  /* 0x001e002c00007388 */ /* 0x0001e20000000400 */
[----:B------:R1:W-:Y:S02]  /*24420*/  STS.U16 [R0+0x1ec0], R45 ;  /* 0x001ec02d00007388 */ /* 0x0003e40000000400 */
[----:B------:R1:W-:Y:S02]  /*24430*/  STS.U16 [R0+0x1e80], R46 ;  /* 0x001e802e00007388 */ /* 0x0003e40000000400 */
[----:B------:R1:W-:Y:S01]  /*24440*/  STS.U16 [R0+0x2200], R55 ;  /* 0x0022003700007388 */ /* 0x0003e20000000400 */
[----:B------:R1:W-:Y:S01]  /*24450*/  STS.U16 [R0+0x2240], R56 ;  /* 0x0022403800007388 */ /* 0x0003e20000000400 */
[----:B------:R1:W-:Y:S03]  /*24460*/  STS.U16 [R0+0x2280], R57 ;  /* 0x0022803900007388 */ /* 0x0003e60000000400 */
[----:B0-----:R-:W2:Y:S01]  /*24470*/  LDL.LU R44, [R1+0x371c] ;  /* 0x00371c00012c7983 */ /* 0x001ea20000300800 */
[----:B-1----:R-:W2:Y:S03]  /*24480*/  LDL.LU R45, [R1+0x3718] ;  /* 0x00371800012d7983 */ /* 0x002ea60000300800 */
[----:B------:R-:W2:Y:S01]  /*24490*/  LDL.LU R46, [R1+0x3714] ;  /* 0x00371400012e7983 */ /* 0x000ea20000300800 */
[----:B------:R-:W2:Y:S03]  /*244a0*/  LDL.LU R55, [R1+0x3710] ;  /* 0x0037100001377983 */ /* 0x000ea60000300800 */
[----:B------:R-:W2:Y:S01]  /*244b0*/  LDL.LU R56, [R1+0x370c] ;  /* 0x00370c0001387983 */ /* 0x000ea20000300800 */
[----:B------:R-:W2:Y:S03]  /*244c0*/  LDL.LU R57, [R1+0x3708] ;  /* 0x0037080001397983 */ /* 0x000ea60000300800 */
[----:B------:R0:W-:Y:S04]  /*244d0*/  STS.U16 [R0+0x22c0], R58 ;  /* 0x0022c03a00007388 */ /* 0x0001e80000000400 */
[----:B0-----:R-:W2:Y:S01]  /*244e0*/  LDL.LU R58, [R1+0x3704] ;  /* 0x00370400013a7983 */ /* 0x001ea20000300800 */
[----:B------:R0:W-:Y:S02]  /*244f0*/  STS.U16 [R0+0x2640], R42 ;  /* 0x0026402a00007388 */ /* 0x0001e40000000400 */
[----:B------:R1:W-:Y:S02]  /*24500*/  STS.U16 [R0+0x2600], R51 ;  /* 0x0026003300007388 */ /* 0x0003e40000000400 */
[----:B------:R1:W-:Y:S01]  /*24510*/  STS.U16 [R0+0x26c0], R52 ;  /* 0x0026c03400007388 */ /* 0x0003e20000000400 */
[----:B------:R1:W-:Y:S01]  /*24520*/  STS.U16 [R0+0x2680], R53 ;  /* 0x0026803500007388 */ /* 0x0003e20000000400 */
[----:B------:R1:W-:Y:S02]  /*24530*/  STS.U16 [R0+0x2a00], R54 ;  /* 0x002a003600007388 */ /* 0x0003e40000000400 */
[----:B------:R-:W-:Y:S02]  /*24540*/  STS.U16 [R0+0x2a40], R29 ;  /* 0x002a401d00007388 */ /* 0x000fe40000000400 */
[----:B------:R-:W-:Y:S01]  /*24550*/  STS.U16 [R0+0x2a80], R31 ;  /* 0x002a801f00007388 */ /* 0x000fe20000000400 */
[----:B0-----:R-:W3:Y:S01]  /*24560*/  LDL.LU R42, [R1+0x310] ;  /* 0x00031000012a7983 */ /* 0x001ee20000300800 */
[----:B-1----:R-:W3:Y:S03]  /*24570*/  LDL.LU R51, [R1+0x30c] ;  /* 0x00030c0001337983 */ /* 0x002ee60000300800 */
[----:B------:R-:W3:Y:S01]  /*24580*/  LDL.LU R52, [R1+0x308] ;  /* 0x0003080001347983 */ /* 0x000ee20000300800 */
[----:B------:R-:W3:Y:S03]  /*24590*/  LDL.LU R53, [R1+0x304] ;  /* 0x0003040001357983 */ /* 0x000ee60000300800 */
[----:B------:R0:W-:Y:S04]  /*245a0*/  STS.U16 [R0+0x2ac0], R2 ;  /* 0x002ac00200007388 */ /* 0x0001e80000000400 */
[----:B------:R-:W3:Y:S04]  /*245b0*/  LDL.LU R54, [R1+0x20c] ;  /* 0x00020c0001367983 */ /* 0x000ee80000300800 */
[----:B0-----:R-:W3:Y:S01]  /*245c0*/  LDL.LU R2, [R1+0x204] ;  /* 0x0002040001027983 */ /* 0x001ee20000300800 */
[----:B------:R-:W-:-:S02]  /*245d0*/  IMAD.SHL.U32 R30, R30, 0x2, RZ ;  /* 0x000000021e1e7824 */ /* 0x000fc400078e00ff */
[----:B------:R-:W3:Y:S02]  /*245e0*/  LDL.LU R29, [R1+0x200] ;  /* 0x00020000011d7983 */ /* 0x000ee40000300800 */
[----:B------:R-:W3:Y:S01]  /*245f0*/  LDL.LU R31, [R1+0x1f8] ;  /* 0x0001f800011f7983 */ /* 0x000ee20000300800 */
[----:B------:R-:W-:Y:S01]  /*24600*/  LOP3.LUT R30, R30, 0x30, RZ, 0x3c, !PT ;  /* 0x000000301e1e7812 */ /* 0x000fe200078e3cff */
[----:B--2---:R-:W-:Y:S01]  /*24610*/  STS.U16 [R0+0x2e40], R58 ;  /* 0x002e403a00007388 */ /* 0x004fe20000000400 */
        /* <DEDUP_REMOVED lines=8> */
[----:B----4-:R-:W-:Y:S02]  /*246a0*/  STS.U16 [R0+0x3600], R33 ;  /* 0x0036002100007388 */ /* 0x010fe40000000400 */
[----:B------:R-:W-:Y:S02]  /*246b0*/  STS.U16 [R0+0x36c0], R32 ;  /* 0x0036c02000007388 */ /* 0x000fe40000000400 */
[----:B---3--:R-:W-:Y:S01]  /*246c0*/  STS.U16 [R0+0x3680], R12 ;  /* 0x0036800c00007388 */ /* 0x008fe20000000400 */
[----:B------:R-:W-:Y:S01]  /*246d0*/  STS.U16 [R0+0x3a00], R11 ;  /* 0x003a000b00007388 */ /* 0x000fe20000000400 */
[----:B------:R-:W-:Y:S02]  /*246e0*/  STS.U16 [R0+0x3a40], R10 ;  /* 0x003a400a00007388 */ /* 0x000fe40000000400 */
[----:B------:R-:W-:Y:S02]  /*246f0*/  STS.U16 [R0+0x3a80], R9 ;  /* 0x003a800900007388 */ /* 0x000fe40000000400 */
[----:B------:R-:W-:Y:S01]  /*24700*/  STS.U16 [R0+0x3ac0], R8 ;  /* 0x003ac00800007388 */ /* 0x000fe20000000400 */
[----:B------:R-:W-:Y:S01]  /*24710*/  STS.U16 [R0+0x3e40], R7 ;  /* 0x003e400700007388 */ /* 0x000fe20000000400 */
[----:B------:R-:W-:Y:S02]  /*24720*/  STS.U16 [R0+0x3e00], R6 ;  /* 0x003e000600007388 */ /* 0x000fe40000000400 */
[----:B------:R0:W-:Y:S02]  /*24730*/  STS.U16 [R0+0x3ec0], R5 ;  /* 0x003ec00500007388 */ /* 0x0001e40000000400 */
[----:B------:R1:W-:Y:S01]  /*24740*/  STS.U16 [R0+0x3e80], R4 ;  /* 0x003e800400007388 */ /* 0x0003e20000000400 */
[----:B------:R2:W-:Y:S01]  /*24750*/  STS.U16 [R30+0x300], R42 ;  /* 0x0003002a1e007388 */ /* 0x0005e20000000400 */
[----:B------:R3:W-:Y:S02]  /*24760*/  STS.U16 [R30+0x340], R51 ;  /* 0x000340331e007388 */ /* 0x0007e40000000400 */
[----:B------:R3:W-:Y:S02]  /*24770*/  STS.U16 [R30+0x380], R52 ;  /* 0x000380341e007388 */ /* 0x0007e40000000400 */
[----:B------:R3:W-:Y:S01]  /*24780*/  STS.U16 [R30+0x3c0], R53 ;  /* 0x0003c0351e007388 */ /* 0x0007e20000000400 */
[----:B0-----:R-:W4:Y:S04]  /*24790*/  LDL R5, [R1+0x144c] ;  /* 0x00144c0001057983 */ /* 0x001f280000100800 */
[----:B-1----:R-:W4:Y:S01]  /*247a0*/  LDL R4, [R1+0x1448] ;  /* 0x0014480001047983 */ /* 0x002f220000100800 */
[----:B------:R-:W-:Y:S02]  /*247b0*/  STL [R1+0x351c], R0 ;  /* 0x00351c0001007387 */ /* 0x000fe40000100800 */
[----:B--2---:R-:W2:Y:S02]  /*247c0*/  LDL.LU R42, [R1+0x3700] ;  /* 0x00370000012a7983 */ /* 0x004ea40000300800 */
[----:B---3--:R-:W3:Y:S01]  /*247d0*/  LDL.LU R51, [R1+0x36fc] ;  /* 0x0036fc0001337983 */ /* 0x008ee20000300800 */
[----:B------:R-:W2:Y:S01]  /*247e0*/  LDL.LU R52, [R1+0x36f8] ;  /* 0x0036f80001347983 */ /* 0x000ea20000300800 */
[----:B------:R-:W2:Y:S03]  /*247f0*/  LDL.LU R53, [R1+0x36f4] ;  /* 0x0036f40001357983 */ /* 0x000ea60000300800 */
[----:B------:R0:W-:Y:S01]  /*24800*/  STS.U16 [R30+0x740], R54 ;  /* 0x000740361e007388 */ /* 0x0001e20000000400 */
[----:B------:R1:W-:Y:S03]  /*24810*/  STS.U16 [R30+0x700], R2 ;  /* 0x000700021e007388 */ /* 0x0003e60000000400 */
[----:B0-----:R-:W2:Y:S01]  /*24820*/  LDL.LU R54, [R1+0x36f0] ;  /* 0x0036f00001367983 */ /* 0x001ea20000300800 */
[----:B-1----:R-:W2:Y:S01]  /*24830*/  LDL.LU R2, [R1+0x36ec] ;  /* 0x0036ec0001027983 */ /* 0x002ea20000300800 */
[----:B----4-:R-:W-:-:S04]  /*24840*/  @!P0 LOP3.LUT R5, R5, R4, RZ, 0x3c, !PT ;  /* 0x0000000405058212 */ /* 0x010fc800078e3cff */
[----:B------:R-:W-:-:S04]  /*24850*/  @!P0 LOP3.LUT R4, R5, R4, RZ, 0x3c, !PT ;  /* 0x0000000405048212 */ /* 0x000fc800078e3cff */
[----:B------:R-:W-:Y:S02]  /*24860*/  @!P0 LOP3.LUT R5, R5, R4, RZ, 0x3c, !PT ;  /* 0x0000000405058212 */ /* 0x000fe400078e3cff */
[----:B--2---:R-:W-:-:S06]  /*24870*/  PRMT R2, RZ, 0x7610, R2 ;  /* 0x00007610ff027816 */ /* 0x004fcc0000000002 */
[----:B------:R-:W2:Y:S04]  /*24880*/  @!P0 LDG.E.U16 R2, [R4.64] ;  /* 0x0000000404028981 */ /* 0x000ea8000c1e1500 */
[----:B------:R0:W-:Y:S01]  /*24890*/  STS.U16 [R30+0x7c0], R29 ;  /* 0x0007c01d1e007388 */ /* 0x0001e20000000400 */
[----:B------:R1:W-:Y:S03]  /*248a0*/  STS.U16 [R30+0x780], R31 ;  /* 0x0007801f1e007388 */ /* 0x0003e60000000400 */
[----:B0-----:R-:W4:Y:S01]  /*248b0*/  LDL.LU R29, [R1+0x36e8] ;  /* 0x0036e800011d7983 */ /* 0x001f220000300800 */
[----:B-1----:R-:W3:Y:S02]  /*248c0*/  LDL.LU R30, [R1+0x36e4] ;  /* 0x0036e400011e7983 */ /* 0x002ee40000300800 */
[----:B------:R-:W3:Y:S01]  /*248d0*/  LDL.LU R31, [R1+0x36e0] ;  /* 0x0036e000011f7983 */ /* 0x000ee20000300800 */
[----:B--2---:R0:W-:Y:S04]  /*248e0*/  STL [R1+0x15c], R2 ;  /* 0x00015c0201007387 */ /* 0x0041e80000100800 */
[----:B0-----:R-:W2:Y:S01]  /*248f0*/  LDL.LU R2, [R1+0x36dc] ;  /* 0x0036dc0001027983 */ /* 0x001ea20000300800 */
[----:B------:R-:W2:Y:S02]  /*24900*/  LDL R4, [R1+0x1440] ;  /* 0x0014400001047983 */ /* 0x000ea40000100800 */
[----:B------:R-:W2:Y:S01]  /*24910*/  LDL R5, [R1+0x1444] ;  /* 0x0014440001057983 */ /* 0x000ea20000100800 */
[----:B---3--:R-:W-:-:S02]  /*24920*/  PRMT R31, RZ, 0x7610, R31 ;  /* 0x00007610ff1f7816 */ /* 0x008fc4000000001f */
[----:B--2---:R-:W-:-:S04]  /*24930*/  @!P1 LOP3.LUT R5, R5, R4, RZ, 0x3c, !PT ;  /* 0x0000000405059212 */ /* 0x004fc800078e3cff */
[----:B------:R-:W-:-:S04]  /*24940*/  @!P1 LOP3.LUT R4, R5, R4, RZ, 0x3c, !PT ;  /* 0x0000000405049212 */ /* 0x000fc800078e3cff */
[----:B------:R-:W-:-:S05]  /*24950*/  @!P1 LOP3.LUT R5, R5, R4, RZ, 0x3c, !PT ;  /* 0x0000000405059212 */ /* 0x000fca00078e3cff */
[----:B------:R-:W2:Y:S04]  /*24960*/  @!P1 LDG.E.U16 R31, [R4.64] ;  /* 0x00000004041f9981 */ /* 0x000ea8000c1e1500 */
[----:B--2---:R0:W-:Y:S04]  /*24970*/  STL [R1+0x158], R31 ;  /* 0x0001581f01007387 */ /* 0x0041e80000100800 */
[----:B0-----:R-:W2:Y:S01]  /*24980*/  LDL.LU R31, [R1+0x36d8] ;  /* 0x0036d800011f7983 */ /* 0x001ea20000300800 */
[----:B------:R-:W3:Y:S02]  /*24990*/  LDL R4, [R1+0x1408] ;  /* 0x0014080001047983 */ /* 0x000ee40000100800 */
[----:B------:R-:W3:Y:S01]  /*249a0*/  LDL R5, [R1+0x140c] ;  /* 0x00140c0001057983 */ /* 0x000ee20000100800 */
[----:B------:R-:W-:-:S02]  /*249b0*/  PRMT R2, RZ, 0x7610, R2 ;  /* 0x00007610ff027816 */ /* 0x000fc40000000002 */
[----:B---3--:R-:W-:-:S04]  /*249c0*/  @!P0 LOP3.LUT R5, R5, R4, RZ, 0x3c, !PT ;  /* 0x0000000405058212 */ /* 0x008fc800078e3cff */
[----:B------:R-:W-:-:S04]  /*249d0*/  @!P0 LOP3.LUT R4, R5, R4, RZ, 0x3c, !PT ;  /* 0x0000000405048212 */ /* 0x000fc800078e3cff */
[----:B------:R-:W-:-:S05]  /*249e0*/  @!P0 LOP3.LUT R5, R5, R4, RZ, 0x3c, !PT ;  /* 0x0000000405058212 */ /* 0x000fca00078e3cff */
[----:B------:R-:W3:Y:S04]  /*249f0*/  @!P0 LDG.E.U16 R2, [R4.64] ;  /* 0x0000000404028981 */ /* 0x000ee8000c1e1500 */
[----:B---3--:R0:W-:Y:S04]  /*24a00*/  STL [R1+0x154], R2 ;  /* 0x0001540201007387 */ /* 0x0081e80000100800 */
[----:B0-----:R-:W3:Y:S01]  /*24a10*/  LDL.LU R2, [R1+0x36d4] ;  /* 0x0036d40001027983 */ /* 0x001ee20000300800 */
[----:B------:R-:W3:Y:S02]  /*24a20*/  LDL R4, [R1+0x1400] ;  /* 0x0014000001047983 */ /* 0x000ee40000100800 */
[----:B------:R-:W3:Y:S01]  /*24a30*/  LDL R5, [R1+0x1404] ;  /* 0x0014040001057983 */ /* 0x000ee20000100800 */
[----:B--2---:R-:W-:-:S02]  /*24a40*/  PRMT R31, RZ, 0x7610, R31 ;  /* 0x00007610ff1f7816 */ /* 0x004fc4000000001f */
[----:B---3--:R-:W-:-:S04]  /*24a50*/  @!P1 LOP3.LUT R5, R5, R4, RZ, 0x3c, !PT ;  /* 0x0000000405059212 */ /* 0x008fc800078e3cff */
        /* <DEDUP_REMOVED lines=668> */
[----:B------:R0:W2:Y:S04]  /*27420*/  @!P1 LDG.E.U16 R31, [R4.64] ;  /* 0x00000004041f9981 */ /* 0x0000a8000c1e1500 */
[----:B0-----:R-:W3:Y:S04]  /*27430*/  LDL R4, [R1+0x1278] ;  /* 0x0012780001047983 */ /* 0x001ee80000100800 */
[----:B------:R-:W3:Y:S01]  /*27440*/  LDL R5, [R1+0x127c] ;  /* 0x00127c0001057983 */ /* 0x000ee20000100800 */
[----:B------:R-:W-:Y:S02]  /*27450*/  PRMT R2, RZ, 0x7610, R2 ;  /* 0x00007610ff027816 */ /* 0x000fe40000000002 */
[----:B---3--:R-:W-:-:S04]  /*27460*/  @!P0 LOP3.LUT R5, R5, R4, RZ, 0x3c, !PT ;  /* 0x0000000405058212 */ /* 0x008fc800078e3cff */
[----:B------:R-:W-:-:S04]  /*27470*/  @!P0 LOP3.LUT R4, R5, R4, RZ, 0x3c, !PT ;  /* 0x0000000405048212 */ /* 0x000fc800078e3cff */
[----:B------:R-:W-:-:S05]  /*27480*/  @!P0 LOP3.LUT R5, R5, R4, RZ, 0x3c, !PT ;  /* 0x0000000405058212 */ /* 0x000fca00078e3cff */
[----:B------:R-:W3:Y:S04]  /*27490*/  @!P0 LDG.E.U16 R2, [R4.64] ;  /* 0x0000000404028981 */ /* 0x000ee8000c1e1500 */
[----:B--2---:R0:W-:Y:S04]  /*274a0*/  STL [R1+0x28], R31 ;  /* 0x0000281f01007387 */ /* 0x0041e80000100800 */
[----:B0-----:R-:W2:Y:S04]  /*274b0*/  LDL R31, [R1+0x11f4] ;  /* 0x0011f400011f7983 */ /* 0x001ea80000100800 */
[----:B---3--:R0:W-:Y:S04]  /*274c0*/  STL [R1+0x24], R2 ;  /* 0x0000240201007387 */ /* 0x0081e80000100800 */
[----:B0-----:R-:W3:Y:S01]  /*274d0*/  LDL.LU R2, [R1+0x35a8] ;  /* 0x0035a80001027983 */ /* 0x001ee20000300800 */
[----:B------:R-:W2:Y:S02]  /*274e0*/  LDL R4, [R1+0x1270] ;  /* 0x0012700001047983 */ /* 0x000ea40000100800 */
[----:B------:R-:W2:Y:S01]  /*274f0*/  LDL R5, [R1+0x1274] ;  /* 0x0012740001057983 */ /* 0x000ea20000100800 */
[----:B------:R-:W-:-:S02]  /*27500*/  PRMT R30, RZ, 0x7610, R30 ;  /* 0x00007610ff1e7816 */ /* 0x000fc4000000001e */
[----:B--2---:R-:W-:-:S04]  /*27510*/  @!P1 LOP3.LUT R5, R5, R4, RZ, 0x3c, !PT ;  /* 0x0000000405059212 */ /* 0x004fc800078e3cff */
[----:B------:R-:W-:-:S04]  /*27520*/  @!P1 LOP3.LUT R4, R5, R4, RZ, 0x3c, !PT ;  /* 0x0000000405049212 */ /* 0x000fc800078e3cff */
[----:B------:R-:W-:-:S05]  /*27530*/  @!P1 LOP3.LUT R5, R5, R4, RZ, 0x3c, !PT ;  /* 0x0000000405059212 */ /* 0x000fca00078e3cff */
[----:B------:R-:W2:Y:S04]  /*27540*/  @!P1 LDG.E.U16 R30, [R4.64] ;  /* 0x00000004041e9981 */ /* 0x000ea8000c1e1500 */
        /* <DEDUP_REMOVED lines=26> */
[----:B------:R-:W2:Y:S01]  /*276f0*/  @!P0 LDG.E.U16 R2, [R4.64] ;  /* 0x0000000404028981 */ /* 0x000ea2000c1e1500 */
[----:B------:R-:W-:-:S03]  /*27700*/  PRMT R30, RZ, 0x7610, R30 ;  /* 0x00007610ff1e7816 */ /* 0x000fc6000000001e */
[----:B--2---:R0:W-:Y:S04]  /*27710*/  STL [R1+0x14], R2 ;  /* 0x0000140201007387 */ /* 0x0041e80000100800 */
[----:B0-----:R-:W2:Y:S01]  /*27720*/  LDL.LU R2, [R1+0x3598] ;  /* 0x0035980001027983 */ /* 0x001ea20000300800 */
[----:B------:R-:W3:Y:S02]  /*27730*/  LDL R5, [R1+0x11f0] ;  /* 0x0011f00001057983 */ /* 0x000ee40000100800 */
[----:B------:R-:W-:Y:S02]  /*27740*/  @!P1 IMAD.MOV.U32 R4, RZ, RZ, R31 ;  /* 0x000000ffff049224 */ /* 0x000fe400078e001f */
[----:B------:R-:W2:Y:S04]  /*27750*/  LDL R31, [R1+0x1138] ;  /* 0x00113800011f7983 */ /* 0x000ea80000100800 */
[----:B---3--:R0:W3:Y:S04]  /*27760*/  @!P1 LDG.E.U16 R30, [R4.64] ;  /* 0x00000004041e9981 */ /* 0x0080e8000c1e1500 */
[----:B0-----:R-:W3:Y:S04]  /*27770*/  LDL R4, [R1+0x11b8] ;  /* 0x0011b80001047983 */ /* 0x001ee80000100800 */
[----:B------:R-:W3:Y:S01]  /*27780*/  LDL R5, [R1+0x11bc] ;  /* 0x0011bc0001057983 */ /* 0x000ee20000100800 */
[----:B--2---:R-:W-:-:S02]  /*27790*/  PRMT R2, RZ, 0x7610, R2 ;  /* 0x00007610ff027816 */ /* 0x004fc40000000002 */
[----:B---3--:R-:W-:-:S04]  /*277a0*/  @!P0 LOP3.LUT R5, R5, R4, RZ, 0x3c, !PT ;  /* 0x0000000405058212 */ /* 0x008fc800078e3cff */
[----:B------:R-:W-:-:S04]  /*277b0*/  @!P0 LOP3.LUT R4, R5, R4, RZ, 0x3c, !PT ;  /* 0x0000000405048212 */ /* 0x000fc800078e3cff */
[----:B------:R-:W-:-:S05]  /*277c0*/  @!P0 LOP3.LUT R5, R5, R4, RZ, 0x3c, !PT ;  /* 0x0000000405058212 */ /* 0x000fca00078e3cff */
[----:B------:R-:W2:Y:S04]  /*277d0*/  @!P0 LDG.E.U16 R2, [R4.64] ;  /* 0x0000000404028981 */ /* 0x000ea8000c1e1500 */
[----:B------:R0:W-:Y:S04]  /*277e0*/  STL [R1+0x10], R30 ;  /* 0x0000101e01007387 */ /* 0x0001e80000100800 */
[----:B0-----:R-:W3:Y:S04]  /*277f0*/  LDL R30, [R1+0x113c] ;  /* 0x00113c00011e7983 */ /* 0x001ee80000100800 */
[----:B--2---:R0:W-:Y:S04]  /*27800*/  STL [R1+0xc], R2 ;  /* 0x00000c0201007387 */ /* 0x0041e80000100800 */
[----:B0-----:R-:W2:Y:S01]  /*27810*/  LDL.LU R2, [R1+0x3594] ;  /* 0x0035940001027983 */ /* 0x001ea20000300800 */
[----:B------:R-:W2:Y:S02]  /*27820*/  LDL R4, [R1+0x11b0] ;  /* 0x0011b00001047983 */ /* 0x000ea40000100800 */
[----:B------:R-:W2:Y:S01]  /*27830*/  LDL R5, [R1+0x11b4] ;  /* 0x0011b40001057983 */ /* 0x000ea20000100800 */
[----:B------:R-:W-:-:S02]  /*27840*/  PRMT R3, RZ, 0x7610, R3 ;  /* 0x00007610ff037816 */ /* 0x000fc40000000003 */
[----:B--2---:R-:W-:-:S04]  /*27850*/  @!P1 LOP3.LUT R5, R5, R4, RZ, 0x3c, !PT ;  /* 0x0000000405059212 */ /* 0x004fc800078e3cff */
[----:B------:R-:W-:-:S04]  /*27860*/  @!P1 LOP3.LUT R4, R5, R4, RZ, 0x3c, !PT ;  /* 0x0000000405049212 */ /* 0x000fc800078e3cff */
[----:B------:R-:W-:-:S05]  /*27870*/  @!P1 LOP3.LUT R5, R5, R4, RZ, 0x3c, !PT ;  /* 0x0000000405059212 */ /* 0x000fca00078e3cff */
[----:B------:R-:W2:Y:S04]  /*27880*/  @!P1 LDG.E.U16 R3, [R4.64] ;  /* 0x0000000404039981 */ /* 0x000ea8000c1e1500 */
[----:B--2---:R-:W-:Y:S01]  /*27890*/  STL [R1+0x8], R3 ;  /* 0x0000080301007387 */ /* 0x004fe20000100800 */
[----:B------:R-:W2:Y:S02]  /*278a0*/  LDL R4, [R1+0x1178] ;  /* 0x0011780001047983 */ /* 0x000ea40000100800 */
[----:B------:R-:W2:Y:S01]  /*278b0*/  LDL R5, [R1+0x117c] ;  /* 0x00117c0001057983 */ /* 0x000ea20000100800 */
[----:B------:R-:W-:Y:S02]  /*278c0*/  PRMT R0, RZ, 0x7610, R0 ;  /* 0x00007610ff007816 */ /* 0x000fe40000000000 */
[----:B--2---:R-:W-:-:S04]  /*278d0*/  @!P0 LOP3.LUT R5, R5, R4, RZ, 0x3c, !PT ;  /* 0x0000000405058212 */ /* 0x004fc800078e3cff */
[----:B------:R-:W-:-:S04]  /*278e0*/  @!P0 LOP3.LUT R4, R5, R4, RZ, 0x3c, !PT ;  /* 0x0000000405048212 */ /* 0x000fc800078e3cff */
[----:B------:R-:W-:-:S05]  /*278f0*/  @!P0 LOP3.LUT R5, R5, R4, RZ, 0x3c, !PT ;  /* 0x0000000405058212 */ /* 0x000fca00078e3cff */
[----:B------:R0:W2:Y:S04]  /*27900*/  @!P0 LDG.E.U16 R0, [R4.64] ;  /* 0x0000000404008981 */ /* 0x0000a8000c1e1500 */
[----:B0-----:R-:W2:Y:S04]  /*27910*/  LDL R4, [R1+0x1170] ;  /* 0x0011700001047983 */ /* 0x001ea80000100800 */
[----:B------:R-:W2:Y:S01]  /*27920*/  LDL R5, [R1+0x1174] ;  /* 0x0011740001057983 */ /* 0x000ea20000100800 */
[----:B------:R-:W-:Y:S02]  /*27930*/  PRMT R2, RZ, 0x7610, R2 ;  /* 0x00007610ff027816 */ /* 0x000fe40000000002 */
[----:B--2---:R-:W-:-:S04]  /*27940*/  @!P1 LOP3.LUT R5, R5, R4, RZ, 0x3c, !PT ;  /* 0x0000000405059212 */ /* 0x004fc800078e3cff */
[----:B------:R-:W-:-:S04]  /*27950*/  @!P1 LOP3.LUT R4, R5, R4, RZ, 0x3c, !PT ;  /* 0x0000000405049212 */ /* 0x000fc800078e3cff */
[----:B------:R-:W-:-:S05]  /*27960*/  @!P1 LOP3.LUT R5, R5, R4, RZ, 0x3c, !PT ;  /* 0x0000000405059212 */ /* 0x000fca00078e3cff */
[----:B------:R3:W2:Y:S01]  /*27970*/  @!P1 LDG.E.U16 R2, [R4.64] ;  /* 0x0000000404029981 */ /* 0x0006a2000c1e1500 */
[----:B------:R-:W-:-:S03]  /*27980*/  PRMT R61, RZ, 0x7610, R61 ;  /* 0x00007610ff3d7816 */ /* 0x000fc6000000003d */
[----:B------:R0:W-:Y:S01]  /*27990*/  STL [R1+0x3520], R0 ;  /* 0x0035200001007387 */ /* 0x0001e20000100800 */
[----:B---3--:R-:W-:Y:S02]  /*279a0*/  @!P0 IMAD.MOV.U32 R4, RZ, RZ, R30 ;  /* 0x000000ffff048224 */ /* 0x008fe400078e001e */
[----:B------:R-:W-:Y:S01]  /*279b0*/  @!P0 IMAD.MOV.U32 R5, RZ, RZ, R31 ;  /* 0x000000ffff058224 */ /* 0x000fe200078e001f */
[----:B0-----:R-:W3:Y:S04]  /*279c0*/  LDL R0, [R1+0x1134] ;  /* 0x0011340001007983 */ /* 0x001ee80000100800 */
[----:B------:R0:W4:Y:S04]  /*279d0*/  @!P0 LDG.E.U16 R61, [R4.64] ;  /* 0x00000004043d8981 */ /* 0x000128000c1e1500 */
[----:B--2---:R1:W-:Y:S01]  /*279e0*/  STL [R1+0x3524], R2 ;  /* 0x0035240201007387 */ /* 0x0043e20000100800 */
[----:B0-----:R-:W2:Y:S01]  /*279f0*/  LDL R5, [R1+0x1130] ;  /* 0x0011300001057983 */ /* 0x001ea20000100800 */
[----:B------:R-:W-:Y:S01]  /*27a00*/  PRMT R60, RZ, 0x7610, R60 ;  /* 0x00007610ff3c7816 */ /* 0x000fe2000000003c */
[----:B------:R-:W2:Y:S01]  /*27a10*/  LDL R31, [R1+0x10b8] ;  /* 0x0010b800011f7983 */ /* 0x000ea20000100800 */
[----:B------:R-:W2:Y:S04]  /*27a20*/  LDL R30, [R1+0x10bc] ;  /* 0x0010bc00011e7983 */ /* 0x000ea80000100800 */
[----:B-1----:R-:W2:Y:S01]  /*27a30*/  LDL R2, [R1+0x10fc] ;  /* 0x0010fc0001027983 */ /* 0x002ea20000100800 */
[----:B---3--:R-:W-:-:S03]  /*27a40*/  @!P1 IMAD.MOV.U32 R4, RZ, RZ, R0 ;  /* 0x000000ffff049224 */ /* 0x008fc600078e0000 */
[----:B----4-:R0:W-:Y:S01]  /*27a50*/  STL [R1+0x3528], R61 ;  /* 0x0035283d01007387 */ /* 0x0101e20000100800 */
[----:B------:R-:W-:Y:S01]  /*27a60*/  PRMT R58, RZ, 0x7610, R58 ;  /* 0x00007610ff3a7816 */ /* 0x000fe2000000003a */
[----:B------:R-:W3:Y:S02]  /*27a70*/  LDL R0, [R1+0x10b4] ;  /* 0x0010b40001007983 */ /* 0x000ee40000100800 */
[----:B0-----:R-:W4:Y:S04]  /*27a80*/  LDL R61, [R1+0x10b0] ;  /* 0x0010b000013d7983 */ /* 0x001f280000100800 */
[----:B--2---:R0:W2:Y:S04]  /*27a90*/  @!P1 LDG.E.U16 R60, [R4.64] ;  /* 0x00000004043c9981 */ /* 0x0040a8000c1e1500 */
[----:B0-----:R-:W3:Y:S01]  /*27aa0*/  LDL R5, [R1+0x10f8] ;  /* 0x0010f80001057983 */ /* 0x001ee20000100800 */
[----:B------:R-:W-:-:S03]  /*27ab0*/  @!P0 IMAD.MOV.U32 R4, RZ, RZ, R2 ;  /* 0x000000ffff048224 */ /* 0x000fc600078e0002 */
[----:B--2---:R0:W-:Y:S01]  /*27ac0*/  STL [R1+0x352c], R60 ;  /* 0x00352c3c01007387 */ /* 0x0041e20000100800 */
[----:B------:R-:W-:Y:S01]  /*27ad0*/  PRMT R56, RZ, 0x7610, R56 ;  /* 0x00007610ff387816 */ /* 0x000fe20000000038 */
[----:B------:R-:W2:Y:S02]  /*27ae0*/  LDL R2, [R1+0x107c] ;  /* 0x00107c0001027983 */ /* 0x000ea40000100800 */
[----:B---3--:R1:W3:Y:S04]  /*27af0*/  @!P0 LDG.E.U16 R58, [R4.64] ;  /* 0x00000004043a8981 */ /* 0x0082e8000c1e1500 */
[----:B0-----:R-:W2:Y:S04]  /*27b00*/  LDL R60, [R1+0x1078] ;  /* 0x00107800013c7983 */ /* 0x001ea80000100800 */
[----:B-1----:R-:W2:Y:S04]  /*27b10*/  LDL R4, [R1+0x10f0] ;  /* 0x0010f00001047983 */ /* 0x002ea80000100800 */
[----:B------:R-:W2:Y:S01]  /*27b20*/  LDL R5, [R1+0x10f4] ;  /* 0x0010f40001057983 */ /* 0x000ea20000100800 */
[----:B------:R-:W-:-:S02]  /*27b30*/  PRMT R54, RZ, 0x7610, R54 ;  /* 0x00007610ff367816 */ /* 0x000fc40000000036 */
[----:B------:R-:W-:Y:S02]  /*27b40*/  PRMT R52, RZ, 0x7610, R52 ;  /* 0x00007610ff347816 */ /* 0x000fe40000000034 */
[----:B--2---:R-:W-:-:S04]  /*27b50*/  @!P1 LOP3.LUT R5, R5, R4, RZ, 0x3c, !PT ;  /* 0x0000000405059212 */ /* 0x004fc800078e3cff */
[----:B------:R-:W-:-:S04]  /*27b60*/  @!P1 LOP3.LUT R4, R5, R4, RZ, 0x3c, !PT ;  /* 0x0000000405049212 */ /* 0x000fc800078e3cff */
[----:B------:R-:W-:-:S05]  /*27b70*/  @!P1 LOP3.LUT R5, R5, R4, RZ, 0x3c, !PT ;  /* 0x0000000405059212 */ /* 0x000fca00078e3cff */
[----:B------:R0:W2:Y:S02]  /*27b80*/  @!P1 LDG.E.U16 R56, [R4.64] ;  /* 0x0000000404389981 */ /* 0x0000a4000c1e1500 */
[----:B0-----:R-:W-:Y:S02]  /*27b90*/  @!P0 IMAD.MOV.U32 R4, RZ, RZ, R30 ;  /* 0x000000ffff048224 */ /* 0x001fe400078e001e */
[----:B------:R-:W-:-:S05]  /*27ba0*/  @!P0 IMAD.MOV.U32 R5, RZ, RZ, R31 ;  /* 0x000000ffff058224 */ /* 0x000fca00078e001f */
[----:B------:R0:W2:Y:S02]  /*27bb0*/  @!P0 LDG.E.U16 R54, [R4.64] ;  /* 0x0000000404368981 */ /* 0x0000a4000c1e1500 */
[----:B0-----:R-:W-:Y:S02]  /*27bc0*/  @!P1 IMAD.MOV.U32 R4, RZ, RZ, R0 ;  /* 0x000000ffff049224 */ /* 0x001fe400078e0000 */
[----:B----4-:R-:W-:-:S05]  /*27bd0*/  @!P1 IMAD.MOV.U32 R5, RZ, RZ, R61 ;  /* 0x000000ffff059224 */ /* 0x010fca00078e003d */
[----:B------:R0:W4:Y:S01]  /*27be0*/  @!P1 LDG.E.U16 R52, [R4.64] ;  /* 0x0000000404349981 */ /* 0x000122000c1e1500 */
[----:B------:R-:W-:-:S03]  /*27bf0*/  PRMT R50, RZ, 0x7610, R50 ;  /* 0x00007610ff327816 */ /* 0x000fc60000000032 */
[----:B---3--:R1:W-:Y:S01]  /*27c00*/  STL [R1+0x3530], R58 ;  /* 0x0035303a01007387 */ /* 0x0083e20000100800 */
[----:B0-----:R-:W-:Y:S02]  /*27c10*/  @!P0 IMAD.MOV.U32 R4, RZ, RZ, R2 ;  /* 0x000000ffff048224 */ /* 0x001fe400078e0002 */
[----:B------:R-:W-:-:S05]  /*27c20*/  @!P0 IMAD.MOV.U32 R5, RZ, RZ, R60 ;  /* 0x000000ffff058224 */ /* 0x000fca00078e003c */
[----:B------:R-:W3:Y:S04]  /*27c30*/  @!P0 LDG.E.U16 R50, [R4.64] ;  /* 0x0000000404328981 */ /* 0x000ee8000c1e1500 */
[----:B--2---:R0:W-:Y:S01]  /*27c40*/  STL [R1+0x3534], R56 ;  /* 0x0035343801007387 */ /* 0x0041e20000100800 */
[----:B------:R-:W2:Y:S02]  /*27c50*/  LDL R31, [R1+0x1070] ;  /* 0x00107000011f7983 */ /* 0x000ea40000100800 */
[----:B------:R-:W2:Y:S01]  /*27c60*/  LDL R30, [R1+0x1074] ;  /* 0x00107400011e7983 */ /* 0x000ea20000100800 */
[----:B------:R0:W-:Y:S01]  /*27c70*/  STL [R1+0x3538], R54 ;  /* 0x0035383601007387 */ /* 0x0001e20000100800 */
[----:B-1----:R-:W2:Y:S02]  /*27c80*/  LDL R58, [R1+0x1038] ;  /* 0x00103800013a7983 */ /* 0x002ea40000100800 */
[----:B------:R-:W2:Y:S01]  /*27c90*/  LDL R0, [R1+0x103c] ;  /* 0x00103c0001007983 */ /* 0x000ea20000100800 */
[----:B----4-:R1:W-:Y:S01]  /*27ca0*/  STL [R1+0x353c], R52 ;  /* 0x00353c3401007387 */ /* 0x0103e20000100800 */
[----:B0-----:R-:W4:Y:S02]  /*27cb0*/  LDL R56, [R1+0x1030] ;  /* 0x0010300001387983 */ /* 0x001f240000100800 */
[----:B------:R-:W4:Y:S02]  /*27cc0*/  LDL R54, [R1+0x1034] ;  /* 0x0010340001367983 */ /* 0x000f240000100800 */
[----:B------:R-:W4:Y:S01]  /*27cd0*/  LDL R2, [R1+0xffc] ;  /* 0x000ffc0001027983 */ /* 0x000f220000100800 */
[----:B-1----:R-:W4:Y:S04]  /*27ce0*/  LDL R52, [R1+0xff8] ;  /* 0x000ff80001347983 */ /* 0x002f280000100800 */
[----:B---3--:R-:W-:Y:S01]  /*27cf0*/  STL [R1+0x3540], R50 ;  /* 0x0035403201007387 */ /* 0x008fe20000100800 */
[----:B------:R-:W-:Y:S01]  /*27d00*/  PRMT R48, RZ, 0x7610, R48 ;  /* 0x00007610ff307816 */ /* 0x000fe20000000030 */
[----:B--2---:R-:W-:-:S02]  /*27d10*/  @!P1 IMAD.MOV.U32 R5, RZ, RZ, R31 ;  /* 0x000000ffff059224 */ /* 0x004fc400078e001f */
[----:B------:R-:W-:Y:S01]  /*27d20*/  @!P1 IMAD.MOV.U32 R4, RZ, RZ, R30 ;  /* 0x000000ffff049224 */ /* 0x000fe200078e001e */
[----:B------:R-:W2:Y:S04]  /*27d30*/  LDL R31, [R1+0xff0] ;  /* 0x000ff000011f7983 */ /* 0x000ea80000100800 */
[----:B------:R-:W3:Y:S04]  /*27d40*/  LDL R30, [R1+0xff4] ;  /* 0x000ff400011e7983 */ /* 0x000ee80000100800 */
[----:B------:R0:W3:Y:S01]  /*27d50*/  @!P1 LDG.E.U16 R48, [R4.64] ;  /* 0x0000000404309981 */ /* 0x0000e2000c1e1500 */
[----:B------:R-:W-:-:S02]  /*27d60*/  PRMT R46, RZ, 0x7610, R46 ;  /* 0x00007610ff2e7816 */ /* 0x000fc4000000002e */
[----:B------:R-:W-:Y:S01]  /*27d70*/  PRMT R44, RZ, 0x7610, R44 ;  /* 0x00007610ff2c7816 */ /* 0x000fe2000000002c */
[----:B0-----:R-:W-:Y:S02]  /*27d80*/  @!P0 IMAD.MOV.U32 R5, RZ, RZ, R58 ;  /* 0x000000ffff058224 */ /* 0x001fe400078e003a */
[----:B------:R-:W-:-:S05]  /*27d90*/  @!P0 IMAD.MOV.U32 R4, RZ, RZ, R0 ;  /* 0x000000ffff048224 */ /* 0x000fca00078e0000 */
[----:B------:R4:W3:Y:S01]  /*27da0*/  @!P0 LDG.E.U16 R46, [R4.64] ;  /* 0x00000004042e8981 */ /* 0x0008e2000c1e1500 */
[----:B------:R-:W-:Y:S01]  /*27db0*/  PRMT R42, RZ, 0x7610, R42 ;  /* 0x00007610ff2a7816 */ /* 0x000fe2000000002a */
[----:B----4-:R-:W-:Y:S02]  /*27dc0*/  @!P1 IMAD.MOV.U32 R5, RZ, RZ, R56 ;  /* 0x000000ffff059224 */ /* 0x010fe400078e0038 */
[----:B------:R-:W-:-:S05]  /*27dd0*/  @!P1 IMAD.MOV.U32 R4, RZ, RZ, R54 ;  /* 0x000000ffff049224 */ /* 0x000fca00078e0036 */
[----:B------:R0:W4:Y:S01]  /*27de0*/  @!P1 LDG.E.U16 R44, [R4.64] ;  /* 0x00000004042c9981 */ /* 0x000122000c1e1500 */
[----:B------:R-:W-:Y:S01]  /*27df0*/  PRMT R40, RZ, 0x7610, R40 ;  /* 0x00007610ff287816 */ /* 0x000fe20000000028 */
[----:B0-----:R-:W-:Y:S02]  /*27e00*/  @!P0 IMAD.MOV.U32 R4, RZ, RZ, R2 ;  /* 0x000000ffff048224 */ /* 0x001fe400078e0002 */
[----:B------:R-:W-:-:S05]  /*27e10*/  @!P0 IMAD.MOV.U32 R5, RZ, RZ, R52 ;  /* 0x000000ffff058224 */ /* 0x000fca00078e0034 */
[----:B------:R2:W4:Y:S02]  /*27e20*/  @!P0 LDG.E.U16 R42, [R4.64] ;  /* 0x00000004042a8981 */ /* 0x000524000c1e1500 */
[----:B--2---:R-:W-:Y:S02]  /*27e30*/  @!P1 IMAD.MOV.U32 R5, RZ, RZ, R31 ;  /* 0x000000ffff059224 */ /* 0x004fe400078e001f */
[----:B---3--:R-:W-:-:S05]  /*27e40*/  @!P1 IMAD.MOV.U32 R4, RZ, RZ, R30 ;  /* 0x000000ffff049224 */ /* 0x008fca00078e001e */
[----:B------:R-:W2:Y:S04]  /*27e50*/  @!P1 LDG.E.U16 R40, [R4.64] ;  /* 0x0000000404289981 */ /* 0x000ea8000c1e1500 */
[----:B------:R0:W-:Y:S01]  /*27e60*/  STL [R1+0x3544], R48 ;  /* 0x0035443001007387 */ /* 0x0001e20000100800 */
[----:B------:R-:W3:Y:S03]  /*27e70*/  LDL R0, [R1+0xfbc] ;  /* 0x000fbc0001007983 */ /* 0x000ee60000100800 */
[----:B0-----:R-:W3:Y:S01]  /*27e80*/  LDL R48, [R1+0xfb8] ;  /* 0x000fb80001307983 */ /* 0x001ee20000100800 */
[----:B------:R0:W-:Y:S03]  /*27e90*/  STL [R1+0x3548], R46 ;  /* 0x0035482e01007387 */ /* 0x0001e60000100800 */
[----:B----4-:R1:W-:Y:S01]  /*27ea0*/  STL [R1+0x354c], R44 ;  /* 0x00354c2c01007387 */ /* 0x0103e20000100800 */
[----:B0-----:R-:W3:Y:S02]  /*27eb0*/  LDL R46, [R1+0xfb0] ;  /* 0x000fb000012e7983 */ /* 0x001ee40000100800 */
[----:B------:R-:W3:Y:S01]  /*27ec0*/  LDL R2, [R1+0xfb4] ;  /* 0x000fb40001027983 */ /* 0x000ee20000100800 */
[----:B------:R0:W-:Y:S01]  /*27ed0*/  STL [R1+0x3550], R42 ;  /* 0x0035502a01007387 */ /* 0x0001e20000100800 */
[----:B------:R-:W3:Y:S02]  /*27ee0*/  LDL R31, [R1+0xf78] ;  /* 0x000f7800011f7983 */ /* 0x000ee40000100800 */
[----:B------:R-:W3:Y:S01]  /*27ef0*/  LDL R30, [R1+0xf7c] ;  /* 0x000f7c00011e7983 */ /* 0x000ee20000100800 */
[----:B------:R-:W-:Y:S01]  /*27f00*/  PRMT R38, RZ, 0x7610, R38 ;  /* 0x00007610ff267816 */ /* 0x000fe20000000026 */
[----:B--2---:R2:W-:Y:S01]  /*27f10*/  STL [R1+0x3554], R40 ;  /* 0x0035542801007387 */ /* 0x0045e20000100800 */
[----:B-1----:R-:W4:Y:S02]  /*27f20*/  LDL R44, [R1+0xf70] ;  /* 0x000f7000012c7983 */ /* 0x002f240000100800 */
[----:B0-----:R-:W4:Y:S02]  /*27f30*/  LDL R42, [R1+0xf74] ;  /* 0x000f7400012a7983 */ /* 0x001f240000100800 */
[----:B---3--:R-:W-:-:S02]  /*27f40*/  @!P0 IMAD.MOV.U32 R4, RZ, RZ, R0 ;  /* 0x000000ffff048224 */ /* 0x008fc400078e0000 */
[----:B------:R-:W3:Y:S04]  /*27f50*/  LDL R0, [R1+0xf3c] ;  /* 0x000f3c0001007983 */ /* 0x000ee80000100800 */
[----:B--2---:R-:W2:Y:S01]  /*27f60*/  LDL R40, [R1+0xf38] ;  /* 0x000f380001287983 */ /* 0x004ea20000100800 */
[----:B------:R-:W-:-:S05]  /*27f70*/  @!P0 IMAD.MOV.U32 R5, RZ, RZ, R48 ;  /* 0x000000ffff058224 */ /* 0x000fca00078e0030 */
[----:B------:R0:W2:Y:S01]  /*27f80*/  @!P0 LDG.E.U16 R38, [R4.64] ;  /* 0x0000000404268981 */ /* 0x0000a2000c1e1500 */
[----:B------:R-:W-:Y:S02]  /*27f90*/  PRMT R36, RZ, 0x7610, R36 ;  /* 0x00007610ff247816 */ /* 0x000fe40000000024 */
[----:B------:R-:W-:Y:S02]  /*27fa0*/  PRMT R29, RZ, 0x7610, R29 ;  /* 0x00007610ff1d7816 */ /* 0x000fe4000000001d */
[----:B------:R-:W-:Y:S01]  /*27fb0*/  PRMT R28, RZ, 0x7610, R28 ;  /* 0x00007610ff1c7816 */ /* 0x000fe2000000001c */
[----:B0-----:R-:W-:Y:S02]  /*27fc0*/  @!P1 IMAD.MOV.U32 R5, RZ, RZ, R46 ;  /* 0x000000ffff059224 */ /* 0x001fe400078e002e */
[----:B------:R-:W-:-:S05]  /*27fd0*/  @!P1 IMAD.MOV.U32 R4, RZ, RZ, R2 ;  /* 0x000000ffff049224 */ /* 0x000fca00078e0002 */
[----:B------:R0:W2:Y:S02]  /*27fe0*/  @!P1 LDG.E.U16 R36, [R4.64] ;  /* 0x0000000404249981 */ /* 0x0000a4000c1e1500 */
[----:B0-----:R-:W-:Y:S02]  /*27ff0*/  @!P0 IMAD.MOV.U32 R5, RZ, RZ, R31 ;  /* 0x000000ffff058224 */ /* 0x001fe400078e001f */
[----:B------:R-:W-:-:S05]  /*28000*/  @!P0 IMAD.MOV.U32 R4, RZ, RZ, R30 ;  /* 0x000000ffff048224 */ /* 0x000fca00078e001e */
[----:B------:R4:W2:Y:S01]  /*28010*/  @!P0 LDG.E.U16 R29, [R4.64] ;  /* 0x00000004041d8981 */ /* 0x0008a2000c1e1500 */
[----:B------:R-:W-:Y:S01]  /*28020*/  PRMT R27, RZ, 0x7610, R27 ;  /* 0x00007610ff1b7816 */ /* 0x000fe2000000001b */
[----:B----4-:R-:W-:Y:S02]  /*28030*/  @!P1 IMAD.MOV.U32 R5, RZ, RZ, R44 ;  /* 0x000000ffff059224 */ /* 0x010fe400078e002c */
[----:B------:R-:W-:-:S05]  /*28040*/  @!P1 IMAD.MOV.U32 R4, RZ, RZ, R42 ;  /* 0x000000ffff049224 */ /* 0x000fca00078e002a */
[----:B------:R3:W4:Y:S02]  /*28050*/  @!P1 LDG.E.U16 R28, [R4.64] ;  /* 0x00000004041c9981 */ /* 0x000724000c1e1500 */
[----:B---3--:R-:W-:Y:S02]  /*28060*/  @!P0 IMAD.MOV.U32 R4, RZ, RZ, R0 ;  /* 0x000000ffff048224 */ /* 0x008fe400078e0000 */
[----:B--2---:R-:W-:Y:S01]  /*28070*/  @!P0 IMAD.MOV.U32 R5, RZ, RZ, R40 ;  /* 0x000000ffff058224 */ /* 0x004fe200078e0028 */
[----:B------:R0:W-:Y:S01]  /*28080*/  STL [R1+0x3558], R38 ;  /* 0x0035582601007387 */ /* 0x0001e20000100800 */
[----:B------:R-:W2:Y:S03]  /*28090*/  LDL R2, [R1+0xf34] ;  /* 0x000f340001027983 */ /* 0x000ea60000100800 */
[----:B------:R2:W3:Y:S04]  /*280a0*/  @!P0 LDG.E.U16 R27, [R4.64] ;  /* 0x00000004041b8981 */ /* 0x0004e8000c1e1500 */
[----:B0-----:R-:W3:Y:S04]  /*280b0*/  LDL R38, [R1+0xf30] ;  /* 0x000f300001267983 */ /* 0x001ee80000100800 */
[----:B------:R-:W-:Y:S01]  /*280c0*/  STL [R1+0x355c], R36 ;  /* 0x00355c2401007387 */ /* 0x000fe20000100800 */
[----:B------:R-:W3:Y:S02]  /*280d0*/  LDL R31, [R1+0xef8] ;  /* 0x000ef800011f7983 */ /* 0x000ee40000100800 */
[----:B------:R-:W3:Y:S01]  /*280e0*/  LDL R30, [R1+0xefc] ;  /* 0x000efc00011e7983 */ /* 0x000ee20000100800 */
[----:B------:R-:W-:Y:S01]  /*280f0*/  PRMT R26, RZ, 0x7610, R26 ;  /* 0x00007610ff1a7816 */ /* 0x000fe2000000001a */
[----:B------:R-:W-:Y:S04]  /*28100*/  STL [R1+0x3560], R29 ;  /* 0x0035601d01007387 */ /* 0x000fe80000100800 */
[----:B----4-:R0:W-:Y:S01]  /*28110*/  STL [R1+0x3564], R28 ;  /* 0x0035641c01007387 */ /* 0x0101e20000100800 */
[----:B------:R-:W4:Y:S02]  /*28120*/  LDL R42, [R1+0xef0] ;  /* 0x000ef000012a7983 */ /* 0x000f240000100800 */
[----:B------:R-:W4:Y:S01]  /*28130*/  LDL R0, [R1+0xebc] ;  /* 0x000ebc0001007983 */ /* 0x000f220000100800 */
[----:B0-----:R-:W4:Y:S01]  /*28140*/  LDL R28, [R1+0xef4] ;  /* 0x000ef400011c7983 */ /* 0x001f220000100800 */
[----:B--2---:R-:W-:-:S03]  /*28150*/  @!P1 IMAD.MOV.U32 R4, RZ, RZ, R2 ;  /* 0x000000ffff049224 */ /* 0x004fc600078e0002 */
[----:B---3--:R0:W-:Y:S01]  /*28160*/  STL [R1+0x3568], R27 ;  /* 0x0035681b01007387 */ /* 0x0081e20000100800 */
[----:B------:R-:W2:Y:S01]  /*28170*/  LDL R2, [R1+0xeb8] ;  /* 0x000eb80001027983 */ /* 0x000ea20000100800 */
[----:B------:R-:W-:Y:S02]  /*28180*/  PRMT R25, RZ, 0x7610, R25 ;  /* 0x00007610ff197816 */ /* 0x000fe40000000019 */
[----:B------:R-:W-:Y:S01]  /*28190*/  PRMT R24, RZ, 0x7610, R24 ;  /* 0x00007610ff187816 */ /* 0x000fe20000000018 */
[----:B------:R-:W3:Y:S01]  /*281a0*/  LDL R40, [R1+0xeb0] ;  /* 0x000eb00001287983 */ /* 0x000ee20000100800 */
[----:B------:R-:W-:Y:S01]  /*281b0*/  @!P1 IMAD.MOV.U32 R5, RZ, RZ, R38 ;  /* 0x000000ffff059224 */ /* 0x000fe200078e0026 */
[----:B------:R-:W-:Y:S02]  /*281c0*/  PRMT R23, RZ, 0x7610, R23 ;  /* 0x00007610ff177816 */ /* 0x000fe40000000017 */
[----:B------:R-:W2:Y:S04]  /*281d0*/  LDL R38, [R1+0xeb4] ;  /* 0x000eb40001267983 */ /* 0x000ea80000100800 */
[----:B------:R1:W2:Y:S02]  /*281e0*/  @!P1 LDG.E.U16 R26, [R4.64] ;  /* 0x00000004041a9981 */ /* 0x0002a4000c1e1500 */
[----:B-1----:R-:W-:-:S02]  /*281f0*/  @!P0 IMAD.MOV.U32 R4, RZ, RZ, R30 ;  /* 0x000000ffff048224 */ /* 0x002fc400078e001e */
[----:B------:R-:W-:-:S05]  /*28200*/  @!P0 IMAD.MOV.U32 R5, RZ, RZ, R31 ;  /* 0x000000ffff058224 */ /* 0x000fca00078e001f */
[----:B------:R4:W3:Y:S02]  /*28210*/  @!P0 LDG.E.U16 R25, [R4.64] ;  /* 0x0000000404198981 */ /* 0x0008e4000c1e1500 */
[----:B----4-:R-:W-:Y:S02]  /*28220*/  @!P1 IMAD.MOV.U32 R5, RZ, RZ, R42 ;  /* 0x000000ffff059224 */ /* 0x010fe400078e002a */
[----:B------:R-:W-:-:S05]  /*28230*/  @!P1 IMAD.MOV.U32 R4, RZ, RZ, R28 ;  /* 0x000000ffff049224 */ /* 0x000fca00078e001c */
[----:B------:R1:W4:Y:S02]  /*28240*/  @!P1 LDG.E.U16 R24, [R4.64] ;  /* 0x0000000404189981 */ /* 0x000324000c1e1500 */
[----:B-1----:R-:W-:Y:S02]  /*28250*/  @!P0 IMAD.MOV.U32 R4, RZ, RZ, R0 ;  /* 0x000000ffff048224 */ /* 0x002fe400078e0000 */
[----:B--2---:R-:W-:Y:S01]  /*28260*/  @!P0 IMAD.MOV.U32 R5, RZ, RZ, R2 ;  /* 0x000000ffff058224 */ /* 0x004fe200078e0002 */
[----:B------:R1:W-:Y:S01]  /*28270*/  STL [R1+0x356c], R26 ;  /* 0x00356c1a01007387 */ /* 0x0003e20000100800 */
[----:B------:R-:W2:Y:S02]  /*28280*/  LDL R36, [R1+0xe78] ;  /* 0x000e780001247983 */ /* 0x000ea40000100800 */
[----:B------:R-:W2:Y:S02]  /*28290*/  LDL R31, [R1+0xe7c] ;  /* 0x000e7c00011f7983 */ /* 0x000ea40000100800 */
[----:B------:R-:W2:Y:S01]  /*282a0*/  LDL R30, [R1+0xe70] ;  /* 0x000e7000011e7983 */ /* 0x000ea20000100800 */
[----:B------:R0:W2:Y:S04]  /*282b0*/  @!P0 LDG.E.U16 R23, [R4.64] ;  /* 0x0000000404178981 */ /* 0x0000a8000c1e1500 */
[----:B------:R-:W2:Y:S04]  /*282c0*/  LDL R29, [R1+0xe74] ;  /* 0x000e7400011d7983 */ /* 0x000ea80000100800 */
[----:B---3--:R-:W-:Y:S01]  /*282d0*/  STL [R1+0x3570], R25 ;  /* 0x0035701901007387 */ /* 0x008fe20000100800 */
[----:B------:R-:W3:Y:S02]  /*282e0*/  LDL R28, [R1+0xe38] ;  /* 0x000e3800011c7983 */ /* 0x000ee40000100800 */
[----:B0-----:R-:W3:Y:S01]  /*282f0*/  LDL R27, [R1+0xe3c] ;  /* 0x000e3c00011b7983 */ /* 0x001ee20000100800 */
[----:B------:R-:W-:Y:S01]  /*28300*/  PRMT R22, RZ, 0x7610, R22 ;  /* 0x00007610ff167816 */ /* 0x000fe20000000016 */
[----:B------:R-:W-:-:S02]  /*28310*/  @!P1 IMAD.MOV.U32 R4, RZ, RZ, R38 ;  /* 0x000000ffff049224 */ /* 0x000fc400078e0026 */
[----:B------:R-:W-:Y:S01]  /*28320*/  @!P1 IMAD.MOV.U32 R5, RZ, RZ, R40 ;  /* 0x000000ffff059224 */ /* 0x000fe200078e0028 */
[----:B------:R-:W-:-:S04]  /*28330*/  PRMT R21, RZ, 0x7610, R21 ;  /* 0x00007610ff157816 */ /* 0x000fc80000000015 */
[----:B------:R2:W3:Y:S04]  /*28340*/  @!P1 LDG.E.U16 R22, [R4.64] ;  /* 0x0000000404169981 */ /* 0x0004e8000c1e1500 */
[----:B----4-:R-:W-:Y:S01]  /*28350*/  STL [R1+0x3574], R24 ;  /* 0x0035741801007387 */ /* 0x010fe20000100800 */
[----:B------:R-:W4:Y:S02]  /*28360*/  LDL R2, [R1+0xe30] ;  /* 0x000e300001027983 */ /* 0x000f240000100800 */
[----:B------:R-:W4:Y:S02]  /*28370*/  LDL R0, [R1+0xe34] ;  /* 0x000e340001007983 */ /* 0x000f240000100800 */
[----:B--2---:R-:W-:Y:S02]  /*28380*/  @!P0 IMAD.MOV.U32 R5, RZ, RZ, R36 ;  /* 0x000000ffff058224 */ /* 0x004fe400078e0024 */
[----:B------:R-:W-:Y:S01]  /*28390*/  @!P0 IMAD.MOV.U32 R4, RZ, RZ, R31 ;  /* 0x000000ffff048224 */ /* 0x000fe200078e001f */
[----:B------:R0:W-:Y:S01]  /*283a0*/  STL [R1+0x3578], R23 ;  /* 0x0035781701007387 */ /* 0x0001e20000100800 */
[----:B-1----:R-:W2:Y:S03]  /*283b0*/  LDL R26, [R1+0xdf8] ;  /* 0x000df800011a7983 */ /* 0x002ea60000100800 */
[----:B------:R1:W2:Y:S04]  /*283c0*/  @!P0 LDG.E.U16 R21, [R4.64] ;  /* 0x0000000404158981 */ /* 0x0002a8000c1e1500 */
[----:B0-----:R-:W2:Y:S01]  /*283d0*/  LDL R23, [R1+0xdfc] ;  /* 0x000dfc0001177983 */ /* 0x001ea20000100800 */
[----:B------:R-:W-:Y:S01]  /*283e0*/  PRMT R20, RZ, 0x7610, R20 ;  /* 0x00007610ff147816 */ /* 0x000fe20000000014 */
[----:B-1----:R-:W-:-:S02]  /*283f0*/  @!P1 IMAD.MOV.U32 R4, RZ, RZ, R29 ;  /* 0x000000ffff049224 */ /* 0x002fc400078e001d */
[----:B------:R-:W-:Y:S01]  /*28400*/  @!P1 IMAD.MOV.U32 R5, RZ, RZ, R30 ;  /* 0x000000ffff059224 */ /* 0x000fe200078e001e */
[----:B------:R-:W-:-:S04]  /*28410*/  PRMT R19, RZ, 0x7610, R19 ;  /* 0x00007610ff137816 */ /* 0x000fc80000000013 */
[----:B------:R3:W2:Y:S02]  /*28420*/  @!P1 LDG.E.U16 R20, [R4.64] ;  /* 0x0000000404149981 */ /* 0x0006a4000c1e1500 */
[----:B---3--:R-:W-:Y:S02]  /*28430*/  @!P0 IMAD.MOV.U32 R4, RZ, RZ, R27 ;  /* 0x000000ffff048224 */ /* 0x008fe400078e001b */
[----:B------:R-:W-:-:S05]  /*28440*/  @!P0 IMAD.MOV.U32 R5, RZ, RZ, R28 ;  /* 0x000000ffff058224 */ /* 0x000fca00078e001c */
[----:B------:R4:W3:Y:S01]  /*28450*/  @!P0 LDG.E.U16 R19, [R4.64] ;  /* 0x0000000404138981 */ /* 0x0008e2000c1e1500 */
[----:B------:R-:W-:Y:S02]  /*28460*/  PRMT R18, RZ, 0x7610, R18 ;  /* 0x00007610ff127816 */ /* 0x000fe40000000012 */
[----:B------:R-:W-:Y:S01]  /*28470*/  PRMT R17, RZ, 0x7610, R17 ;  /* 0x00007610ff117816 */ /* 0x000fe20000000011 */
[----:B------:R-:W-:Y:S01]  /*28480*/  STL [R1+0x357c], R22 ;  /* 0x00357c1601007387 */ /* 0x000fe20000100800 */
[----:B------:R-:W3:Y:S02]  /*28490*/  LDL R24, [R1+0xdf4] ;  /* 0x000df40001187983 */ /* 0x000ee40000100800 */
[----:B----4-:R-:W-:Y:S02]  /*284a0*/  @!P1 IMAD.MOV.U32 R5, RZ, RZ, R2 ;  /* 0x000000ffff059224 */ /* 0x010fe400078e0002 */
[----:B------:R-:W-:-:S05]  /*284b0*/  @!P1 IMAD.MOV.U32 R4, RZ, RZ, R0 ;  /* 0x000000ffff049224 */ /* 0x000fca00078e0000 */
[----:B------:R2:W4:Y:S02]  /*284c0*/  @!P1 LDG.E.U16 R18, [R4.64] ;  /* 0x0000000404129981 */ /* 0x000524000c1e1500 */
[----:B--2---:R-:W-:Y:S02]  /*284d0*/  @!P0 IMAD.MOV.U32 R5, RZ, RZ, R26 ;  /* 0x000000ffff058224 */ /* 0x004fe400078e001a */
[----:B------:R0:W-:Y:S01]  /*284e0*/  STL [R1+0x3580], R21 ;  /* 0x0035801501007387 */ /* 0x0001e20000100800 */
[----:B------:R-:W2:Y:S02]  /*284f0*/  LDL R25, [R1+0xdf0] ;  /* 0x000df00001197983 */ /* 0x000ea40000100800 */
[----:B------:R-:W2:Y:S02]  /*28500*/  LDL R30, [R1+0x1c50] ;  /* 0x001c5000011e7983 */ /* 0x000ea40000100800 */
[----:B------:R-:W-:Y:S01]  /*28510*/  @!P0 IMAD.MOV.U32 R4, RZ, RZ, R23 ;  /* 0x000000ffff048224 */ /* 0x000fe200078e0017 */
[----:B0-----:R-:W2:Y:S04]  /*28520*/  LDL R21, [R1+0x1c5c] ;  /* 0x001c5c0001157983 */ /* 0x001ea80000100800 */
[----:B------:R0:W2:Y:S04]  /*28530*/  @!P0 LDG.E.U16 R17, [R4.64] ;  /* 0x0000000404118981 */ /* 0x0000a8000c1e1500 */
[----:B------:R1:W-:Y:S01]  /*28540*/  STL [R1+0x3584], R20 ;  /* 0x0035841401007387 */ /* 0x0003e20000100800 */
[----:B------:R-:W2:Y:S02]  /*28550*/  LDL R29, [R1+0x1c58] ;  /* 0x001c5800011d7983 */ /* 0x000ea40000100800 */
[----:B------:R-:W2:Y:S01]  /*28560*/  LDL R28, [R1+0x1c64] ;  /* 0x001c6400011c7983 */ /* 0x000ea20000100800 */
[----:B---3--:R3:W-:Y:S01]  /*28570*/  STL [R1+0x3588], R19 ;  /* 0x0035881301007387 */ /* 0x0087e20000100800 */
[----:B------:R-:W2:Y:S02]  /*28580*/  LDL R2, [R1+0x1c90] ;  /* 0x001c900001027983 */ /* 0x000ea40000100800 */
[----:B------:R-:W2:Y:S01]  /*28590*/  LDL R0, [R1+0x1c9c] ;  /* 0x001c9c0001007983 */ /* 0x000ea20000100800 */
[----:B------:R-:W-:Y:S01]  /*285a0*/  PRMT R16, RZ, 0x7610, R16 ;  /* 0x00007610ff107816 */ /* 0x000fe20000000010 */
[----:B0-----:R-:W-:Y:S01]  /*285b0*/  @!P1 IMAD.MOV.U32 R4, RZ, RZ, R24 ;  /* 0x000000ffff049224 */ /* 0x001fe200078e0018 */
[----:B----4-:R0:W-:Y:S01]  /*285c0*/  STL [R1+0x358c], R18 ;  /* 0x00358c1201007387 */ /* 0x0101e20000100800 */
[----:B------:R-:W4:Y:S02]  /*285d0*/  LDL R27, [R1+0x1c98] ;  /* 0x001c9800011b7983 */ /* 0x000f240000100800 */
[----:B------:R-:W4:Y:S02]  /*285e0*/  LDL R26, [R1+0x1ca4] ;  /* 0x001ca400011a7983 */ /* 0x000f240000100800 */
[----:B------:R-:W4:Y:S01]  /*285f0*/  LDL R23, [R1+0x1cd0] ;  /* 0x001cd00001177983 */ /* 0x000f220000100800 */
[----:B------:R-:W4:Y:S01]  /*28600*/  LDL R22, [R1+0x1cdc] ;  /* 0x001cdc0001167983 */ /* 0x000f220000100800 */
[----:B--2---:R-:W-:-:S05]  /*28610*/  @!P1 IMAD.MOV.U32 R5, RZ, RZ, R25 ;  /* 0x000000ffff059224 */ /* 0x004fca00078e0019 */
[----:B------:R2:W4:Y:S04]  /*28620*/  @!P1 LDG.E.U16 R16, [R4.64] ;  /* 0x0000000404109981 */ /* 0x000528000c1e1500 */
[----:B------:R2:W-:Y:S01]  /*28630*/  STL [R1+0x3590], R17 ;  /* 0x0035901101007387 */ /* 0x0005e20000100800 */
[----:B------:R-:W4:Y:S02]  /*28640*/  LDL R25, [R1+0x1cd8] ;  /* 0x001cd80001197983 */ /* 0x000f240000100800 */
[----:B------:R-:W4:Y:S02]  /*28650*/  LDL R24, [R1+0x1ce4] ;  /* 0x001ce40001187983 */ /* 0x000f240000100800 */
[----:B-1----:R-:W4:Y:S01]  /*28660*/  LDL R20, [R1+0x1d1c] ;  /* 0x001d1c0001147983 */ /* 0x002f220000100800 */
[----:B---3--:R-:W3:Y:S01]  /*28670*/  LDL R19, [R1+0x1d18] ;  /* 0x001d180001137983 */ /* 0x008ee20000100800 */
[----:B--2---:R-:W-:-:S03]  /*28680*/  @!P0 IMAD.MOV.U32 R4, RZ, RZ, R21 ;  /* 0x000000ffff048224 */ /* 0x004fc600078e0015 */
[----:B------:R-:W2:Y:S04]  /*28690*/  LDL R21, [R1+0x1d10] ;  /* 0x001d100001157983 */ /* 0x000ea80000100800 */
[----:B0-----:R-:W2:Y:S01]  /*286a0*/  LDL R18, [R1+0x1d24] ;  /* 0x001d240001127983 */ /* 0x001ea20000100800 */
[----:B------:R-:W-:Y:S01]  /*286b0*/  PRMT R15, RZ, 0x7610, R15 ;  /* 0x00007610ff0f7816 */ /* 0x000fe2000000000f */
[----:B------:R-:W-:Y:S01]  /*286c0*/  @!P0 IMAD.MOV.U32 R5, RZ, RZ, R30 ;  /* 0x000000ffff058224 */ /* 0x000fe200078e001e */
[----:B------:R-:W-:-:S04]  /*286d0*/  PRMT R14, RZ, 0x7610, R14 ;  /* 0x00007610ff0e7816 */ /* 0x000fc8000000000e */
[----:B------:R0:W2:Y:S02]  /*286e0*/  @!P0 LDG.E.U16 R15, [R4.64] ;  /* 0x00000004040f8981 */ /* 0x0000a4000c1e1500 */
[----:B0-----:R-:W-:Y:S02]  /*286f0*/  @!P1 IMAD.MOV.U32 R4, RZ, RZ, R28 ;  /* 0x000000ffff049224 */ /* 0x001fe400078e001c */
[----:B------:R-:W-:Y:S01]  /*28700*/  @!P1 IMAD.MOV.U32 R5, RZ, RZ, R29 ;  /* 0x000000ffff059224 */ /* 0x000fe200078e001d */
[----:B------:R-:W-:Y:S02]  /*28710*/  PRMT R13, RZ, 0x7610, R13 ;  /* 0x00007610ff0d7816 */ /* 0x000fe4000000000d */
[----:B------:R-:W-:Y:S02]  /*28720*/  PRMT R12, RZ, 0x7610, R12 ;  /* 0x00007610ff0c7816 */ /* 0x000fe4000000000c */
[----:B------:R-:W-:Y:S02]  /*28730*/  PRMT R11, RZ, 0x7610, R11 ;  /* 0x00007610ff0b7816 */ /* 0x000fe4000000000b */
[----:B------:R-:W-:Y:S01]  /*28740*/  PRMT R10, RZ, 0x7610, R10 ;  /* 0x00007610ff0a7816 */ /* 0x000fe2000000000a */
[----:B------:R0:W3:Y:S01]  /*28750*/  @!P1 LDG.E.U16 R14, [R4.64] ;  /* 0x00000004040e9981 */ /* 0x0000e2000c1e1500 */
[----:B------:R-:W-:-:S02]  /*28760*/  PRMT R9, RZ, 0x7610, R9 ;  /* 0x00007610ff097816 */ /* 0x000fc40000000009 */
[----:B------:R-:W-:Y:S02]  /*28770*/  PRMT R8, RZ, 0x7610, R8 ;  /* 0x00007610ff087816 */ /* 0x000fe40000000008 */
[----:B------:R-:W-:Y:S02]  /*28780*/  PRMT R7, RZ, 0x7610, R7 ;  /* 0x00007610ff077816 */ /* 0x000fe40000000007 */
[----:B------:R-:W-:Y:S02]  /*28790*/  PRMT R6, RZ, 0x7610, R6 ;  /* 0x00007610ff067816 */ /* 0x000fe40000000006 */
[----:B------:R-:W-:Y:S02]  /*287a0*/  PRMT R34, RZ, 0x7610, R34 ;  /* 0x00007610ff227816 */ /* 0x000fe40000000022 */
[----:B------:R-:W-:Y:S01]  /*287b0*/  PRMT R32, RZ, 0x7610, R32 ;  /* 0x00007610ff207816 */ /* 0x000fe20000000020 */
[----:B------:R-:W3:Y:S04]  /*287c0*/  LDL R29, [R1+0x1360] ;  /* 0x00136000011d7983 */ /* 0x000ee80000100800 */
[----:B------:R-:W3:Y:S01]  /*287d0*/  LDL R28, [R1+0x1364] ;  /* 0x00136400011c7983 */ /* 0x000ee20000100800 */
[----:B0-----:R-:W-:-:S02]  /*287e0*/  @!P0 IMAD.MOV.U32 R4, RZ, RZ, R0 ;  /* 0x000000ffff048224 */ /* 0x001fc400078e0000 */
[----:B------:R-:W-:Y:S01]  /*287f0*/  @!P0 IMAD.MOV.U32 R5, RZ, RZ, R2 ;  /* 0x000000ffff058224 */ /* 0x000fe200078e0002 */
[----:B------:R-:W3:Y:S04]  /*28800*/  LDL R0, [R1+0x1d5c] ;  /* 0x001d5c0001007983 */ /* 0x000ee80000100800 */
[----:B------:R-:W3:Y:S04]  /*28810*/  LDL R2, [R1+0x1d50] ;  /* 0x001d500001027983 */ /* 0x000ee80000100800 */
[----:B------:R4:W3:Y:S02]  /*28820*/  @!P0 LDG.E.U16 R13, [R4.64] ;  /* 0x00000004040d8981 */ /* 0x0008e4000c1e1500 */
[----:B----4-:R-:W-:-:S02]  /*28830*/  @!P1 IMAD.MOV.U32 R5, RZ, RZ, R27 ;  /* 0x000000ffff059224 */ /* 0x010fc400078e001b */
[----:B------:R-:W-:Y:S01]  /*28840*/  @!P1 IMAD.MOV.U32 R4, RZ, RZ, R26 ;  /* 0x000000ffff049224 */ /* 0x000fe200078e001a */
[----:B------:R-:W4:Y:S04]  /*28850*/  LDL R27, [R1+0x1d90] ;  /* 0x001d9000011b7983 */ /* 0x000f280000100800 */
[----:B------:R-:W4:Y:S04]  /*28860*/  LDL R26, [R1+0x1d9c] ;  /* 0x001d9c00011a7983 */ /* 0x000f280000100800 */
[----:B------:R0:W4:Y:S02]  /*28870*/  @!P1 LDG.E.U16 R12, [R4.64] ;  /* 0x00000004040c9981 */ /* 0x000124000c1e1500 */
[----:B0-----:R-:W-:-:S02]  /*28880*/  @!P0 IMAD.MOV.U32 R4, RZ, RZ, R22 ;  /* 0x000000ffff048224 */ /* 0x001fc400078e0016 */
        /* <DEDUP_REMOVED lines=10> */
[----:B--2---:R-:W-:Y:S01]  /*28930*/  @!P0 IMAD.MOV.U32 R5, RZ, RZ, R21 ;  /* 0x000000ffff058224 */ /* 0x004fe200078e0015 */
[----:B------:R-:W2:Y:S04]  /*28940*/  LDL R20, [R1+0x1da4] ;  /* 0x001da40001147983 */ /* 0x000ea80000100800 */
[----:B------:R-:W2:Y:S04]  /*28950*/  LDL R21, [R1+0x1d98] ;  /* 0x001d980001157983 */ /* 0x000ea80000100800 */
[----:B------:R0:W2:Y:S02]  /*28960*/  @!P0 LDG.E.U16 R9, [R4.64] ;  /* 0x0000000404098981 */ /* 0x0000a4000c1e1500 */
[----:B0-----:R-:W-:-:S02]  /*28970*/  @!P1 IMAD.MOV.U32 R4, RZ, RZ, R18 ;  /* 0x000000ffff049224 */ /* 0x001fc400078e0012 */
[----:B---3--:R-:W-:Y:S01]  /*28980*/  @!P1 IMAD.MOV.U32 R5, RZ, RZ, R19 ;  /* 0x000000ffff059224 */ /* 0x008fe200078e0013 */
[----:B------:R-:W3:Y:S04]  /*28990*/  LDL R18, [R1+0x142c] ;  /* 0x00142c0001127983 */ /* 0x000ee80000100800 */
[----:B------:R-:W3:Y:S04]  /*289a0*/  LDL R19, [R1+0x1428] ;  /* 0x0014280001137983 */ /* 0x000ee80000100800 */
[----:B------:R0:W3:Y:S02]  /*289b0*/  @!P1 LDG.E.U16 R8, [R4.64] ;  /* 0x0000000404089981 */ /* 0x0000e4000c1e1500 */
[----:B0-----:R-:W-:-:S02]  /*289c0*/  @!P0 IMAD.MOV.U32 R4, RZ, RZ, R0 ;  /* 0x000000ffff048224 */ /* 0x001fc400078e0000 */
[----:B------:R-:W-:Y:S01]  /*289d0*/  @!P0 IMAD.MOV.U32 R5, RZ, RZ, R2 ;  /* 0x000000ffff058224 */ /* 0x000fe200078e0002 */
[----:B------:R-:W3:Y:S04]  /*289e0*/  LDL R0, [R1+0x13ec] ;  /* 0x0013ec0001007983 */ /* 0x000ee80000100800 */
[----:B------:R-:W3:Y:S04]  /*289f0*/  LDL R2, [R1+0x13e8] ;  /* 0x0013e80001027983 */ /* 0x000ee80000100800 */
[----:B------:R0:W3:Y:S01]  /*28a00*/  @!P0 LDG.E.U16 R7, [R4.64] ;  /* 0x0000000404078981 */ /* 0x0000e2000c1e1500 */
[----:B----4-:R-:W-:-:S02]  /*28a10*/  @!P0 IMAD.MOV.U32 R31, RZ, RZ, R27 ;  /* 0x000000ffff1f8224 */ /* 0x010fc400078e001b */
[----:B------:R-:W-:Y:S01]  /*28a20*/  @!P0 IMAD.MOV.U32 R30, RZ, RZ, R26 ;  /* 0x000000ffff1e8224 */ /* 0x000fe200078e001a */
[----:B------:R-:W4:Y:S04]  /*28a30*/  LDL R27, [R1+0x1328] ;  /* 0x00132800011b7983 */ /* 0x000f280000100800 */
[----:B------:R-:W4:Y:S01]  /*28a40*/  LDL R26, [R1+0x132c] ;  /* 0x00132c00011a7983 */ /* 0x000f220000100800 */
[----:B0-----:R-:W-:Y:S02]  /*28a50*/  @!P1 IMAD.MOV.U32 R4, RZ, RZ, R22 ;  /* 0x000000ffff049224 */ /* 0x001fe400078e0016 */
[----:B------:R-:W-:Y:S01]  /*28a60*/  @!P1 IMAD.MOV.U32 R5, RZ, RZ, R23 ;  /* 0x000000ffff059224 */ /* 0x000fe200078e0017 */
[----:B------:R-:W4:Y:S04]  /*28a70*/  LDL R22, [R1+0x13e4] ;  /* 0x0013e40001167983 */ /* 0x000f280000100800 */
[----:B------:R-:W4:Y:S04]  /*28a80*/  LDL R23, [R1+0x13e0] ;  /* 0x0013e00001177983 */ /* 0x000f280000100800 */
[----:B------:R0:W4:Y:S02]  /*28a90*/  @!P1 LDG.E.U16 R6, [R4.64] ;  /* 0x0000000404069981 */ /* 0x000124000c1e1500 */
[----:B0-----:R-:W-:-:S02]  /*28aa0*/  PRMT R5, RZ, 0x7610, R5 ;  /* 0x00007610ff057816 */ /* 0x001fc40000000005 */
[----:B------:R-:W-:-:S04]  /*28ab0*/  PRMT R4, RZ, 0x7610, R4 ;  /* 0x00007610ff047816 */ /* 0x000fc80000000004 */
[----:B------:R2:W4:Y:S02]  /*28ac0*/  @!P0 LDG.E.U16 R5, [R30.64] ;  /* 0x000000041e058981 */ /* 0x000524000c1e1500 */
[----:B--2---:R-:W-:Y:S02]  /*28ad0*/  @!P1 IMAD.MOV.U32 R30, RZ, RZ, R20 ;  /* 0x000000ffff1e9224 */ /* 0x004fe400078e0014 */
[----:B------:R-:W-:Y:S01]  /*28ae0*/  @!P1 IMAD.MOV.U32 R31, RZ, RZ, R21 ;  /* 0x000000ffff1f9224 */ /* 0x000fe200078e0015 */
[----:B------:R-:W2:Y:S04]  /*28af0*/  LDL R20, [R1+0x13ac] ;  /* 0x0013ac0001147983 */ /* 0x000ea80000100800 */
[----:B------:R-:W2:Y:S04]  /*28b00*/  LDL R21, [R1+0x13a8] ;  /* 0x0013a80001157983 */ /* 0x000ea80000100800 */
[----:B------:R3:W2:Y:S02]  /*28b10*/  @!P1 LDG.E.U16 R4, [R30.64] ;  /* 0x000000041e049981 */ /* 0x0006a4000c1e1500 */
[----:B---3--:R-:W-:-:S02]  /*28b20*/  @!P0 IMAD.MOV.U32 R30, RZ, RZ, R18 ;  /* 0x000000ffff1e8224 */ /* 0x008fc400078e0012 */
[----:B------:R-:W-:Y:S01]  /*28b30*/  @!P0 IMAD.MOV.U32 R31, RZ, RZ, R19 ;  /* 0x000000ffff1f8224 */ /* 0x000fe200078e0013 */
[----:B------:R-:W3:Y:S04]  /*28b40*/  LDL R18, [R1+0x13a4] ;  /* 0x0013a40001127983 */ /* 0x000ee80000100800 */
[----:B------:R-:W3:Y:S04]  /*28b50*/  LDL R19, [R1+0x13a0] ;  /* 0x0013a00001137983 */ /* 0x000ee80000100800 */
[----:B------:R0:W3:Y:S02]  /*28b60*/  @!P0 LDG.E.U16 R34, [R30.64] ;  /* 0x000000041e228981 */ /* 0x0000e4000c1e1500 */
[----:B0-----:R-:W-:-:S02]  /*28b70*/  @!P1 IMAD.MOV.U32 R30, RZ, RZ, R24 ;  /* 0x000000ffff1e9224 */ /* 0x001fc400078e0018 */
[----:B------:R-:W-:Y:S01]  /*28b80*/  @!P1 IMAD.MOV.U32 R31, RZ, RZ, R25 ;  /* 0x000000ffff1f9224 */ /* 0x000fe200078e0019 */
[----:B------:R-:W-:Y:S01]  /*28b90*/  PRMT R33, RZ, 0x7610, R33 ;  /* 0x00007610ff217816 */ /* 0x000fe20000000021 */
[----:B------:R-:W3:Y:S04]  /*28ba0*/  LDL R25, [R1+0x1320] ;  /* 0x0013200001197983 */ /* 0x000ee80000100800 */
[----:B------:R0:W3:Y:S04]  /*28bb0*/  @!P1 LDG.E.U16 R32, [R30.64] ;  /* 0x000000041e209981 */ /* 0x0000e8000c1e1500 */
[----:B------:R-:W3:Y:S01]  /*28bc0*/  LDL R24, [R1+0x1324] ;  /* 0x0013240001187983 */ /* 0x000ee20000100800 */
[----:B0-----:R-:W-:-:S02]  /*28bd0*/  @!P0 IMAD.MOV.U32 R30, RZ, RZ, R0 ;  /* 0x000000ffff1e8224 */ /* 0x001fc400078e0000 */
[----:B------:R-:W-:Y:S01]  /*28be0*/  @!P0 IMAD.MOV.U32 R31, RZ, RZ, R2 ;  /* 0x000000ffff1f8224 */ /* 0x000fe200078e0002 */
[----:B------:R-:W3:Y:S04]  /*28bf0*/  LDL R0, [R1+0x136c] ;  /* 0x00136c0001007983 */ /* 0x000ee80000100800 */
[----:B------:R-:W3:Y:S04]  /*28c00*/  LDL R2, [R1+0x1368] ;  /* 0x0013680001027983 */ /* 0x000ee80000100800 */
[----:B------:R4:W3:Y:S01]  /*28c10*/  @!P0 LDG.E.U16 R33, [R30.64] ;  /* 0x000000041e218981 */ /* 0x0008e2000c1e1500 */
[----:B------:R-:W-:-:S02]  /*28c20*/  PRMT R35, RZ, 0x7610, R35 ;  /* 0x00007610ff237816 */ /* 0x000fc40000000023 */
[----:B------:R-:W-:Y:S01]  /*28c30*/  PRMT R37, RZ, 0x7610, R37 ;  /* 0x00007610ff257816 */ /* 0x000fe20000000025 */
[----:B----4-:R-:W-:Y:S02]  /*28c40*/  @!P1 IMAD.MOV.U32 R30, RZ, RZ, R22 ;  /* 0x000000ffff1e9224 */ /* 0x010fe400078e0016 */
[----:B------:R-:W-:Y:S01]  /*28c50*/  @!P1 IMAD.MOV.U32 R31, RZ, RZ, R23 ;  /* 0x000000ffff1f9224 */ /* 0x000fe200078e0017 */
[----:B------:R-:W4:Y:S04]  /*28c60*/  LDL R22, [R1+0x12ec] ;  /* 0x0012ec0001167983 */ /* 0x000f280000100800 */
[----:B------:R-:W4:Y:S04]  /*28c70*/  LDL R23, [R1+0x12e8] ;  /* 0x0012e80001177983 */ /* 0x000f280000100800 */
[----:B------:R2:W4:Y:S02]  /*28c80*/  @!P1 LDG.E.U16 R35, [R30.64] ;  /* 0x000000041e239981 */ /* 0x000524000c1e1500 */
[----:B--2---:R-:W-:-:S02]  /*28c90*/  @!P0 IMAD.MOV.U32 R30, RZ, RZ, R20 ;  /* 0x000000ffff1e8224 */ /* 0x004fc400078e0014 */
[----:B------:R-:W-:Y:S01]  /*28ca0*/  @!P0 IMAD.MOV.U32 R31, RZ, RZ, R21 ;  /* 0x000000ffff1f8224 */ /* 0x000fe200078e0015 */
[----:B------:R-:W2:Y:S04]  /*28cb0*/  LDL R20, [R1+0x12e4] ;  /* 0x0012e40001147983 */ /* 0x000ea80000100800 */
[----:B------:R-:W2:Y:S04]  /*28cc0*/  LDL R21, [R1+0x12e0] ;  /* 0x0012e00001157983 */ /* 0x000ea80000100800 */
[----:B------:R3:W2:Y:S02]  /*28cd0*/  @!P0 LDG.E.U16 R37, [R30.64] ;  /* 0x000000041e258981 */ /* 0x0006a4000c1e1500 */
[----:B---3--:R-:W-:-:S02]  /*28ce0*/  @!P1 IMAD.MOV.U32 R30, RZ, RZ, R18 ;  /* 0x000000ffff1e9224 */ /* 0x008fc400078e0012 */
[----:B------:R-:W-:Y:S01]  /*28cf0*/  @!P1 IMAD.MOV.U32 R31, RZ, RZ, R19 ;  /* 0x000000ffff1f9224 */ /* 0x000fe200078e0013 */
[----:B------:R-:W3:Y:S04]  /*28d00*/  LDL R18, [R1+0x12ac] ;  /* 0x0012ac0001127983 */ /* 0x000ee80000100800 */
[----:B------:R-:W3:Y:S01]  /*28d10*/  LDL R19, [R1+0x12a8] ;  /* 0x0012a80001137983 */ /* 0x000ee20000100800 */
[----:B------:R-:W-:Y:S02]  /*28d20*/  PRMT R39, RZ, 0x7610, R39 ;  /* 0x00007610ff277816 */ /* 0x000fe40000000027 */
[----:B------:R-:W-:-:S04]  /*28d30*/  PRMT R41, RZ, 0x7610, R41 ;  /* 0x00007610ff297816 */ /* 0x000fc80000000029 */
[----:B------:R0:W3:Y:S01]  /*28d40*/  @!P1 LDG.E.U16 R39, [R30.64] ;  /* 0x000000041e279981 */ /* 0x0000e2000c1e1500 */
[----:B------:R-:W-:Y:S02]  /*28d50*/  PRMT R43, RZ, 0x7610, R43 ;  /* 0x00007610ff2b7816 */ /* 0x000fe4000000002b */
[----:B------:R-:W-:Y:S01]  /*28d60*/  PRMT R45, RZ, 0x7610, R45 ;  /* 0x00007610ff2d7816 */ /* 0x000fe2000000002d */
[----:B0-----:R-:W-:Y:S02]  /*28d70*/  @!P0 IMAD.MOV.U32 R30, RZ, RZ, R0 ;  /* 0x000000ffff1e8224 */ /* 0x001fe400078e0000 */
[----:B------:R-:W-:Y:S01]  /*28d80*/  @!P0 IMAD.MOV.U32 R31, RZ, RZ, R2 ;  /* 0x000000ffff1f8224 */ /* 0x000fe200078e0002 */
[----:B------:R-:W-:Y:S01]  /*28d90*/  PRMT R47, RZ, 0x7610, R47 ;  /* 0x00007610ff2f7816 */ /* 0x000fe2000000002f */
[----:B------:R-:W3:Y:S04]  /*28da0*/  LDL R2, [R1+0x12a0] ;  /* 0x0012a00001027983 */ /* 0x000ee80000100800 */
[----:B------:R0:W3:Y:S04]  /*28db0*/  @!P0 LDG.E.U16 R41, [R30.64] ;  /* 0x000000041e298981 */ /* 0x0000e8000c1e1500 */
[----:B------:R-:W3:Y:S01]  /*28dc0*/  LDL R0, [R1+0x12a4] ;  /* 0x0012a40001007983 */ /* 0x000ee20000100800 */
[----:B0-----:R-:W-:-:S02]  /*28dd0*/  @!P1 IMAD.MOV.U32 R30, RZ, RZ, R28 ;  /* 0x000000ffff1e9224 */ /* 0x001fc400078e001c */
[----:B------:R-:W-:-:S05]  /*28de0*/  @!P1 IMAD.MOV.U32 R31, RZ, RZ, R29 ;  /* 0x000000ffff1f9224 */ /* 0x000fca00078e001d */
[----:B------:R0:W3:Y:S02]  /*28df0*/  @!P1 LDG.E.U16 R43, [R30.64] ;  /* 0x000000041e2b9981 */ /* 0x0000e4000c1e1500 */
[----:B0-----:R-:W-:Y:S02]  /*28e00*/  @!P0 IMAD.MOV.U32 R30, RZ, RZ, R26 ;  /* 0x000000ffff1e8224 */ /* 0x001fe400078e001a */
[----:B------:R-:W-:-:S05]  /*28e10*/  @!P0 IMAD.MOV.U32 R31, RZ, RZ, R27 ;  /* 0x000000ffff1f8224 */ /* 0x000fca00078e001b */
[----:B------:R0:W3:Y:S01]  /*28e20*/  @!P0 LDG.E.U16 R45, [R30.64] ;  /* 0x000000041e2d8981 */ /* 0x0000e2000c1e1500 */
[----:B------:R-:W-:Y:S01]  /*28e30*/  PRMT R49, RZ, 0x7610, R49 ;  /* 0x00007610ff317816 */ /* 0x000fe20000000031 */
[----:B0-----:R-:W-:Y:S02]  /*28e40*/  @!P1 IMAD.MOV.U32 R30, RZ, RZ, R24 ;  /* 0x000000ffff1e9224 */ /* 0x001fe400078e0018 */
[----:B------:R-:W-:-:S05]  /*28e50*/  @!P1 IMAD.MOV.U32 R31, RZ, RZ, R25 ;  /* 0x000000ffff1f9224 */ /* 0x000fca00078e0019 */
[----:B------:R4:W3:Y:S01]  /*28e60*/  @!P1 LDG.E.U16 R47, [R30.64] ;  /* 0x000000041e2f9981 */ /* 0x0008e2000c1e1500 */
        /* <DEDUP_REMOVED lines=16> */
[----:B------:R-:W-:Y:S02]  /*28f70*/  PRMT R55, RZ, 0x7610, R55 ;  /* 0x00007610ff377816 */ /* 0x000fe40000000037 */
[----:B------:R-:W-:Y:S01]  /*28f80*/  PRMT R57, RZ, 0x7610, R57 ;  /* 0x00007610ff397816 */ /* 0x000fe20000000039 */
[----:B------:R-:W3:Y:S04]  /*28f90*/  LDL.LU R26, [R1+0x3e0] ;  /* 0x0003e000011a7983 */ /* 0x000ee80000300800 */
[----:B------:R0:W3:Y:S01]  /*28fa0*/  @!P0 LDG.E.U16 R53, [R30.64] ;  /* 0x000000041e358981 */ /* 0x0000e2000c1e1500 */
[----:B------:R-:W-:Y:S01]  /*28fb0*/  PRMT R59, RZ, 0x7610, R59 ;  /* 0x00007610ff3b7816 */ /* 0x000fe2000000003b */
[----:B------:R-:W3:Y:S02]  /*28fc0*/  LDL.LU R27, [R1+0x3dc] ;  /* 0x0003dc00011b7983 */ /* 0x000ee40000300800 */
[----:B------:R-:W3:Y:S01]  /*28fd0*/  LDL.LU R28, [R1+0x3d8] ;  /* 0x0003d800011c7983 */ /* 0x000ee20000300800 */
[----:B------:R-:W3:Y:S01]  /*28fe0*/  LDL.LU R29, [R1+0x3d4] ;  /* 0x0003d400011d7983 */ /* 0x000ee20000300800 */
[----:B------:R-:W3:Y:S02]  /*28ff0*/  LDL.LU R36, [R1+0x3d0] ;  /* 0x0003d00001247983 */ /* 0x000ee40000300800 */
[----:B------:R-:W3:Y:S02]  /*29000*/  LDL.LU R38, [R1+0x3cc] ;  /* 0x0003cc0001267983 */ /* 0x000ee40000300800 */
[----:B------:R-:W3:Y:S01]  /*29010*/  LDL.LU R40, [R1+0x3c8] ;  /* 0x0003c80001287983 */ /* 0x000ee20000300800 */
[----:B------:R-:W-:Y:S01]  /*29020*/  PRMT R17, RZ, 0x7610, R17 ;  /* 0x00007610ff117816 */ /* 0x000fe20000000011 */
        /* <DEDUP_REMOVED lines=9> */
[----:B0-----:R-:W-:-:S02]  /*290c0*/  @!P1 IMAD.MOV.U32 R31, RZ, RZ, R2 ;  /* 0x000000ffff1f9224 */ /* 0x001fc400078e0002 */
[----:B------:R-:W-:Y:S01]  /*290d0*/  @!P1 IMAD.MOV.U32 R30, RZ, RZ, R0 ;  /* 0x000000ffff1e9224 */ /* 0x000fe200078e0000 */
[----:B------:R-:W3:Y:S01]  /*290e0*/  LDL.LU R2, [R1+0x3a0] ;  /* 0x0003a00001027983 */ /* 0x000ee20000300800 */
[----:B------:R-:W3:Y:S03]  /*290f0*/  LDL.LU R0, [R1+0x39c] ;  /* 0x00039c0001007983 */ /* 0x000ee60000300800 */
[----:B------:R-:W0:Y:S04]  /*29100*/  S2R R3, SR_TID.X ;  /* 0x0000000000037919 */ /* 0x000e280000002100 */
[----:B------:R4:W3:Y:S01]  /*29110*/  @!P1 LDG.E.U16 R55, [R30.64] ;  /* 0x000000041e379981 */ /* 0x0008e2000c1e1500 */
[----:B------:R-:W3:Y:S02]  /*29120*/  LDL.LU R60, [R1+0x398] ;  /* 0x00039800013c7983 */ /* 0x000ee40000300800 */
[----:B------:R-:W3:Y:S02]  /*29130*/  LDL.LU R61, [R1+0x394] ;  /* 0x00039400013d7983 */ /* 0x000ee40000300800 */
[----:B----4-:R-:W-:-:S02]  /*29140*/  @!P0 IMAD.MOV.U32 R30, RZ, RZ, R22 ;  /* 0x000000ffff1e8224 */ /* 0x010fc400078e0016 */
[----:B------:R-:W-:-:S05]  /*29150*/  @!P0 IMAD.MOV.U32 R31, RZ, RZ, R23 ;  /* 0x000000ffff1f8224 */ /* 0x000fca00078e0017 */
[----:B------:R2:W4:Y:S02]  /*29160*/  @!P0 LDG.E.U16 R57, [R30.64] ;  /* 0x000000041e398981 */ /* 0x000524000c1e1500 */
[----:B--2---:R-:W-:Y:S02]  /*29170*/  @!P1 IMAD.MOV.U32 R30, RZ, RZ, R20 ;  /* 0x000000ffff1e9224 */ /* 0x004fe400078e0014 */
[----:B------:R-:W-:-:S05]  /*29180*/  @!P1 IMAD.MOV.U32 R31, RZ, RZ, R21 ;  /* 0x000000ffff1f9224 */ /* 0x000fca00078e0015 */
[----:B------:R3:W2:Y:S02]  /*29190*/  @!P1 LDG.E.U16 R59, [R30.64] ;  /* 0x000000041e3b9981 */ /* 0x0006a4000c1e1500 */
[----:B---3--:R-:W-:Y:S02]  /*291a0*/  @!P0 IMAD.MOV.U32 R30, RZ, RZ, R18 ;  /* 0x000000ffff1e8224 */ /* 0x008fe400078e0012 */
[----:B------:R-:W-:-:S05]  /*291b0*/  @!P0 IMAD.MOV.U32 R31, RZ, RZ, R19 ;  /* 0x000000ffff1f8224 */ /* 0x000fca00078e0013 */
[----:B------:R-:W3:Y:S01]  /*291c0*/  @!P0 LDG.E.U16 R17, [R30.64] ;  /* 0x000000041e118981 */ /* 0x000ee2000c1e1500 */
[----:B0-----:R-:W-:-:S05]  /*291d0*/  LOP3.LUT R3, R3, 0x1f, RZ, 0xc0, !PT ;  /* 0x0000001f03037812 */ /* 0x001fca00078ec0ff */
[----:B------:R-:W-:-:S05]  /*291e0*/  IMAD.SHL.U32 R3, R3, 0x2, RZ ;  /* 0x0000000203037824 */ /* 0x000fca00078e00ff */
[----:B------:R-:W-:Y:S02]  /*291f0*/  LOP3.LUT R20, R3, 0x30, RZ, 0x3c, !PT ;  /* 0x0000003003147812 */ /* 0x000fe400078e3cff */
[----:B------:R-:W2:Y:S04]  /*29200*/  LDL.LU R3, [R1+0x390] ;  /* 0x0003900001037983 */ /* 0x000ea80000300800 */
        /* <DEDUP_REMOVED lines=18> */
[----:B---3--:R0:W-:Y:S04]  /*29330*/  STL [R1+0x170], R17 ;  /* 0x0001701101007387 */ /* 0x0081e80000100800 */
[----:B0-----:R-:W3:Y:S01]  /*29340*/  LDL.LU R17, [R1+0x38c] ;  /* 0x00038c0001117983 */ /* 0x001ee20000300800 */
[----:B------:R-:W4:Y:S02]  /*29350*/  LDL.LU R18, [R1+0x388] ;  /* 0x0003880001127983 */ /* 0x000f240000300800 */
[----:B------:R-:W4:Y:S02]  /*29360*/  LDL.LU R19, [R1+0x384] ;  /* 0x0003840001137983 */ /* 0x000f240000300800 */
[----:B------:R-:W4:Y:S01]  /*29370*/  LDL.LU R21, [R1+0x380] ;  /* 0x0003800001157983 */ /* 0x000f220000300800 */
[----:B------:R-:W4:Y:S01]  /*29380*/  LDL.LU R2, [R1+0x37c] ;  /* 0x00037c0001027983 */ /* 0x000f220000300800 */
        /* <DEDUP_REMOVED lines=19> */
[----:B------:R-:W4:Y:S04]  /*294c0*/  LDL.LU R56, [R1+0x208] ;  /* 0x0002080001387983 */ /* 0x000f280000300800 */
[----:B------:R0:W-:Y:S01]  /*294d0*/  STS.U16 [R20+0x1b80], R60 ;  /* 0x001b803c14007388 */ /* 0x0001e20000000400 */
[----:B------:R-:W4:Y:S02]  /*294e0*/  LDL.LU R58, [R1+0x1fc] ;  /* 0x0001fc00013a7983 */ /* 0x000f240000300800 */
[----:B------:R1:W-:Y:S01]  /*294f0*/  STS.U16 [R20+0x1bc0], R61 ;  /* 0x001bc03d14007388 */ /* 0x0003e20000000400 */
[----:B0-----:R-:W4:Y:S01]  /*29500*/  LDL.LU R60, [R1+0x1f4] ;  /* 0x0001f400013c7983 */ /* 0x001f220000300800 */
[----:B-1----:R-:W4:Y:S02]  /*29510*/  LDL.LU R61, [R1+0x1f0] ;  /* 0x0001f000013d7983 */ /* 0x002f240000300800 */
[----:B--2---:R-:W-:Y:S01]  /*29520*/  STS.U16 [R20+0x1f40], R3 ;  /* 0x001f400314007388 */ /* 0x004fe20000000400 */
[----:B---3--:R-:W-:Y:S01]  /*29530*/  STS.U16 [R20+0x1f00], R17 ;  /* 0x001f001114007388 */ /* 0x008fe20000000400 */
[----:B----4-:R-:W-:Y:S03]  /*29540*/  STS.U16 [R20+0x1fc0], R18 ;  /* 0x001fc01214007388 */ /* 0x010fe60000000400 */
[----:B------:R-:W-:Y:S01]  /*29550*/  STS.U16 [R20+0x1f80], R19 ;  /* 0x001f801314007388 */ /* 0x000fe20000000400 */
[----:B------:R-:W-:Y:S03]  /*29560*/  STS.U16 [R20+0x2300], R21 ;  /* 0x0023001514007388 */ /* 0x000fe60000000400 */
[----:B------:R0:W-:Y:S01]  /*29570*/  STS.U16 [R20+0x2340], R2 ;  /* 0x0023400214007388 */ /* 0x0001e20000000400 */
[----:B------:R1:W-:Y:S03]  /*29580*/  STS.U16 [R20+0x2380], R0 ;  /* 0x0023800014007388 */ /* 0x0003e60000000400 */
[----:B0-----:R-:W2:Y:S01]  /*29590*/  LDL.LU R2, [R1+0x1e8] ;  /* 0x0001e80001027983 */ /* 0x001ea20000300800 */
[----:B-1----:R-:W3:Y:S02]  /*295a0*/  LDL.LU R0, [R1+0x1e0] ;  /* 0x0001e00001007983 */ /* 0x002ee40000300800 */
[----:B------:R-:W-:Y:S02]  /*295b0*/  STS.U16 [R20+0x23c0], R22 ;  /* 0x0023c01614007388 */ /* 0x000fe40000000400 */
[----:B------:R-:W-:Y:S01]  /*295c0*/  STS.U16 [R20+0x2740], R23 ;  /* 0x0027401714007388 */ /* 0x000fe20000000400 */
[----:B------:R-:W4:Y:S04]  /*295d0*/  LDL.LU R3, [R1+0x1d8] ;  /* 0x0001d80001037983 */ /* 0x000f280000300800 */
        /* <DEDUP_REMOVED lines=16> */
[----:B------:R-:W4:Y:S04]  /*296e0*/  LDL.LU R17, [R1+0x1d0] ;  /* 0x0001d00001117983 */ /* 0x000f280000300800 */
[----:B------:R-:W-:Y:S01]  /*296f0*/  STS.U16 [R20+0x3700], R56 ;  /* 0x0037003814007388 */ /* 0x000fe20000000400 */
[----:B------:R-:W4:Y:S02]  /*29700*/  LDL.LU R18, [R1+0x1c8] ;  /* 0x0001c80001127983 */ /* 0x000f240000300800 */
[----:B------:R-:W-:Y:S02]  /*29710*/  STS.U16 [R20+0x37c0], R58 ;  /* 0x0037c03a14007388 */ /* 0x000fe40000000400 */
[----:B------:R-:W4:Y:S01]  /*29720*/  LDL.LU R19, [R1+0x1c0] ;  /* 0x0001c00001137983 */ /* 0x000f220000300800 */
[----:B------:R0:W-:Y:S04]  /*29730*/  STS.U16 [R20+0x3780], R60 ;  /* 0x0037803c14007388 */ /* 0x0001e80000000400 */
[----:B------:R-:W4:Y:S01]  /*29740*/  LDL.LU R21, [R1+0x1b8] ;  /* 0x0001b80001157983 */ /* 0x000f220000300800 */
[----:B------:R1:W-:Y:S03]  /*29750*/  STS.U16 [R20+0x3b00], R61 ;  /* 0x003b003d14007388 */ /* 0x0003e60000000400 */
[----:B0-----:R-:W4:Y:S01]  /*29760*/  LDL.LU R60, [R1+0x15c] ;  /* 0x00015c00013c7983 */ /* 0x001f220000300800 */
[----:B-1----:R-:W4:Y:S02]  /*29770*/  LDL.LU R61, [R1+0x158] ;  /* 0x00015800013d7983 */ /* 0x002f240000300800 */
        /* <DEDUP_REMOVED lines=19> */
[----:B------:R-:W4:Y:S03]  /*298b0*/  LDL.LU R58, [R1+0x108] ;  /* 0x00010800013a7983 */ /* 0x000f260000300800 */
[----:B--2---:R0:W-:Y:S01]  /*298c0*/  STS.U16 [R20+0x3b40], R2 ;  /* 0x003b400214007388 */ /* 0x0041e20000000400 */
[----:B---3--:R1:W-:Y:S03]  /*298d0*/  STS.U16 [R20+0x3b80], R0 ;  /* 0x003b800014007388 */ /* 0x0083e60000000400 */
[----:B0-----:R-:W2:Y:S01]  /*298e0*/  LDL.LU R2, [R1+0x104] ;  /* 0x0001040001027983 */ /* 0x001ea20000300800 */
[----:B-1----:R-:W3:Y:S03]  /*298f0*/  LDL.LU R0, [R1+0x100] ;  /* 0x0001000001007983 */ /* 0x002ee60000300800 */
[----:B----4-:R0:W-:Y:S04]  /*29900*/  STS.U16 [R20+0x3bc0], R3 ;  /* 0x003bc00314007388 */ /* 0x0101e80000000400 */
[----:B0-----:R-:W0:Y:S04]  /*29910*/  S2R R3, SR_TID.X ;  /* 0x0000000000037919 */ /* 0x001e280000002100 */
[----:B------:R-:W-:Y:S01]  /*29920*/  STS.U16 [R20+0x3f40], R17 ;  /* 0x003f401114007388 */ /* 0x000fe20000000400 */
[----:B------:R-:W-:Y:S02]  /*29930*/  STS.U16 [R20+0x3f00], R18 ;  /* 0x003f001214007388 */ /* 0x000fe40000000400 */
[----:B------:R-:W-:Y:S01]  /*29940*/  STS.U16 [R20+0x3fc0], R19 ;  /* 0x003fc01314007388 */ /* 0x000fe20000000400 */
[----:B------:R-:W-:Y:S01]  /*29950*/  STS.U16 [R20+0x3f80], R21 ;  /* 0x003f801514007388 */ /* 0x000fe20000000400 */
[----:B0-----:R-:W-:-:S05]  /*29960*/  LOP3.LUT R3, R3, 0x1f, RZ, 0xc0, !PT ;  /* 0x0000001f03037812 */ /* 0x001fca00078ec0ff */
[----:B------:R-:W-:-:S05]  /*29970*/  IMAD.SHL.U32 R3, R3, 0x2, RZ ;  /* 0x0000000203037824 */ /* 0x000fca00078e00ff */
[----:B------:R0:W-:Y:S04]  /*29980*/  STS.U16 [R3+0x4000], R60 ;  /* 0x0040003c03007388 */ /* 0x0001e80000000400 */
[----:B------:R1:W-:Y:S04]  /*29990*/  STS.U16 [R3+0x4040], R61 ;  /* 0x0040403d03007388 */ /* 0x0003e80000000400 */
[----:B0-----:R-:W4:Y:S01]  /*299a0*/  LDL.LU R60, [R1+0xfc] ;  /* 0x0000fc00013c7983 */ /* 0x001f220000300800 */
[----:B-1----:R-:W4:Y:S02]  /*299b0*/  LDL.LU R61, [R1+0xf8] ;  /* 0x0000f800013d7983 */ /* 0x002f240000300800 */
[----:B------:R-:W4:Y:S02]  /*299c0*/  LDL.LU R17, [R1+0xf4] ;  /* 0x0000f40001117983 */ /* 0x000f240000300800 */
[----:B------:R-:W4:Y:S01]  /*299d0*/  LDL.LU R18, [R1+0xf0] ;  /* 0x0000f00001127983 */ /* 0x000f220000300800 */
[----:B------:R-:W4:Y:S01]  /*299e0*/  LDL.LU R19, [R1+0xec] ;  /* 0x0000ec0001137983 */ /* 0x000f220000300800 */
[----:B------:R-:W4:Y:S02]  /*299f0*/  LDL.LU R20, [R1+0xe8] ;  /* 0x0000e80001147983 */ /* 0x000f240000300800 */
[----:B------:R-:W4:Y:S01]  /*29a00*/  LDL.LU R21, [R1+0xe4] ;  /* 0x0000e40001157983 */ /* 0x000f220000300800 */
[----:B--2---:R0:W-:Y:S04]  /*29a10*/  STS.U16 [R3+0x5640], R2 ;  /* 0x0056400203007388 */ /* 0x0041e80000000400 */
[----:B---3--:R1:W-:Y:S04]  /*29a20*/  STS.U16 [R3+0x5600], R0 ;  /* 0x0056000003007388 */ /* 0x0083e80000000400 */
[----:B0-----:R-:W2:Y:S01]  /*29a30*/  LDL.LU R2, [R1+0xe0] ;  /* 0x0000e00001027983 */ /* 0x001ea20000300800 */
[----:B-1----:R-:W3:Y:S03]  /*29a40*/  LDL.LU R0, [R1+0xdc] ;  /* 0x0000dc0001007983 */ /* 0x002ee60000300800 */
[----:B------:R0:W-:Y:S04]  /*29a50*/  STS.U16 [R3+0x4240], R22 ;  /* 0x0042401603007388 */ /* 0x0001e80000000400 */
[----:B------:R1:W-:Y:S04]  /*29a60*/  STS.U16 [R3+0x4200], R23 ;  /* 0x0042001703007388 */ /* 0x0003e80000000400 */
[----:B0-----:R-:W3:Y:S01]  /*29a70*/  LDL.LU R22, [R1+0xd8] ;  /* 0x0000d80001167983 */ /* 0x001ee20000300800 */
[----:B-1----:R-:W3:Y:S03]  /*29a80*/  LDL.LU R23, [R1+0xd4] ;  /* 0x0000d40001177983 */ /* 0x002ee60000300800 */
[----:B------:R0:W-:Y:S04]  /*29a90*/  STS.U16 [R3+0x4400], R24 ;  /* 0x0044001803007388 */ /* 0x0001e80000000400 */
[----:B------:R1:W-:Y:S04]  /*29aa0*/  STS.U16 [R3+0x4440], R25 ;  /* 0x0044401903007388 */ /* 0x0003e80000000400 */
[----:B------:R1:W-:Y:S04]  /*29ab0*/  STS.U16 [R3+0x4640], R26 ;  /* 0x0046401a03007388 */ /* 0x0003e80000000400 */
[----:B------:R1:W-:Y:S04]  /*29ac0*/  STS.U16 [R3+0x4600], R27 ;  /* 0x0046001b03007388 */ /* 0x0003e80000000400 */
[----:B------:R1:W-:Y:S04]  /*29ad0*/  STS.U16 [R3+0x4800], R28 ;  /* 0x0048001c03007388 */ /* 0x0003e80000000400 */
[----:B------:R1:W-:Y:S04]  /*29ae0*/  STS.U16 [R3+0x4840], R29 ;  /* 0x0048401d03007388 */ /* 0x0003e80000000400 */
[----:B0-----:R-:W3:Y:S01]  /*29af0*/  LDL.LU R24, [R1+0xd0] ;  /* 0x0000d00001187983 */ /* 0x001ee20000300800 */
[----:B-1----:R-:W3:Y:S02]  /*29b00*/  LDL.LU R25, [R1+0xcc] ;  /* 0x0000cc0001197983 */ /* 0x002ee40000300800 */
[----:B------:R-:W3:Y:S02]  /*29b10*/  LDL.LU R26, [R1+0xc8] ;  /* 0x0000c800011a7983 */ /* 0x000ee40000300800 */
[----:B------:R-:W3:Y:S01]  /*29b20*/  LDL.LU R27, [R1+0xc4] ;  /* 0x0000c400011b7983 */ /* 0x000ee20000300800 */
[----:B------:R-:W3:Y:S04]  /*29b30*/  LDL.LU R28, [R1+0xc0] ;  /* 0x0000c000011c7983 */ /* 0x000ee80000300800 */
[----:B------:R0:W-:Y:S01]  /*29b40*/  STS.U16 [R3+0x4a40], R36 ;  /* 0x004a402403007388 */ /* 0x0001e20000000400 */
[----:B------:R-:W3:Y:S03]  /*29b50*/  LDL.LU R29, [R1+0xbc] ;  /* 0x0000bc00011d7983 */ /* 0x000ee60000300800 */
[----:B------:R1:W-:Y:S04]  /*29b60*/  STS.U16 [R3+0x4a00], R38 ;  /* 0x004a002603007388 */ /* 0x0003e80000000400 */
[----:B------:R1:W-:Y:S04]  /*29b70*/  STS.U16 [R3+0x4c00], R40 ;  /* 0x004c002803007388 */ /* 0x0003e80000000400 */
[----:B------:R1:W-:Y:S04]  /*29b80*/  STS.U16 [R3+0x4c40], R42 ;  /* 0x004c402a03007388 */ /* 0x0003e80000000400 */
[----:B------:R1:W-:Y:S04]  /*29b90*/  STS.U16 [R3+0x4e40], R44 ;  /* 0x004e402c03007388 */ /* 0x0003e80000000400 */
[----:B------:R1:W-:Y:S04]  /*29ba0*/  STS.U16 [R3+0x4e00], R46 ;  /* 0x004e002e03007388 */ /* 0x0003e80000000400 */
[----:B0-----:R-:W3:Y:S01]  /*29bb0*/  LDL.LU R36, [R1+0xb8] ;  /* 0x0000b80001247983 */ /* 0x001ee20000300800 */
[----:B-1----:R-:W3:Y:S02]  /*29bc0*/  LDL.LU R38, [R1+0xb4] ;  /* 0x0000b40001267983 */ /* 0x002ee40000300800 */
[----:B------:R-:W3:Y:S01]  /*29bd0*/  LDL.LU R40, [R1+0xb0] ;  /* 0x0000b00001287983 */ /* 0x000ee20000300800 */
[----:B------:R-:W3:Y:S01]  /*29be0*/  LDL.LU R42, [R1+0xac] ;  /* 0x0000ac00012a7983 */ /* 0x000ee20000300800 */
[----:B------:R-:W3:Y:S03]  /*29bf0*/  LDL.LU R44, [R1+0xa8] ;  /* 0x0000a800012c7983 */ /* 0x000ee60000300800 */
        /* <DEDUP_REMOVED lines=10> */
[----:B----4-:R-:W4:Y:S01]  /*29ca0*/  LDL.LU R54, [R1+0x94] ;  /* 0x0000940001367983 */ /* 0x010f220000300800 */
[----:B------:R-:W4:Y:S03]  /*29cb0*/  LDL.LU R56, [R1+0x90] ;  /* 0x0000900001387983 */ /* 0x000f260000300800 */
[----:B------:R0:W-:Y:S01]  /*29cc0*/  STS.U16 [R3+0x5800], R60 ;  /* 0x0058003c03007388 */ /* 0x0001e20000000400 */
[----:B------:R-:W4:Y:S03]  /*29cd0*/  LDL.LU R58, [R1+0x8c] ;  /* 0x00008c00013a7983 */ /* 0x000f260000300800 */
[----:B------:R1:W-:Y:S04]  /*29ce0*/  STS.U16 [R3+0x5840], R61 ;  /* 0x0058403d03007388 */ /* 0x0003e80000000400 */
[----:B0-----:R-:W4:Y:S01]  /*29cf0*/  LDL.LU R60, [R1+0x88] ;  /* 0x00008800013c7983 */ /* 0x001f220000300800 */
[----:B-1----:R-:W4:Y:S03]  /*29d00*/  LDL.LU R61, [R1+0x84] ;  /* 0x00008400013d7983 */ /* 0x002f260000300800 */
[----:B--2---:R0:W-:Y:S04]  /*29d10*/  STS.U16 [R3+0x5e00], R2 ;  /* 0x005e000203007388 */ /* 0x0041e80000000400 */
[----:B---3--:R1:W-:Y:S04]  /*29d20*/  STS.U16 [R3+0x6000], R0 ;  /* 0x0060000003007388 */ /* 0x0083e80000000400 */
[----:B0-----:R-:W2:Y:S04]  /*29d30*/  LDL.LU R2, [R1+0x80] ;  /* 0x0000800001027983 */ /* 0x001ea80000300800 */
[----:B-1----:R-:W3:Y:S04]  /*29d40*/  LDL.LU R0, [R1+0x7c] ;  /* 0x00007c0001007983 */ /* 0x002ee80000300800 */
        /* <DEDUP_REMOVED lines=13> */
[----:B0-----:R-:W3:Y:S04]  /*29e20*/  LDL.LU R23, [R1+0x60] ;  /* 0x0000600001177983 */ /* 0x001ee80000300800 */
        /* <DEDUP_REMOVED lines=27> */
[----:B----4-:R4:W-:Y:S04]  /*29fe0*/  STS.U16 [R3+0x7240], R54 ;  /* 0x0072403603007388 */ /* 0x0109e80000000400 */
        /* <DEDUP_REMOVED lines=29> */
[----:B0-----:R-:W0:Y:S04]  /*2a1c0*/  S2R R3, SR_TID.X ;  /* 0x0000000000037919 */ /* 0x001e280000002100 */
[----:B------:R-:W3:Y:S01]  /*2a1d0*/  LDL.LU R23, [R1+0x3578] ;  /* 0x0035780001177983 */ /* 0x000ee20000300800 */
[----:B0-----:R-:W-:-:S05]  /*2a1e0*/  LOP3.LUT R3, R3, 0x1f, RZ, 0xc0, !PT ;  /* 0x0000001f03037812 */ /* 0x001fca00078ec0ff */
[----:B------:R-:W-:-:S05]  /*2a1f0*/  IMAD.SHL.U32 R3, R3, 0x2, RZ ;  /* 0x0000000203037824 */ /* 0x000fca00078e00ff */
[----:B------:R-:W-:-:S05]  /*2a200*/  LOP3.LUT R3, R3, 0x10, RZ, 0x3c, !PT ;  /* 0x0000001003037812 */ /* 0x000fca00078e3cff */
[----:B------:R0:W-:Y:S01]  /*2a210*/  STS.U16 [R3+0x4080], R24 ;  /* 0x0040801803007388 */ /* 0x0001e20000000400 */
[----:B------:R1:W-:Y:S02]  /*2a220*/  STS.U16 [R3+0x40c0], R25 ;  /* 0x0040c01903007388 */ /* 0x0003e40000000400 */
[----:B------:R4:W-:Y:S02]  /*2a230*/  STS.U16 [R3+0x42c0], R26 ;  /* 0x0042c01a03007388 */ /* 0x0009e40000000400 */
[----:B------:R4:W-:Y:S01]  /*2a240*/  STS.U16 [R3+0x4280], R27 ;  /* 0x0042801b03007388 */ /* 0x0009e20000000400 */
[----:B------:R4:W-:Y:S01]  /*2a250*/  STS.U16 [R3+0x4480], R28 ;  /* 0x0044801c03007388 */ /* 0x0009e20000000400 */
[----:B------:R4:W-:Y:S03]  /*2a260*/  STS.U16 [R3+0x44c0], R29 ;  /* 0x0044c01d03007388 */ /* 0x0009e60000000400 */
[----:B0-----:R-:W3:Y:S01]  /*2a270*/  LDL.LU R24, [R1+0x3574] ;  /* 0x0035740001187983 */ /* 0x001ee20000300800 */
[----:B-1----:R-:W3:Y:S02]  /*2a280*/  LDL.LU R25, [R1+0x3570] ;  /* 0x0035700001197983 */ /* 0x002ee40000300800 */
[----:B----4-:R-:W4:Y:S01]  /*2a290*/  LDL.LU R26, [R1+0x356c] ;  /* 0x00356c00011a7983 */ /* 0x010f220000300800 */
[----:B------:R-:W4:Y:S04]  /*2a2a0*/  LDL.LU R27, [R1+0x3568] ;  /* 0x00356800011b7983 */ /* 0x000f280000300800 */
[----:B------:R-:W4:Y:S01]  /*2a2b0*/  LDL.LU R28, [R1+0x3564] ;  /* 0x00356400011c7983 */ /* 0x000f220000300800 */
[----:B------:R-:W4:Y:S03]  /*2a2c0*/  LDL.LU R29, [R1+0x3560] ;  /* 0x00356000011d7983 */ /* 0x000f260000300800 */
[----:B------:R0:W-:Y:S01]  /*2a2d0*/  STS.U16 [R3+0x46c0], R36 ;  /* 0x0046c02403007388 */ /* 0x0001e20000000400 */
[----:B------:R1:W-:Y:S02]  /*2a2e0*/  STS.U16 [R3+0x4680], R38 ;  /* 0x0046802603007388 */ /* 0x0003e40000000400 */
[----:B------:R1:W-:Y:S02]  /*2a2f0*/  STS.U16 [R3+0x4880], R40 ;  /* 0x0048802803007388 */ /* 0x0003e40000000400 */
[----:B------:R1:W-:Y:S01]  /*2a300*/  STS.U16 [R3+0x48c0], R42 ;  /* 0x0048c02a03007388 */ /* 0x0003e20000000400 */
[----:B------:R1:W-:Y:S01]  /*2a310*/  STS.U16 [R3+0x4ac0], R44 ;  /* 0x004ac02c03007388 */ /* 0x0003e20000000400 */
[----:B------:R1:W-:Y:S03]  /*2a320*/  STS.U16 [R3+0x4a80], R46 ;  /* 0x004a802e03007388 */ /* 0x0003e60000000400 */
[----:B0-----:R-:W4:Y:S01]  /*2a330*/  LDL.LU R36, [R1+0x355c] ;  /* 0x00355c0001247983 */ /* 0x001f220000300800 */
[----:B-1----:R-:W4:Y:S03]  /*2a340*/  LDL.LU R38, [R1+0x3558] ;  /* 0x0035580001267983 */ /* 0x002f260000300800 */
[----:B------:R-:W4:Y:S01]  /*2a350*/  LDL.LU R40, [R1+0x3554] ;  /* 0x0035540001287983 */ /* 0x000f220000300800 */
[----:B------:R-:W4:Y:S03]  /*2a360*/  LDL.LU R42, [R1+0x3550] ;  /* 0x00355000012a7983 */ /* 0x000f260000300800 */
        /* <DEDUP_REMOVED lines=15> */
[----:B------:R1:W-:Y:S03]  /*2a460*/  STS.U16 [R3+0x5280], R61 ;  /* 0x0052803d03007388 */ /* 0x0003e60000000400 */
[----:B0-----:R-:W4:Y:S01]  /*2a470*/  LDL.LU R60, [R1+0x352c] ;  /* 0x00352c00013c7983 */ /* 0x001f220000300800 */
[----:B-1----:R-:W4:Y:S03]  /*2a480*/  LDL.LU R61, [R1+0x3528] ;  /* 0x00352800013d7983 */ /* 0x002f260000300800 */
[----:B--2---:R0:W-:Y:S04]  /*2a490*/  STS.U16 [R3+0x5480], R2 ;  /* 0x0054800203007388 */ /* 0x0041e80000000400 */
[----:B---3--:R1:W-:Y:S04]  /*2a4a0*/  STS.U16 [R3+0x54c0], R0 ;  /* 0x0054c00003007388 */ /* 0x0083e80000000400 */
[----:B0-----:R-:W2:Y:S04]  /*2a4b0*/  LDL.LU R2, [R1+0x3524] ;  /* 0x0035240001027983 */ /* 0x001ea80000300800 */
[----:B-1----:R-:W3:Y:S04]  /*2a4c0*/  LDL.LU R0, [R1+0x3520] ;  /* 0x0035200001007983 */ /* 0x002ee80000300800 */
[----:B---3--:R0:W-:Y:S01]  /*2a4d0*/  STS.U16 [R3+0x56c0], R0 ;  /* 0x0056c00003007388 */ /* 0x0081e20000000400 */
[----:B--2---:R1:W-:Y:S02]  /*2a4e0*/  STS.U16 [R3+0x5680], R2 ;  /* 0x0056800203007388 */ /* 0x0043e40000000400 */
[----:B----4-:R-:W-:Y:S02]  /*2a4f0*/  STS.U16 [R3+0x5880], R61 ;  /* 0x0058803d03007388 */ /* 0x010fe40000000400 */
        /* <DEDUP_REMOVED lines=37> */
[----:B0-----:R-:W2:Y:S04]  /*2a750*/  LDL.LU R0, [R1+0x351c] ;  /* 0x00351c0001007983 */ /* 0x001ea80000300800 */
[----:B------:R0:W-:Y:S01]  /*2a760*/  STS.U16 [R3+0x7ec0], R5 ;  /* 0x007ec00503007388 */ /* 0x0001e20000000400 */
[----:B-1----:R-:W3:Y:S02]  /*2a770*/  LDL.LU R2, [R1+0x3518] ;  /* 0x0035180001027983 */ /* 0x002ee40000300800 */
[----:B------:R1:W-:Y:S01]  /*2a780*/  STS.U16 [R3+0x7e80], R4 ;  /* 0x007e800403007388 */ /* 0x0003e20000000400 */
[----:B0-----:R-:W4:Y:S04]  /*2a790*/  LDL R5, [R1+0x141c] ;  /* 0x00141c0001057983 */ /* 0x001f280000100800 */
[----:B-1----:R-:W4:Y:S01]  /*2a7a0*/  LDL R4, [R1+0x1418] ;  /* 0x0014180001047983 */ /* 0x002f220000100800 */
[----:B------:R-:W2:Y:S01]  /*2a7b0*/  LDL.LU R3, [R1+0x1db8] ;  /* 0x001db80001037983 */ /* 0x000ea20000300800 */
[----:B---3--:R-:W-:-:S02]  /*2a7c0*/  PRMT R2, RZ, 0x7610, R2 ;  /* 0x00007610ff027816 */ /* 0x008fc40000000002 */
[----:B----4-:R-:W-:-:S04]  /*2a7d0*/  @!P0 LOP3.LUT R5, R5, R4, RZ, 0x3c, !PT ;  /* 0x0000000405058212 */ /* 0x010fc800078e3cff */
[----:B------:R-:W-:-:S04]  /*2a7e0*/  @!P0 LOP3.LUT R4, R5, R4, RZ, 0x3c, !PT ;  /* 0x0000000405048212 */ /* 0x000fc800078e3cff */
[----:B------:R-:W-:-:S05]  /*2a7f0*/  @!P0 LOP3.LUT R5, R5, R4, RZ, 0x3c, !PT ;  /* 0x0000000405058212 */ /* 0x000fca00078e3cff */
[----:B------:R-:W3:Y:S04]  /*2a800*/  @!P0 LDG.E.U16 R2, [R4.64] ;  /* 0x0000000404028981 */ /* 0x000ee8000c1e1500 */
        /* <DEDUP_REMOVED lines=15> */
[----:B------:R0:W-:Y:S02]  /*2a900*/  STS.U16 [R0+0x4f00], R59 ;  /* 0x004f003b00007388 */ /* 0x0001e40000000400 */
[----:B0-----:R-:W2:Y:S04]  /*2a910*/  LDL.LU R0, [R1+0x3514] ;  /* 0x0035140001007983 */ /* 0x001ea80000300800 */
[----:B---3--:R0:W-:Y:S04]  /*2a920*/  STL [R1+0xd8], R2 ;  /* 0x0000d80201007387 */ /* 0x0081e80000100800 */
[----:B0-----:R-:W3:Y:S01]  /*2a930*/  LDL.LU R2, [R1+0x3510] ;  /* 0x0035100001027983 */ /* 0x001ee20000300800 */
[----:B------:R-:W4:Y:S02]  /*2a940*/  LDL R4, [R1+0x1410] ;  /* 0x0014100001047983 */ /* 0x000f240000100800 */
[----:B------:R-:W4:Y:S01]  /*2a950*/  LDL R5, [R1+0x1414] ;  /* 0x0014140001057983 */ /* 0x000f220000100800 */
[----:B--2---:R-:W-:-:S02]  /*2a960*/  PRMT R0, RZ, 0x7610, R0 ;  /* 0x00007610ff007816 */ /* 0x004fc40000000000 */
[----:B----4-:R-:W-:-:S04]  /*2a970*/  @!P1 LOP3.LUT R5, R5, R4, RZ, 0x3c, !PT ;  /* 0x0000000405059212 */ /* 0x010fc800078e3cff */
[----:B------:R-:W-:-:S04]  /*2a980*/  @!P1 LOP3.LUT R4, R5, R4, RZ, 0x3c, !PT ;  /* 0x0000000405049212 */ /* 0x000fc800078e3cff */
[----:B------:R-:W-:-:S05]  /*2a990*/  @!P1 LOP3.LUT R5, R5, R4, RZ, 0x3c, !PT ;  /* 0x0000000405059212 */ /* 0x000fca00078e3cff */
[----:B------:R-:W2:Y:S04]  /*2a9a0*/  @!P1 LDG.E.U16 R0, [R4.64] ;  /* 0x0000000404009981 */ /* 0x000ea8000c1e1500 */
[----:B--2---:R0:W-:Y:S04]  /*2a9b0*/  STL [R1+0xd4], R0 ;  /* 0x0000d40001007387 */ /* 0x0041e80000100800 */
[----:B0-----:R-:W2:Y:S01]  /*2a9c0*/  LDL.LU R0, [R1+0x350c] ;  /* 0x00350c0001007983 */ /* 0x001ea20000300800 */
[----:B------:R-:W4:Y:S02]  /*2a9d0*/  LDL R4, [R1+0x13d8] ;  /* 0x0013d80001047983 */ /* 0x000f240000100800 */
[----:B------:R-:W4:Y:S01]  /*2a9e0*/  LDL R5, [R1+0x13dc] ;  /* 0x0013dc0001057983 */ /* 0x000f220000100800 */
[----:B---3--:R-:W-:-:S02]  /*2a9f0*/  PRMT R2, RZ, 0x7610, R2 ;  /* 0x00007610ff027816 */ /* 0x008fc40000000002 */
[----:B----4-:R-:W-:-:S04]  /*2aa00*/  @!P0 LOP3.LUT R5, R5, R4, RZ, 0x3c, !PT ;  /* 0x0000000405058212 */ /* 0x010fc800078e3cff */
[----:B------:R-:W-:-:S04]  /*2aa10*/  @!P0 LOP3.LUT R4, R5, R4, RZ, 0x3c, !PT ;  /* 0x0000000405048212 */ /* 0x000fc800078e3cff */
[----:B------:R-:W-:-:S05]  /*2aa20*/  @!P0 LOP3.LUT R5, R5, R4, RZ, 0x3c, !PT ;  /* 0x0000000405058212 */ /* 0x000fca00078e3cff */
[----:B------:R-:W3:Y:S04]  /*2aa30*/  @!P0 LDG.E.U16 R2, [R4.64] ;  /* 0x0000000404028981 */ /* 0x000ee8000c1e1500 */
        /* <DEDUP_REMOVED lines=283> */
[----:B------:R-:W-:-:S02]  /*2bbf0*/  PRMT R31, RZ, 0x7610, R31 ;  /* 0x00007610ff1f7816 */ /* 0x000fc4000000001f */
[----:B----4-:R-:W-:-:S04]  /*2bc00*/  @!P0 LOP3.LUT R5, R5, R4, RZ, 0x3c, !PT ;  /* 0x0000000405058212 */ /* 0x010fc800078e3cff */
[----:B------:R-:W-:-:S04]  /*2bc10*/  @!P0 LOP3.LUT R4, R5, R4, RZ, 0x3c, !PT ;  /* 0x0000000405048212 */ /* 0x000fc800078e3cff */
[----:B------:R-:W-:-:S05]  /*2bc20*/  @!P0 LOP3.LUT R5, R5, R4, RZ, 0x3c, !PT ;  /* 0x0000000405058212 */ /* 0x000fca00078e3cff */
[----:B------:R0:W4:Y:S04]  /*2bc30*/  @!P0 LDG.E.U16 R31, [R4.64] ;  /* 0x00000004041f8981 */ /* 0x000128000c1e1500 */
[----:B0-----:R-:W3:Y:S04]  /*2bc40*/  LDL R4, [R1+0x1110] ;  /* 0x0011100001047983 */ /* 0x001ee80000100800 */
[----:B------:R-:W3:Y:S01]  /*2bc50*/  LDL R5, [R1+0x1114] ;  /* 0x0011140001057983 */ /* 0x000ee20000100800 */
[----:B--2---:R-:W-:Y:S02]  /*2bc60*/  PRMT R0, RZ, 0x7610, R0 ;  /* 0x00007610ff007816 */ /* 0x004fe40000000000 */
[----:B---3--:R-:W-:-:S04]  /*2bc70*/  @!P1 LOP3.LUT R5, R5, R4, RZ, 0x3c, !PT ;  /* 0x0000000405059212 */ /* 0x008fc800078e3cff */
[----:B------:R-:W-:-:S04]  /*2bc80*/  @!P1 LOP3.LUT R4, R5, R4, RZ, 0x3c, !PT ;  /* 0x0000000405049212 */ /* 0x000fc800078e3cff */
[----:B------:R-:W-:-:S05]  /*2bc90*/  @!P1 LOP3.LUT R5, R5, R4, RZ, 0x3c, !PT ;  /* 0x0000000405059212 */ /* 0x000fca00078e3cff */
[----:B------:R-:W2:Y:S04]  /*2bca0*/  @!P1 LDG.E.U16 R0, [R4.64] ;  /* 0x0000000404009981 */ /* 0x000ea8000c1e1500 */
[----:B----4-:R0:W-:Y:S04]  /*2bcb0*/  STL [R1+0x50], R31 ;  /* 0x0000501f01007387 */ /* 0x0101e80000100800 */
[----:B0-----:R-:W3:Y:S04]  /*2bcc0*/  LDL R31, [R1+0x10ac] ;  /* 0x0010ac00011f7983 */ /* 0x001ee80000100800 */
        /* <DEDUP_REMOVED lines=8> */
[----:B------:R-:W4:Y:S04]  /*2bd50*/  @!P0 LDG.E.U16 R2, [R4.64] ;  /* 0x0000000404028981 */ /* 0x000f28000c1e1500 */
[----:B----4-:R0:W-:Y:S04]  /*2bd60*/  STL [R1+0x48], R2 ;  /* 0x0000480201007387 */ /* 0x0101e80000100800 */
[----:B0-----:R-:W4:Y:S01]  /*2bd70*/  LDL.LU R2, [R1+0x3484] ;  /* 0x0034840001027983 */ /* 0x001f220000300800 */
        /* <DEDUP_REMOVED lines=11> */
[----:B----4-:R-:W-:-:S02]  /*2be30*/  PRMT R2, RZ, 0x7610, R2 ;  /* 0x00007610ff027816 */ /* 0x010fc40000000002 */
[----:B---3--:R-:W-:-:S04]  /*2be40*/  @!P0 LOP3.LUT R5, R5, R4, RZ, 0x3c, !PT ;  /* 0x0000000405058212 */ /* 0x008fc800078e3cff */
        /* <DEDUP_REMOVED lines=11> */
[----:B------:R-:W2:Y:S01]  /*2bf00*/  @!P1 LDG.E.U16 R0, [R4.64] ;  /* 0x0000000404009981 */ /* 0x000ea2000c1e1500 */
[----:B------:R-:W-:-:S03]  /*2bf10*/  PRMT R29, RZ, 0x7610, R29 ;  /* 0x00007610ff1d7816 */ /* 0x000fc6000000001d */
[----:B--2---:R0:W-:Y:S04]  /*2bf20*/  STL [R1+0x3c], R0 ;  /* 0x00003c0001007387 */ /* 0x0041e80000100800 */
[----:B0-----:R-:W2:Y:S01]  /*2bf30*/  LDL.LU R0, [R1+0x3478] ;  /* 0x0034780001007983 */ /* 0x001ea20000300800 */
[----:B------:R-:W4:Y:S02]  /*2bf40*/  LDL R5, [R1+0x10a8] ;  /* 0x0010a80001057983 */ /* 0x000f240000100800 */
[----:B------:R-:W-:Y:S02]  /*2bf50*/  @!P0 IMAD.MOV.U32 R4, RZ, RZ, R31 ;  /* 0x000000ffff048224 */ /* 0x000fe400078e001f */
[----:B------:R-:W2:Y:S04]  /*2bf60*/  LDL R31, [R1+0x1058] ;  /* 0x00105800011f7983 */ /* 0x000ea80000100800 */
[----:B----4-:R0:W4:Y:S04]  /*2bf70*/  @!P0 LDG.E.U16 R29, [R4.64] ;  /* 0x00000004041d8981 */ /* 0x010128000c1e1500 */
[----:B0-----:R-:W3:Y:S04]  /*2bf80*/  LDL R4, [R1+0x10a0] ;  /* 0x0010a00001047983 */ /* 0x001ee80000100800 */
[----:B------:R-:W3:Y:S01]  /*2bf90*/  LDL R5, [R1+0x10a4] ;  /* 0x0010a40001057983 */ /* 0x000ee20000100800 */
[----:B--2---:R-:W-:-:S02]  /*2bfa0*/  PRMT R0, RZ, 0x7610, R0 ;  /* 0x00007610ff007816 */ /* 0x004fc40000000000 */
        /* <DEDUP_REMOVED lines=32> */
[----:B------:R0:W3:Y:S04]  /*2c1b0*/  @!P0 LDG.E.U16 R27, [R4.64] ;  /* 0x00000004041b8981 */ /* 0x0000e8000c1e1500 */
[----:B0-----:R-:W3:Y:S04]  /*2c1c0*/  LDL R4, [R1+0x1060] ;  /* 0x0010600001047983 */ /* 0x001ee80000100800 */
[----:B------:R-:W3:Y:S01]  /*2c1d0*/  LDL R5, [R1+0x1064] ;  /* 0x0010640001057983 */ /* 0x000ee20000100800 */
[----:B--2---:R-:W-:Y:S02]  /*2c1e0*/  PRMT R0, RZ, 0x7610, R0 ;  /* 0x00007610ff007816 */ /* 0x004fe40000000000 */
[----:B---3--:R-:W-:-:S04]  /*2c1f0*/  @!P1 LOP3.LUT R5, R5, R4, RZ, 0x3c, !PT ;  /* 0x0000000405059212 */ /* 0x008fc800078e3cff */
[----:B------:R-:W-:-:S04]  /*2c200*/  @!P1 LOP3.LUT R4, R5, R4, RZ, 0x3c, !PT ;  /* 0x0000000405049212 */ /* 0x000fc800078e3cff */
[----:B------:R-:W-:-:S05]  /*2c210*/  @!P1 LOP3.LUT R5, R5, R4, RZ, 0x3c, !PT ;  /* 0x0000000405059212 */ /* 0x000fca00078e3cff */
[----:B------:R0:W2:Y:S01]  /*2c220*/  @!P1 LDG.E.U16 R0, [R4.64] ;  /* 0x0000000404009981 */ /* 0x0000a2000c1e1500 */
[----:B------:R-:W-:-:S03]  /*2c230*/  PRMT R28, RZ, 0x7610, R28 ;  /* 0x00007610ff1c7816 */ /* 0x000fc6000000001c */
[----:B------:R1:W-:Y:S01]  /*2c240*/  STL [R1+0x28], R27 ;  /* 0x0000281b01007387 */ /* 0x0003e20000100800 */
[----:B0-----:R-:W-:Y:S02]  /*2c250*/  @!P0 IMAD.MOV.U32 R4, RZ, RZ, R29 ;  /* 0x000000ffff048224 */ /* 0x001fe400078e001d */
[----:B------:R-:W-:Y:S01]  /*2c260*/  @!P0 IMAD.MOV.U32 R5, RZ, RZ, R31 ;  /* 0x000000ffff058224 */ /* 0x000fe200078e001f */
[----:B-1----:R-:W3:Y:S04]  /*2c270*/  LDL R27, [R1+0x1024] ;  /* 0x00102400011b7983 */ /* 0x002ee80000100800 */
[----:B------:R0:W3:Y:S04]  /*2c280*/  @!P0 LDG.E.U16 R28, [R4.64] ;  /* 0x00000004041c8981 */ /* 0x0000e8000c1e1500 */
[----:B--2---:R1:W-:Y:S04]  /*2c290*/  STL [R1+0x24], R0 ;  /* 0x0000240001007387 */ /* 0x0043e80000100800 */
[----:B-1----:R-:W2:Y:S01]  /*2c2a0*/  LDL.LU R0, [R1+0x3468] ;  /* 0x0034680001007983 */ /* 0x002ea20000300800 */
[----:B0-----:R-:W2:Y:S02]  /*2c2b0*/  LDL R4, [R1+0x1050] ;  /* 0x0010500001047983 */ /* 0x001ea40000100800 */
[----:B------:R-:W2:Y:S02]  /*2c2c0*/  LDL R5, [R1+0x1054] ;  /* 0x0010540001057983 */ /* 0x000ea40000100800 */
[----:B------:R-:W3:Y:S01]  /*2c2d0*/  LDL R31, [R1+0x101c] ;  /* 0x00101c00011f7983 */ /* 0x000ee20000100800 */
[----:B------:R-:W3:Y:S01]  /*2c2e0*/  LDL R29, [R1+0x1010] ;  /* 0x00101000011d7983 */ /* 0x000ee20000100800 */
[----:B--2---:R-:W-:-:S02]  /*2c2f0*/  @!P1 LOP3.LUT R5, R5, R4, RZ, 0x3c, !PT ;  /* 0x0000000405059212 */ /* 0x004fc400078e3cff */
[----:B------:R-:W-:Y:S02]  /*2c300*/  PRMT R0, RZ, 0x7610, R0 ;  /* 0x00007610ff007816 */ /* 0x000fe40000000000 */
[----:B------:R-:W-:-:S04]  /*2c310*/  @!P1 LOP3.LUT R4, R5, R4, RZ, 0x3c, !PT ;  /* 0x0000000405049212 */ /* 0x000fc800078e3cff */
[----:B------:R-:W-:-:S05]  /*2c320*/  @!P1 LOP3.LUT R5, R5, R4, RZ, 0x3c, !PT ;  /* 0x0000000405059212 */ /* 0x000fca00078e3cff */
[----:B------:R-:W2:Y:S04]  /*2c330*/  @!P1 LDG.E.U16 R0, [R4.64] ;  /* 0x0000000404009981 */ /* 0x000ea8000c1e1500 */
[----:B---3--:R0:W-:Y:S04]  /*2c340*/  STL [R1+0x20], R28 ;  /* 0x0000201c01007387 */ /* 0x0081e80000100800 */
        /* <DEDUP_REMOVED lines=9> */
[----:B------:R0:W2:Y:S04]  /*2c3e0*/  @!P0 LDG.E.U16 R26, [R4.64] ;  /* 0x00000004041a8981 */ /* 0x0000a8000c1e1500 */
[----:B0-----:R-:W3:Y:S01]  /*2c3f0*/  LDL R5, [R1+0x1020] ;  /* 0x0010200001057983 */ /* 0x001ee20000100800 */
[----:B------:R-:W-:Y:S01]  /*2c400*/  PRMT R25, RZ, 0x7610, R25 ;  /* 0x00007610ff197816 */ /* 0x000fe20000000019 */
[----:B------:R-:W-:Y:S02]  /*2c410*/  @!P1 IMAD.MOV.U32 R4, RZ, RZ, R27 ;  /* 0x000000ffff049224 */ /* 0x000fe400078e001b */
[----:B--2---:R0:W-:Y:S01]  /*2c420*/  STL [R1+0x18], R26 ;  /* 0x0000181a01007387 */ /* 0x0041e20000100800 */
[----:B------:R-:W-:Y:S02]  /*2c430*/  PRMT R30, RZ, 0x7610, R30 ;  /* 0x00007610ff1e7816 */ /* 0x000fe4000000001e */
[----:B----4-:R-:W-:Y:S01]  /*2c440*/  PRMT R2, RZ, 0x7610, R2 ;  /* 0x00007610ff027816 */ /* 0x010fe20000000002 */
[----:B------:R-:W2:Y:S01]  /*2c450*/  LDL R27, [R1+0xfe0] ;  /* 0x000fe000011b7983 */ /* 0x000ea20000100800 */
[----:B---3--:R1:W3:Y:S04]  /*2c460*/  @!P1 LDG.E.U16 R25, [R4.64] ;  /* 0x0000000404199981 */ /* 0x0082e8000c1e1500 */
[----:B0-----:R-:W4:Y:S04]  /*2c470*/  LDL R26, [R1+0xfec] ;  /* 0x000fec00011a7983 */ /* 0x001f280000100800 */
[----:B-1----:R-:W2:Y:S01]  /*2c480*/  LDL R5, [R1+0x1018] ;  /* 0x0010180001057983 */ /* 0x002ea20000100800 */
[----:B------:R-:W-:-:S05]  /*2c490*/  @!P0 IMAD.MOV.U32 R4, RZ, RZ, R31 ;  /* 0x000000ffff048224 */ /* 0x000fca00078e001f */
[----:B--2---:R0:W2:Y:S04]  /*2c4a0*/  @!P0 LDG.E.U16 R30, [R4.64] ;  /* 0x00000004041e8981 */ /* 0x0040a8000c1e1500 */
[----:B---3--:R1:W-:Y:S01]  /*2c4b0*/  STL [R1+0x14], R25 ;  /* 0x0000141901007387 */ /* 0x0083e20000100800 */
[----:B------:R-:W3:Y:S02]  /*2c4c0*/  LDL R31, [R1+0xfd8] ;  /* 0x000fd800011f7983 */ /* 0x000ee40000100800 */
[----:B0-----:R-:W-:Y:S02]  /*2c4d0*/  @!P1 IMAD.MOV.U32 R4, RZ, RZ, R28 ;  /* 0x000000ffff049224 */ /* 0x001fe400078e001c */
[----:B------:R-:W-:Y:S01]  /*2c4e0*/  @!P1 IMAD.MOV.U32 R5, RZ, RZ, R29 ;  /* 0x000000ffff059224 */ /* 0x000fe200078e001d */
[----:B-1----:R-:W3:Y:S04]  /*2c4f0*/  LDL R25, [R1+0xfe4] ;  /* 0x000fe40001197983 */ /* 0x002ee80000100800 */
[----:B------:R0:W3:Y:S04]  /*2c500*/  @!P1 LDG.E.U16 R2, [R4.64] ;  /* 0x0000000404029981 */ /* 0x0000e8000c1e1500 */
[----:B--2---:R1:W-:Y:S01]  /*2c510*/  STL [R1+0x10], R30 ;  /* 0x0000101e01007387 */ /* 0x0043e20000100800 */
[----:B0-----:R-:W2:Y:S01]  /*2c520*/  LDL R5, [R1+0xfe8] ;  /* 0x000fe80001057983 */ /* 0x001ea20000100800 */
[----:B------:R-:W-:Y:S01]  /*2c530*/  PRMT R24, RZ, 0x7610, R24 ;  /* 0x00007610ff187816 */ /* 0x000fe20000000018 */
[----:B----4-:R-:W-:Y:S01]  /*2c540*/  @!P0 IMAD.MOV.U32 R4, RZ, RZ, R26 ;  /* 0x000000ffff048224 */ /* 0x010fe200078e001a */
[----:B------:R-:W4:Y:S04]  /*2c550*/  LDL R29, [R1+0xfd0] ;  /* 0x000fd000011d7983 */ /* 0x000f280000100800 */
[----:B------:R-:W4:Y:S04]  /*2c560*/  LDL R28, [R1+0xfd4] ;  /* 0x000fd400011c7983 */ /* 0x000f280000100800 */
[----:B-1----:R-:W4:Y:S04]  /*2c570*/  LDL R30, [R1+0xfdc] ;  /* 0x000fdc00011e7983 */ /* 0x002f280000100800 */
[----:B--2---:R0:W2:Y:S04]  /*2c580*/  @!P0 LDG.E.U16 R24, [R4.64] ;  /* 0x0000000404188981 */ /* 0x0040a8000c1e1500 */
[----:B---3--:R1:W-:Y:S01]  /*2c590*/  STL [R1+0x3418], R2 ;  /* 0x0034180201007387 */ /* 0x0083e20000100800 */
[----:B------:R-:W3:Y:S01]  /*2c5a0*/  LDL R26, [R1+0xfa8] ;  /* 0x000fa800011a7983 */ /* 0x000ee20000100800 */
[----:B------:R-:W-:Y:S01]  /*2c5b0*/  PRMT R0, RZ, 0x7610, R0 ;  /* 0x00007610ff007816 */ /* 0x000fe20000000000 */
[----:B0-----:R-:W-:Y:S01]  /*2c5c0*/  @!P1 IMAD.MOV.U32 R4, RZ, RZ, R25 ;  /* 0x000000ffff049224 */ /* 0x001fe200078e0019 */
[----:B-1----:R-:W-:Y:S01]  /*2c5d0*/  PRMT R2, RZ, 0x7610, R2 ;  /* 0x00007610ff027816 */ /* 0x002fe20000000002 */
[----:B------:R-:W-:-:S05]  /*2c5e0*/  @!P1 IMAD.MOV.U32 R5, RZ, RZ, R27 ;  /* 0x000000ffff059224 */ /* 0x000fca00078e001b */
[----:B------:R4:W3:Y:S02]  /*2c5f0*/  @!P1 LDG.E.U16 R2, [R4.64] ;  /* 0x0000000404029981 */ /* 0x0008e4000c1e1500 */
[----:B----4-:R-:W-:Y:S02]  /*2c600*/  @!P0 IMAD.MOV.U32 R4, RZ, RZ, R30 ;  /* 0x000000ffff048224 */ /* 0x010fe400078e001e */
[----:B------:R-:W-:-:S05]  /*2c610*/  @!P0 IMAD.MOV.U32 R5, RZ, RZ, R31 ;  /* 0x000000ffff058224 */ /* 0x000fca00078e001f */
[----:B------:R0:W4:Y:S04]  /*2c620*/  @!P0 LDG.E.U16 R0, [R4.64] ;  /* 0x0000000404008981 */ /* 0x000128000c1e1500 */
[----:B--2---:R1:W-:Y:S01]  /*2c630*/  STL [R1+0x8], R24 ;  /* 0x0000081801007387 */ /* 0x0043e20000100800 */
[----:B------:R-:W-:Y:S01]  /*2c640*/  PRMT R61, RZ, 0x7610, R61 ;  /* 0x00007610ff3d7816 */ /* 0x000fe2000000003d */
[----:B0-----:R-:W-:Y:S02]  /*2c650*/  @!P1 IMAD.MOV.U32 R4, RZ, RZ, R28 ;  /* 0x000000ffff049224 */ /* 0x001fe400078e001c */
[----:B------:R-:W-:Y:S01]  /*2c660*/  @!P1 IMAD.MOV.U32 R5, RZ, RZ, R29 ;  /* 0x000000ffff059224 */ /* 0x000fe200078e001d */
[----:B------:R-:W-:Y:S01]  /*2c670*/  PRMT R60, RZ, 0x7610, R60 ;  /* 0x00007610ff3c7816 */ /* 0x000fe2000000003c */
[----:B------:R-:W2:Y:S04]  /*2c680*/  LDL R27, [R1+0xfa0] ;  /* 0x000fa000011b7983 */ /* 0x000ea80000100800 */
[----:B------:R3:W2:Y:S04]  /*2c690*/  @!P1 LDG.E.U16 R61, [R4.64] ;  /* 0x00000004043d9981 */ /* 0x0006a8000c1e1500 */
[----:B------:R-:W2:Y:S04]  /*2c6a0*/  LDL R25, [R1+0xfa4] ;  /* 0x000fa40001197983 */ /* 0x000ea80000100800 */
[----:B-1----:R-:W2:Y:S01]  /*2c6b0*/  LDL R24, [R1+0xfac] ;  /* 0x000fac0001187983 */ /* 0x002ea20000100800 */
[----:B---3--:R-:W-:-:S03]  /*2c6c0*/  @!P0 IMAD.MOV.U32 R5, RZ, RZ, R26 ;  /* 0x000000ffff058224 */ /* 0x008fc600078e001a */
[----:B------:R0:W-:Y:S04]  /*2c6d0*/  STL [R1+0x341c], R2 ;  /* 0x00341c0201007387 */ /* 0x0001e80000100800 */
[----:B----4-:R1:W-:Y:S01]  /*2c6e0*/  STL [R1+0x3420], R0 ;  /* 0x0034200001007387 */ /* 0x0103e20000100800 */
[----:B0-----:R-:W3:Y:S03]  /*2c6f0*/  LDL R2, [R1+0xf98] ;  /* 0x000f980001027983 */ /* 0x001ee60000100800 */
[----:B-1----:R-:W4:Y:S01]  /*2c700*/  LDL R0, [R1+0xf9c] ;  /* 0x000f9c0001007983 */ /* 0x002f220000100800 */
[----:B--2---:R-:W-:-:S05]  /*2c710*/  @!P0 IMAD.MOV.U32 R4, RZ, RZ, R24 ;  /* 0x000000ffff048224 */ /* 0x004fca00078e0018 */
[----:B------:R0:W2:Y:S04]  /*2c720*/  @!P0 LDG.E.U16 R60, [R4.64] ;  /* 0x00000004043c8981 */ /* 0x0000a8000c1e1500 */
[----:B------:R-:W-:Y:S01]  /*2c730*/  STL [R1+0x3424], R61 ;  /* 0x0034243d01007387 */ /* 0x000fe20000100800 */
[----:B------:R-:W2:Y:S02]  /*2c740*/  LDL R26, [R1+0xf90] ;  /* 0x000f9000011a7983 */ /* 0x000ea40000100800 */
[----:B------:R-:W2:Y:S01]  /*2c750*/  LDL R24, [R1+0xf94] ;  /* 0x000f940001187983 */ /* 0x000ea20000100800 */
[----:B------:R-:W-:Y:S02]  /*2c760*/  PRMT R59, RZ, 0x7610, R59 ;  /* 0x00007610ff3b7816 */ /* 0x000fe4000000003b */
[----:B------:R-:W-:Y:S01]  /*2c770*/  PRMT R58, RZ, 0x7610, R58 ;  /* 0x00007610ff3a7816 */ /* 0x000fe2000000003a */
[----:B0-----:R-:W-:-:S02]  /*2c780*/  @!P1 IMAD.MOV.U32 R4, RZ, RZ, R25 ;  /* 0x000000ffff049224 */ /* 0x001fc400078e0019 */
[----:B------:R-:W-:-:S05]  /*2c790*/  @!P1 IMAD.MOV.U32 R5, RZ, RZ, R27 ;  /* 0x000000ffff059224 */ /* 0x000fca00078e001b */
[----:B------:R3:W2:Y:S02]  /*2c7a0*/  @!P1 LDG.E.U16 R59, [R4.64] ;  /* 0x00000004043b9981 */ /* 0x0006a4000c1e1500 */
[----:B---3--:R-:W-:Y:S02]  /*2c7b0*/  @!P0 IMAD.MOV.U32 R5, RZ, RZ, R2 ;  /* 0x000000ffff058224 */ /* 0x008fe400078e0002 */
[----:B----4-:R-:W-:-:S05]  /*2c7c0*/  @!P0 IMAD.MOV.U32 R4, RZ, RZ, R0 ;  /* 0x000000ffff048224 */ /* 0x010fca00078e0000 */
[----:B------:R0:W3:Y:S04]  /*2c7d0*/  @!P0 LDG.E.U16 R58, [R4.64] ;  /* 0x00000004043a8981 */ /* 0x0000e8000c1e1500 */
[----:B--2---:R-:W-:Y:S01]  /*2c7e0*/  STL [R1+0x3428], R60 ;  /* 0x0034283c01007387 */ /* 0x004fe20000100800 */
[----:B------:R-:W2:Y:S02]  /*2c7f0*/  LDL R29, [R1+0xf68] ;  /* 0x000f6800011d7983 */ /* 0x000ea40000100800 */
[----:B------:R-:W4:Y:S02]  /*2c800*/  LDL R28, [R1+0xf6c] ;  /* 0x000f6c00011c7983 */ /* 0x000f240000100800 */
[----:B------:R-:W4:Y:S01]  /*2c810*/  LDL R27, [R1+0xf60] ;  /* 0x000f6000011b7983 */ /* 0x000f220000100800 */
[----:B------:R-:W4:Y:S01]  /*2c820*/  LDL R25, [R1+0xf64] ;  /* 0x000f640001197983 */ /* 0x000f220000100800 */
[----:B------:R-:W-:Y:S01]  /*2c830*/  PRMT R54, RZ, 0x7610, R54 ;  /* 0x00007610ff367816 */ /* 0x000fe20000000036 */
[----:B0-----:R-:W-:-:S02]  /*2c840*/  @!P1 IMAD.MOV.U32 R4, RZ, RZ, R24 ;  /* 0x000000ffff049224 */ /* 0x001fc400078e0018 */
[----:B------:R-:W-:Y:S01]  /*2c850*/  @!P1 IMAD.MOV.U32 R5, RZ, RZ, R26 ;  /* 0x000000ffff059224 */ /* 0x000fe200078e001a */
[----:B------:R-:W-:-:S04]  /*2c860*/  PRMT R52, RZ, 0x7610, R52 ;  /* 0x00007610ff347816 */ /* 0x000fc80000000034 */
[----:B------:R2:W4:Y:S01]  /*2c870*/  @!P1 LDG.E.U16 R54, [R4.64] ;  /* 0x0000000404369981 */ /* 0x000522000c1e1500 */
[----:B------:R-:W-:-:S03]  /*2c880*/  PRMT R50, RZ, 0x7610, R50 ;  /* 0x00007610ff327816 */ /* 0x000fc60000000032 */
[----:B------:R-:W-:Y:S01]  /*2c890*/  STL [R1+0x342c], R59 ;  /* 0x00342c3b01007387 */ /* 0x000fe20000100800 */
[----:B------:R-:W4:Y:S02]  /*2c8a0*/  LDL R2, [R1+0xf58] ;  /* 0x000f580001027983 */ /* 0x000f240000100800 */
[----:B------:R-:W4:Y:S01]  /*2c8b0*/  LDL R0, [R1+0xf5c] ;  /* 0x000f5c0001007983 */ /* 0x000f220000100800 */
[----:B---3--:R-:W-:Y:S01]  /*2c8c0*/  STL [R1+0x3430], R58 ;  /* 0x0034303a01007387 */ /* 0x008fe20000100800 */
[----:B------:R-:W3:Y:S02]  /*2c8d0*/  LDL R26, [R1+0xf50] ;  /* 0x000f5000011a7983 */ /* 0x000ee40000100800 */
[----:B------:R-:W3:Y:S02]  /*2c8e0*/  LDL R24, [R1+0xf54] ;  /* 0x000f540001187983 */ /* 0x000ee40000100800 */
[----:B--2---:R-:W-:Y:S02]  /*2c8f0*/  @!P0 IMAD.MOV.U32 R5, RZ, RZ, R29 ;  /* 0x000000ffff058224 */ /* 0x004fe400078e001d */
[----:B----4-:R-:W-:-:S05]  /*2c900*/  @!P0 IMAD.MOV.U32 R4, RZ, RZ, R28 ;  /* 0x000000ffff048224 */ /* 0x010fca00078e001c */
[----:B------:R0:W2:Y:S02]  /*2c910*/  @!P0 LDG.E.U16 R52, [R4.64] ;  /* 0x0000000404348981 */ /* 0x0000a4000c1e1500 */
[----:B0-----:R-:W-:Y:S02]  /*2c920*/  @!P1 IMAD.MOV.U32 R4, RZ, RZ, R25 ;  /* 0x000000ffff049224 */ /* 0x001fe400078e0019 */
[----:B------:R-:W-:-:S05]  /*2c930*/  @!P1 IMAD.MOV.U32 R5, RZ, RZ, R27 ;  /* 0x000000ffff059224 */ /* 0x000fca00078e001b */
[----:B------:R0:W4:Y:S04]  /*2c940*/  @!P1 LDG.E.U16 R50, [R4.64] ;  /* 0x0000000404329981 */ /* 0x000128000c1e1500 */
[----:B------:R-:W-:Y:S01]  /*2c950*/  STL [R1+0x3434], R54 ;  /* 0x0034343601007387 */ /* 0x000fe20000100800 */
[----:B------:R-:W-:Y:S02]  /*2c960*/  PRMT R48, RZ, 0x7610, R48 ;  /* 0x00007610ff307816 */ /* 0x000fe40000000030 */
[----:B------:R-:W-:Y:S01]  /*2c970*/  PRMT R46, RZ, 0x7610, R46 ;  /* 0x00007610ff2e7816 */ /* 0x000fe2000000002e */
[----:B0-----:R-:W-:Y:S02]  /*2c980*/  @!P0 IMAD.MOV.U32 R4, RZ, RZ, R0 ;  /* 0x000000ffff048224 */ /* 0x001fe400078e0000 */
[----:B------:R-:W-:-:S05]  /*2c990*/  @!P0 IMAD.MOV.U32 R5, RZ, RZ, R2 ;  /* 0x000000ffff058224 */ /* 0x000fca00078e0002 */
[----:B------:R3:W4:Y:S02]  /*2c9a0*/  @!P0 LDG.E.U16 R48, [R4.64] ;  /* 0x0000000404308981 */ /* 0x000724000c1e1500 */
[----:B---3--:R-:W-:Y:S02]  /*2c9b0*/  @!P1 IMAD.MOV.U32 R4, RZ, RZ, R24 ;  /* 0x000000ffff049224 */ /* 0x008fe400078e0018 */
[----:B------:R-:W-:-:S05]  /*2c9c0*/  @!P1 IMAD.MOV.U32 R5, RZ, RZ, R26 ;  /* 0x000000ffff059224 */ /* 0x000fca00078e001a */
[----:B------:R-:W3:Y:S04]  /*2c9d0*/  @!P1 LDG.E.U16 R46, [R4.64] ;  /* 0x00000004042e9981 */ /* 0x000ee8000c1e1500 */
[----:B--2---:R-:W-:Y:S01]  /*2c9e0*/  STL [R1+0x3438], R52 ;  /* 0x0034383401007387 */ /* 0x004fe20000100800 */
[----:B------:R-:W2:Y:S02]  /*2c9f0*/  LDL R28, [R1+0xf28] ;  /* 0x000f2800011c7983 */ /* 0x000ea40000100800 */
[----:B------:R-:W2:Y:S01]  /*2ca00*/  LDL R25, [R1+0xf2c] ;  /* 0x000f2c0001197983 */ /* 0x000ea20000100800 */
[----:B----4-:R-:W-:Y:S01]  /*2ca10*/  STL [R1+0x343c], R50 ;  /* 0x00343c3201007387 */ /* 0x010fe20000100800 */
[----:B------:R-:W4:Y:S02]  /*2ca20*/  LDL R2, [R1+0xf20] ;  /* 0x000f200001027983 */ /* 0x000f240000100800 */
[----:B------:R-:W4:Y:S01]  /*2ca30*/  LDL R0, [R1+0xf24] ;  /* 0x000f240001007983 */ /* 0x000f220000100800 */
[----:B------:R-:W-:-:S02]  /*2ca40*/  PRMT R44, RZ, 0x7610, R44 ;  /* 0x00007610ff2c7816 */ /* 0x000fc4000000002c */
[----:B------:R-:W-:Y:S01]  /*2ca50*/  PRMT R42, RZ, 0x7610, R42 ;  /* 0x00007610ff2a7816 */ /* 0x000fe2000000002a */
[----:B------:R-:W-:Y:S01]  /*2ca60*/  STL [R1+0x3440], R48 ;  /* 0x0034403001007387 */ /* 0x000fe20000100800 */
[----:B------:R-:W4:Y:S02]  /*2ca70*/  LDL R27, [R1+0xf18] ;  /* 0x000f1800011b7983 */ /* 0x000f240000100800 */
[----:B------:R-:W4:Y:S02]  /*2ca80*/  LDL R26, [R1+0xf1c] ;  /* 0x000f1c00011a7983 */ /* 0x000f240000100800 */
[----:B------:R-:W4:Y:S01]  /*2ca90*/  LDL R24, [R1+0xeec] ;  /* 0x000eec0001187983 */ /* 0x000f220000100800 */
[----:B---3--:R-:W-:Y:S01]  /*2caa0*/  STL [R1+0x3444], R46 ;  /* 0x0034442e01007387 */ /* 0x008fe20000100800 */
[----:B------:R-:W3:Y:S02]  /*2cab0*/  LDL R29, [R1+0xee0] ;  /* 0x000ee000011d7983 */ /* 0x000ee40000100800 */
[----:B--2---:R-:W-:-:S02]  /*2cac0*/  @!P0 IMAD.MOV.U32 R5, RZ, RZ, R28 ;  /* 0x000000ffff058224 */ /* 0x004fc400078e001c */
[----:B------:R-:W-:Y:S01]  /*2cad0*/  @!P0 IMAD.MOV.U32 R4, RZ, RZ, R25 ;  /* 0x000000ffff048224 */ /* 0x000fe200078e0019 */
[----:B------:R-:W2:Y:S04]  /*2cae0*/  LDL R28, [R1+0xee4] ;  /* 0x000ee400011c7983 */ /* 0x000ea80000100800 */
[----:B------:R-:W2:Y:S04]  /*2caf0*/  LDL R25, [R1+0xee8] ;  /* 0x000ee80001197983 */ /* 0x000ea80000100800 */
[----:B------:R4:W2:Y:S02]  /*2cb00*/  @!P0 LDG.E.U16 R44, [R4.64] ;  /* 0x00000004042c8981 */ /* 0x0008a4000c1e1500 */
[----:B----4-:R-:W-:-:S02]  /*2cb10*/  @!P1 IMAD.MOV.U32 R5, RZ, RZ, R2 ;  /* 0x000000ffff059224 */ /* 0x010fc400078e0002 */
[----:B------:R-:W-:-:S05]  /*2cb20*/  @!P1 IMAD.MOV.U32 R4, RZ, RZ, R0 ;  /* 0x000000ffff049224 */ /* 0x000fca00078e0000 */
[----:B------:R0:W4:Y:S01]  /*2cb30*/  @!P1 LDG.E.U16 R42, [R4.64] ;  /* 0x00000004042a9981 */ /* 0x000122000c1e1500 */
[----:B------:R-:W-:Y:S02]  /*2cb40*/  PRMT R40, RZ, 0x7610, R40 ;  /* 0x00007610ff287816 */ /* 0x000fe40000000028 */
[----:B------:R-:W-:Y:S01]  /*2cb50*/  PRMT R36, RZ, 0x7610, R36 ;  /* 0x00007610ff247816 */ /* 0x000fe20000000024 */
[----:B0-----:R-:W-:Y:S02]  /*2cb60*/  @!P0 IMAD.MOV.U32 R5, RZ, RZ, R27 ;  /* 0x000000ffff058224 */ /* 0x001fe400078e001b */
[----:B------:R-:W-:-:S05]  /*2cb70*/  @!P0 IMAD.MOV.U32 R4, RZ, RZ, R26 ;  /* 0x000000ffff048224 */ /* 0x000fca00078e001a */
[----:B------:R0:W3:Y:S02]  /*2cb80*/  @!P0 LDG.E.U16 R40, [R4.64] ;  /* 0x0000000404288981 */ /* 0x0000e4000c1e1500 */
[----:B0-----:R-:W-:Y:S01]  /*2cb90*/  @!P0 IMAD.MOV.U32 R4, RZ, RZ, R24 ;  /* 0x000000ffff048224 */ /* 0x001fe200078e0018 */
[----:B------:R-:W-:Y:S01]  /*2cba0*/  PRMT R34, RZ, 0x7610, R34 ;  /* 0x00007610ff227816 */ /* 0x000fe20000000022 */
[----:B--2---:R-:W-:Y:S01]  /*2cbb0*/  STL [R1+0x3448], R44 ;  /* 0x0034482c01007387 */ /* 0x004fe20000100800 */
[----:B------:R-:W2:Y:S02]  /*2cbc0*/  LDL R2, [R1+0xea8] ;  /* 0x000ea80001027983 */ /* 0x000ea40000100800 */
[----:B------:R-:W2:Y:S02]  /*2cbd0*/  LDL R0, [R1+0xeac] ;  /* 0x000eac0001007983 */ /* 0x000ea40000100800 */
[----:B------:R-:W-:-:S05]  /*2cbe0*/  @!P0 IMAD.MOV.U32 R5, RZ, RZ, R25 ;  /* 0x000000ffff058224 */ /* 0x000fca00078e0019 */
[----:B------:R0:W2:Y:S04]  /*2cbf0*/  @!P0 LDG.E.U16 R36, [R4.64] ;  /* 0x0000000404248981 */ /* 0x0000a8000c1e1500 */
[----:B----4-:R-:W-:Y:S01]  /*2cc00*/  STL [R1+0x344c], R42 ;  /* 0x00344c2a01007387 */ /* 0x010fe20000100800 */
[----:B------:R-:W4:Y:S02]  /*2cc10*/  LDL R27, [R1+0xea0] ;  /* 0x000ea000011b7983 */ /* 0x000f240000100800 */
[----:B------:R-:W4:Y:S02]  /*2cc20*/  LDL R26, [R1+0xea4] ;  /* 0x000ea400011a7983 */ /* 0x000f240000100800 */
[----:B0-----:R-:W-:Y:S02]  /*2cc30*/  @!P1 IMAD.MOV.U32 R4, RZ, RZ, R28 ;  /* 0x000000ffff049224 */ /* 0x001fe400078e001c */
[----:B---3--:R-:W-:-:S05]  /*2cc40*/  @!P1 IMAD.MOV.U32 R5, RZ, RZ, R29 ;  /* 0x000000ffff059224 */ /* 0x008fca00078e001d */
[----:B------:R2:W3:Y:S01]  /*2cc50*/  @!P1 LDG.E.U16 R34, [R4.64] ;  /* 0x0000000404229981 */ /* 0x0004e2000c1e1500 */
[----:B------:R-:W-:Y:S02]  /*2cc60*/  PRMT R23, RZ, 0x7610, R23 ;  /* 0x00007610ff177816 */ /* 0x000fe40000000017 */
[----:B------:R-:W-:Y:S01]  /*2cc70*/  PRMT R22, RZ, 0x7610, R22 ;  /* 0x00007610ff167816 */ /* 0x000fe20000000016 */
[----:B------:R-:W-:Y:S01]  /*2cc80*/  STL [R1+0x3450], R40 ;  /* 0x0034502801007387 */ /* 0x000fe20000100800 */
[----:B------:R-:W3:Y:S02]  /*2cc90*/  LDL R25, [R1+0xe68] ;  /* 0x000e680001197983 */ /* 0x000ee40000100800 */
[----:B------:R-:W3:Y:S02]  /*2cca0*/  LDL R24, [R1+0xe6c] ;  /* 0x000e6c0001187983 */ /* 0x000ee40000100800 */
[----:B--2---:R-:W-:Y:S02]  /*2ccb0*/  @!P0 IMAD.MOV.U32 R5, RZ, RZ, R2 ;  /* 0x000000ffff058224 */ /* 0x004fe400078e0002 */
[----:B------:R-:W-:-:S05]  /*2ccc0*/  @!P0 IMAD.MOV.U32 R4, RZ, RZ, R0 ;  /* 0x000000ffff048224 */ /* 0x000fca00078e0000 */
[----:B------:R4:W2:Y:S04]  /*2ccd0*/  @!P0 LDG.E.U16 R23, [R4.64] ;  /* 0x0000000404178981 */ /* 0x0008a8000c1e1500 */
[----:B------:R-:W-:Y:S01]  /*2cce0*/  STL [R1+0x3454], R36 ;  /* 0x0034542401007387 */ /* 0x000fe20000100800 */
[----:B------:R-:W2:Y:S02]  /*2ccf0*/  LDL R29, [R1+0xe60] ;  /* 0x000e6000011d7983 */ /* 0x000ea40000100800 */
[----:B------:R-:W2:Y:S02]  /*2cd00*/  LDL R28, [R1+0xe64] ;  /* 0x000e6400011c7983 */ /* 0x000ea40000100800 */
[----:B----4-:R-:W-:Y:S02]  /*2cd10*/  @!P1 IMAD.MOV.U32 R5, RZ, RZ, R27 ;  /* 0x000000ffff059224 */ /* 0x010fe400078e001b */
[----:B------:R-:W-:-:S05]  /*2cd20*/  @!P1 IMAD.MOV.U32 R4, RZ, RZ, R26 ;  /* 0x000000ffff049224 */ /* 0x000fca00078e001a */
[----:B------:R0:W4:Y:S04]  /*2cd30*/  @!P1 LDG.E.U16 R22, [R4.64] ;  /* 0x0000000404169981 */ /* 0x000128000c1e1500 */
[----:B---3--:R-:W-:Y:S01]  /*2cd40*/  STL [R1+0x3458], R34 ;  /* 0x0034582201007387 */ /* 0x008fe20000100800 */
[----:B------:R-:W3:Y:S02]  /*2cd50*/  LDL R31, [R1+0xe28] ;  /* 0x000e2800011f7983 */ /* 0x000ee40000100800 */
[----:B------:R-:W3:Y:S02]  /*2cd60*/  LDL R30, [R1+0xe2c] ;  /* 0x000e2c00011e7983 */ /* 0x000ee40000100800 */
[----:B------:R-:W3:Y:S01]  /*2cd70*/  LDL R2, [R1+0xe20] ;  /* 0x000e200001027983 */ /* 0x000ee20000100800 */
[----:B------:R-:W3:Y:S01]  /*2cd80*/  LDL R0, [R1+0xe24] ;  /* 0x000e240001007983 */ /* 0x000ee20000100800 */
[----:B------:R-:W-:Y:S01]  /*2cd90*/  PRMT R21, RZ, 0x7610, R21 ;  /* 0x00007610ff157816 */ /* 0x000fe20000000015 */
[----:B0-----:R-:W-:-:S02]  /*2cda0*/  @!P0 IMAD.MOV.U32 R5, RZ, RZ, R25 ;  /* 0x000000ffff058224 */ /* 0x001fc400078e0019 */
[----:B------:R-:W-:-:S05]  /*2cdb0*/  @!P0 IMAD.MOV.U32 R4, RZ, RZ, R24 ;  /* 0x000000ffff048224 */ /* 0x000fca00078e0018 */
[----:B------:R0:W3:Y:S01]  /*2cdc0*/  @!P0 LDG.E.U16 R21, [R4.64] ;  /* 0x0000000404158981 */ /* 0x0000e2000c1e1500 */
[----:B------:R-:W-:Y:S02]  /*2cdd0*/  PRMT R20, RZ, 0x7610, R20 ;  /* 0x00007610ff147816 */ /* 0x000fe40000000014 */
[----:B------:R-:W-:Y:S01]  /*2cde0*/  PRMT R19, RZ, 0x7610, R19 ;  /* 0x00007610ff137816 */ /* 0x000fe20000000013 */
[----:B--2---:R1:W-:Y:S01]  /*2cdf0*/  STL [R1+0x345c], R23 ;  /* 0x00345c1701007387 */ /* 0x0043e20000100800 */
[----:B------:R-:W2:Y:S02]  /*2ce00*/  LDL R27, [R1+0xde8] ;  /* 0x000de800011b7983 */ /* 0x000ea40000100800 */
[----:B------:R-:W2:Y:S02]  /*2ce10*/  LDL R26, [R1+0xdec] ;  /* 0x000dec00011a7983 */ /* 0x000ea40000100800 */
[----:B0-----:R-:W-:Y:S02]  /*2ce20*/  @!P1 IMAD.MOV.U32 R4, RZ, RZ, R28 ;  /* 0x000000ffff049224 */ /* 0x001fe400078e001c */
[----:B------:R-:W-:-:S05]  /*2ce30*/  @!P1 IMAD.MOV.U32 R5, RZ, RZ, R29 ;  /* 0x000000ffff059224 */ /* 0x000fca00078e001d */
[----:B------:R3:W2:Y:S04]  /*2ce40*/  @!P1 LDG.E.U16 R20, [R4.64] ;  /* 0x0000000404149981 */ /* 0x0006a8000c1e1500 */
[----:B----4-:R0:W-:Y:S01]  /*2ce50*/  STL [R1+0x3460], R22 ;  /* 0x0034601601007387 */ /* 0x0101e20000100800 */
[----:B------:R-:W4:Y:S02]  /*2ce60*/  LDL R25, [R1+0xde4] ;  /* 0x000de40001197983 */ /* 0x000f240000100800 */
[----:B------:R-:W4:Y:S02]  /*2ce70*/  LDL R24, [R1+0x1c34] ;  /* 0x001c340001187983 */ /* 0x000f240000100800 */
[----:B------:R-:W4:Y:S01]  /*2ce80*/  LDL R29, [R1+0x1c60] ;  /* 0x001c6000011d7983 */ /* 0x000f220000100800 */
[----:B------:R-:W4:Y:S04]  /*2ce90*/  LDL R28, [R1+0x1c6c] ;  /* 0x001c6c00011c7983 */ /* 0x000f280000100800 */
[----:B-1----:R-:W4:Y:S01]  /*2cea0*/  LDL R23, [R1+0x1c68] ;  /* 0x001c680001177983 */ /* 0x002f220000100800 */
[----:B---3--:R-:W-:-:S02]  /*2ceb0*/  @!P0 IMAD.MOV.U32 R4, RZ, RZ, R30 ;  /* 0x000000ffff048224 */ /* 0x008fc400078e001e */
[----:B------:R-:W-:Y:S01]  /*2cec0*/  @!P0 IMAD.MOV.U32 R5, RZ, RZ, R31 ;  /* 0x000000ffff058224 */ /* 0x000fe200078e001f */
[----:B------:R-:W-:Y:S02]  /*2ced0*/  PRMT R18, RZ, 0x7610, R18 ;  /* 0x00007610ff127816 */ /* 0x000fe40000000012 */
[----:B------:R-:W-:Y:S01]  /*2cee0*/  PRMT R17, RZ, 0x7610, R17 ;  /* 0x00007610ff117816 */ /* 0x000fe20000000011 */
[----:B0-----:R-:W3:Y:S04]  /*2cef0*/  LDL R22, [R1+0x1c74] ;  /* 0x001c740001167983 */ /* 0x001ee80000100800 */
[----:B------:R0:W3:Y:S01]  /*2cf00*/  @!P0 LDG.E.U16 R19, [R4.64] ;  /* 0x0000000404138981 */ /* 0x0000e2000c1e1500 */
[----:B------:R-:W-:Y:S02]  /*2cf10*/  PRMT R16, RZ, 0x7610, R16 ;  /* 0x00007610ff107816 */ /* 0x000fe40000000010 */
[----:B------:R-:W-:-:S02]  /*2cf20*/  PRMT R15, RZ, 0x7610, R15 ;  /* 0x00007610ff0f7816 */ /* 0x000fc4000000000f */
[----:B------:R-:W-:Y:S02]  /*2cf30*/  PRMT R14, RZ, 0x7610, R14 ;  /* 0x00007610ff0e7816 */ /* 0x000fe4000000000e */
[----:B------:R-:W-:Y:S02]  /*2cf40*/  PRMT R13, RZ, 0x7610, R13 ;  /* 0x00007610ff0d7816 */ /* 0x000fe4000000000d */
[----:B------:R-:W-:Y:S02]  /*2cf50*/  PRMT R12, RZ, 0x7610, R12 ;  /* 0x00007610ff0c7816 */ /* 0x000fe4000000000c */
[----:B------:R-:W-:Y:S02]  /*2cf60*/  PRMT R11, RZ, 0x7610, R11 ;  /* 0x00007610ff0b7816 */ /* 0x000fe4000000000b */
[----:B------:R-:W-:Y:S02]  /*2cf70*/  PRMT R10, RZ, 0x7610, R10 ;  /* 0x00007610ff0a7816 */ /* 0x000fe4000000000a */
[----:B------:R-:W-:-:S02]  /*2cf80*/  PRMT R9, RZ, 0x7610, R9 ;  /* 0x00007610ff097816 */ /* 0x000fc40000000009 */
[----:B------:R-:W-:Y:S01]  /*2cf90*/  PRMT R8, RZ, 0x7610, R8 ;  /* 0x00007610ff087816 */ /* 0x000fe20000000008 */
[----:B0-----:R-:W-:Y:S02]  /*2cfa0*/  @!P1 IMAD.MOV.U32 R4, RZ, RZ, R0 ;  /* 0x000000ffff049224 */ /* 0x001fe400078e0000 */
[----:B------:R-:W-:Y:S01]  /*2cfb0*/  @!P1 IMAD.MOV.U32 R5, RZ, RZ, R2 ;  /* 0x000000ffff059224 */ /* 0x000fe200078e0002 */
[----:B------:R-:W3:Y:S04]  /*2cfc0*/  LDL R0, [R1+0x1cac] ;  /* 0x001cac0001007983 */ /* 0x000ee80000100800 */
[----:B------:R-:W3:Y:S04]  /*2cfd0*/  LDL R2, [R1+0x1ca0] ;  /* 0x001ca00001027983 */ /* 0x000ee80000100800 */
[----:B------:R2:W3:Y:S01]  /*2cfe0*/  @!P1 LDG.E.U16 R18, [R4.64] ;  /* 0x0000000404129981 */ /* 0x0004e2000c1e1500 */
[----:B------:R-:W-:-:S03]  /*2cff0*/  PRMT R6, RZ, 0x7610, R6 ;  /* 0x00007610ff067816 */ /* 0x000fc60000000006 */
[----:B------:R-:W3:Y:S04]  /*2d000*/  LDL R31, [R1+0xf10] ;  /* 0x000f1000011f7983 */ /* 0x000ee80000100800 */
[----:B------:R-:W3:Y:S01]  /*2d010*/  LDL R30, [R1+0xf14] ;  /* 0x000f1400011e7983 */ /* 0x000ee20000100800 */
[----:B------:R-:W-:Y:S02]  /*2d020*/  PRMT R7, RZ, 0x7610, R7 ;  /* 0x00007610ff077816 */ /* 0x000fe40000000007 */
[----:B------:R-:W-:Y:S02]  /*2d030*/  PRMT R32, RZ, 0x7610, R32 ;  /* 0x00007610ff207816 */ /* 0x000fe40000000020 */
[----:B------:R-:W-:Y:S01]  /*2d040*/  PRMT R38, RZ, 0x7610, R38 ;  /* 0x00007610ff267816 */ /* 0x000fe20000000026 */
[----:B------:R-:W3:Y:S04]  /*2d050*/  LDL R46, [R1+0xe18] ;  /* 0x000e1800012e7983 */ /* 0x000ee80000100800 */
[----:B------:R-:W3:Y:S04]  /*2d060*/  LDL R44, [R1+0xe1c] ;  /* 0x000e1c00012c7983 */ /* 0x000ee80000100800 */
[----:B------:R-:W3:Y:S04]  /*2d070*/  LDL R42, [R1+0xe10] ;  /* 0x000e1000012a7983 */ /* 0x000ee80000100800 */
[----:B------:R-:W3:Y:S04]  /*2d080*/  LDL R40, [R1+0xe14] ;  /* 0x000e140001287983 */ /* 0x000ee80000100800 */
[----:B------:R-:W3:Y:S04]  /*2d090*/  LDL R36, [R1+0x1c38] ;  /* 0x001c380001247983 */ /* 0x000ee80000100800 */
[----:B------:R-:W3:Y:S01]  /*2d0a0*/  LDL R34, [R1+0x1c44] ;  /* 0x001c440001227983 */ /* 0x000ee20000100800 */
[----:B------:R-:W-:-:S03]  /*2d0b0*/  PRMT R33, RZ, 0x7610, R33 ;  /* 0x00007610ff217816 */ /* 0x000fc60000000021 */
[----:B------:R-:W3:Y:S04]  /*2d0c0*/  LDL R50, [R1+0x1cb0] ;  /* 0x001cb00001327983 */ /* 0x000ee80000100800 */
[----:B------:R-:W3:Y:S01]  /*2d0d0*/  LDL R48, [R1+0x1cbc] ;  /* 0x001cbc0001307983 */ /* 0x000ee20000100800 */
[----:B--2---:R-:W-:Y:S02]  /*2d0e0*/  @!P0 IMAD.MOV.U32 R5, RZ, RZ, R27 ;  /* 0x000000ffff058224 */ /* 0x004fe400078e001b */
[----:B------:R-:W-:Y:S01]  /*2d0f0*/  @!P0 IMAD.MOV.U32 R4, RZ, RZ, R26 ;  /* 0x000000ffff048224 */ /* 0x000fe200078e001a */
[----:B------:R-:W2:Y:S04]  /*2d100*/  LDL R27, [R1+0x1ca8] ;  /* 0x001ca800011b7983 */ /* 0x000ea80000100800 */
[----:B------:R-:W2:Y:S04]  /*2d110*/  LDL R26, [R1+0x1cb4] ;  /* 0x001cb400011a7983 */ /* 0x000ea80000100800 */
[----:B------:R4:W2:Y:S02]  /*2d120*/  @!P0 LDG.E.U16 R17, [R4.64] ;  /* 0x0000000404118981 */ /* 0x0008a4000c1e1500 */
        /* <DEDUP_REMOVED lines=10> */
[----:B---3--:R-:W-:-:S02]  /*2d1d0*/  @!P1 IMAD.MOV.U32 R4, RZ, RZ, R22 ;  /* 0x000000ffff049224 */ /* 0x008fc400078e0016 */
[----:B------:R-:W-:Y:S01]  /*2d1e0*/  @!P1 IMAD.MOV.U32 R5, RZ, RZ, R23 ;  /* 0x000000ffff059224 */ /* 0x000fe200078e0017 */
[----:B------:R-:W3:Y:S04]  /*2d1f0*/  LDL R22, [R1+0x1d2c] ;  /* 0x001d2c0001167983 */ /* 0x000ee80000100800 */
[----:B------:R-:W3:Y:S04]  /*2d200*/  LDL R23, [R1+0x1d20] ;  /* 0x001d200001177983 */ /* 0x000ee80000100800 */
[----:B------:R0:W3:Y:S02]  /*2d210*/  @!P1 LDG.E.U16 R14, [R4.64] ;  /* 0x00000004040e9981 */ /* 0x0000e4000c1e1500 */
[----:B0-----:R-:W-:-:S02]  /*2d220*/  @!P0 IMAD.MOV.U32 R4, RZ, RZ, R0 ;  /* 0x000000ffff048224 */ /* 0x001fc400078e0000 */
[----:B------:R-:W-:Y:S01]  /*2d230*/  @!P0 IMAD.MOV.U32 R5, RZ, RZ, R2 ;  /* 0x000000ffff058224 */ /* 0x000fe200078e0002 */
[----:B------:R-:W3:Y:S04]  /*2d240*/  LDL R0, [R1+0x1d34] ;  /* 0x001d340001007983 */ /* 0x000ee80000100800 */
[----:B------:R-:W3:Y:S04]  /*2d250*/  LDL R2, [R1+0x1d28] ;  /* 0x001d280001027983 */ /* 0x000ee80000100800 */
[----:B------:R2:W3:Y:S02]  /*2d260*/  @!P0 LDG.E.U16 R13, [R4.64] ;  /* 0x00000004040d8981 */ /* 0x0004e4000c1e1500 */
[----:B--2---:R-:W-:-:S02]  /*2d270*/  @!P1 IMAD.MOV.U32 R5, RZ, RZ, R27 ;  /* 0x000000ffff059224 */ /* 0x004fc400078e001b */
        /* <DEDUP_REMOVED lines=28> */
[----:B------:R0:W2:Y:S04]  /*2d440*/  @!P0 LDG.E.U16 R7, [R4.64] ;  /* 0x0000000404078981 */ /* 0x0000a8000c1e1500 */
[----:B----4-:R3:W4:Y:S01]  /*2d450*/  @!P1 LDG.E.U16 R6, [R24.64] ;  /* 0x0000000418069981 */ /* 0x010722000c1e1500 */
[----:B0-----:R-:W-:Y:S01]  /*2d460*/  PRMT R5, RZ, 0x7610, R5 ;  /* 0x00007610ff057816 */ /* 0x001fe20000000005 */
[----:B---3--:R-:W-:-:S02]  /*2d470*/  @!P0 IMAD.MOV.U32 R24, RZ, RZ, R22 ;  /* 0x000000ffff188224 */ /* 0x008fc400078e0016 */
[----:B------:R-:W-:Y:S01]  /*2d480*/  @!P0 IMAD.MOV.U32 R25, RZ, RZ, R23 ;  /* 0x000000ffff198224 */ /* 0x000fe200078e0017 */
[----:B------:R-:W3:Y:S04]  /*2d490*/  LDL R22, [R1+0xe9c] ;  /* 0x000e9c0001167983 */ /* 0x000ee80000100800 */
[----:B------:R-:W4:Y:S04]  /*2d4a0*/  LDL R23, [R1+0xe98] ;  /* 0x000e980001177983 */ /* 0x000f280000100800 */
[----:B------:R0:W4:Y:S02]  /*2d4b0*/  @!P0 LDG.E.U16 R5, [R24.64] ;  /* 0x0000000418058981 */ /* 0x000124000c1e1500 */
[----:B0-----:R-:W-:-:S02]  /*2d4c0*/  @!P1 IMAD.MOV.U32 R24, RZ, RZ, R0 ;  /* 0x000000ffff189224 */ /* 0x001fc400078e0000 */
[----:B------:R-:W-:Y:S01]  /*2d4d0*/  @!P1 IMAD.MOV.U32 R25, RZ, RZ, R2 ;  /* 0x000000ffff199224 */ /* 0x000fe200078e0002 */
[----:B------:R-:W4:Y:S04]  /*2d4e0*/  LDL R0, [R1+0xe94] ;  /* 0x000e940001007983 */ /* 0x000f280000100800 */
[----:B------:R-:W4:Y:S01]  /*2d4f0*/  LDL R2, [R1+0xe90] ;  /* 0x000e900001027983 */ /* 0x000f220000100800 */
[----:B------:R-:W-:-:S06]  /*2d500*/  PRMT R4, RZ, 0x7610, R4 ;  /* 0x00007610ff047816 */ /* 0x000fcc0000000004 */
[----:B------:R0:W4:Y:S02]  /*2d510*/  @!P1 LDG.E.U16 R4, [R24.64] ;  /* 0x0000000418049981 */ /* 0x000124000c1e1500 */
[----:B0-----:R-:W-:Y:S02]  /*2d520*/  @!P1 IMAD.MOV.U32 R24, RZ, RZ, R30 ;  /* 0x000000ffff189224 */ /* 0x001fe400078e001e */
[----:B------:R-:W-:Y:S01]  /*2d530*/  @!P1 IMAD.MOV.U32 R25, RZ, RZ, R31 ;  /* 0x000000ffff199224 */ /* 0x000fe200078e001f */
[----:B------:R-:W4:Y:S04]  /*2d540*/  LDL R30, [R1+0xe5c] ;  /* 0x000e5c00011e7983 */ /* 0x000f280000100800 */
[----:B------:R-:W4:Y:S04]  /*2d550*/  LDL R31, [R1+0xe58] ;  /* 0x000e5800011f7983 */ /* 0x000f280000100800 */
[----:B------:R0:W4:Y:S02]  /*2d560*/  @!P1 LDG.E.U16 R38, [R24.64] ;  /* 0x0000000418269981 */ /* 0x000124000c1e1500 */
[----:B0-----:R-:W-:-:S02]  /*2d570*/  PRMT R25, RZ, 0x7610, R25 ;  /* 0x00007610ff197816 */ /* 0x001fc40000000019 */
[----:B--2---:R0:W2:Y:S02]  /*2d580*/  @!P0 LDG.E.U16 R32, [R26.64] ;  /* 0x000000041a208981 */ /* 0x0040a4000c1e1500 */
[----:B0-----:R-:W-:Y:S02]  /*2d590*/  @!P1 IMAD.MOV.U32 R26, RZ, RZ, R28 ;  /* 0x000000ffff1a9224 */ /* 0x001fe400078e001c */
[----:B------:R-:W-:Y:S02]  /*2d5a0*/  @!P1 IMAD.MOV.U32 R27, RZ, RZ, R29 ;  /* 0x000000ffff1b9224 */ /* 0x000fe400078e001d */
[----:B---3--:R-:W-:Y:S02]  /*2d5b0*/  @!P0 IMAD.MOV.U32 R28, RZ, RZ, R22 ;  /* 0x000000ffff1c8224 */ /* 0x008fe400078e0016 */
[----:B----4-:R-:W-:Y:S01]  /*2d5c0*/  @!P0 IMAD.MOV.U32 R29, RZ, RZ, R23 ;  /* 0x000000ffff1d8224 */ /* 0x010fe200078e0017 */
[----:B------:R-:W3:Y:S04]  /*2d5d0*/  LDL R22, [R1+0xe54] ;  /* 0x000e540001167983 */ /* 0x000ee80000100800 */
[----:B------:R-:W4:Y:S04]  /*2d5e0*/  LDL R23, [R1+0xe50] ;  /* 0x000e500001177983 */ /* 0x000f280000100800 */
[----:B------:R0:W2:Y:S02]  /*2d5f0*/  @!P0 LDG.E.U16 R25, [R28.64] ;  /* 0x000000041c198981 */ /* 0x0000a4000c1e1500 */
[----:B0-----:R-:W-:-:S02]  /*2d600*/  @!P1 IMAD.MOV.U32 R28, RZ, RZ, R0 ;  /* 0x000000ffff1c9224 */ /* 0x001fc400078e0000 */
[----:B------:R-:W-:Y:S01]  /*2d610*/  @!P1 IMAD.MOV.U32 R29, RZ, RZ, R2 ;  /* 0x000000ffff1d9224 */ /* 0x000fe200078e0002 */
[----:B------:R-:W2:Y:S04]  /*2d620*/  LDL R0, [R1+0x1c3c] ;  /* 0x001c3c0001007983 */ /* 0x000ea80000100800 */
[----:B------:R-:W2:Y:S01]  /*2d630*/  LDL R2, [R1+0x1c30] ;  /* 0x001c300001027983 */ /* 0x000ea20000100800 */
[----:B------:R-:W-:-:S06]  /*2d640*/  PRMT R24, RZ, 0x7610, R24 ;  /* 0x00007610ff187816 */ /* 0x000fcc0000000018 */
[----:B------:R0:W2:Y:S02]  /*2d650*/  @!P1 LDG.E.U16 R24, [R26.64] ;  /* 0x000000041a189981 */ /* 0x0000a4000c1e1500 */
[----:B0-----:R-:W-:Y:S02]  /*2d660*/  PRMT R26, RZ, 0x7610, R26 ;  /* 0x00007610ff1a7816 */ /* 0x001fe4000000001a */
[----:B------:R-:W-:-:S04]  /*2d670*/  PRMT R27, RZ, 0x7610, R27 ;  /* 0x00007610ff1b7816 */ /* 0x000fc8000000001b */
[----:B------:R0:W2:Y:S04]  /*2d680*/  @!P1 LDG.E.U16 R26, [R28.64] ;  /* 0x000000041c1a9981 */ /* 0x0000a8000c1e1500 */
[----:B------:R3:W2:Y:S01]  /*2d690*/  @!P0 LDG.E.U16 R27, [R30.64] ;  /* 0x000000041e1b8981 */ /* 0x0006a2000c1e1500 */
[----:B0-----:R-:W-:Y:S02]  /*2d6a0*/  PRMT R28, RZ, 0x7610, R28 ;  /* 0x00007610ff1c7816 */ /* 0x001fe4000000001c */
[----:B------:R-:W-:Y:S01]  /*2d6b0*/  PRMT R29, RZ, 0x7610, R29 ;  /* 0x00007610ff1d7816 */ /* 0x000fe2000000001d */
[----:B---3--:R-:W-:Y:S02]  /*2d6c0*/  @!P1 IMAD.MOV.U32 R30, RZ, RZ, R22 ;  /* 0x000000ffff1e9224 */ /* 0x008fe400078e0016 */
[----:B----4-:R-:W-:Y:S01]  /*2d6d0*/  @!P1 IMAD.MOV.U32 R31, RZ, RZ, R23 ;  /* 0x000000ffff1f9224 */ /* 0x010fe200078e0017 */
[----:B------:R-:W3:Y:S04]  /*2d6e0*/  LDL R22, [R1+0x1c7c] ;  /* 0x001c7c0001167983 */ /* 0x000ee80000100800 */
        /* <DEDUP_REMOVED lines=9> */
[----:B------:R-:W-:Y:S01]  /*2d780*/  PRMT R35, RZ, 0x7610, R35 ;  /* 0x00007610ff237816 */ /* 0x000fe20000000023 */
[----:B------:R-:W4:Y:S04]  /*2d790*/  LDL R42, [R1+0x1cf0] ;  /* 0x001cf000012a7983 */ /* 0x000f280000100800 */
[----:B------:R2:W4:Y:S04]  /*2d7a0*/  @!P1 LDG.E.U16 R33, [R30.64] ;  /* 0x000000041e219981 */ /* 0x000528000c1e1500 */
[----:B------:R-:W4:Y:S01]  /*2d7b0*/  LDL R40, [R1+0x1cfc] ;  /* 0x001cfc0001287983 */ /* 0x000f220000100800 */
[----:B--2---:R-:W-:-:S02]  /*2d7c0*/  @!P0 IMAD.MOV.U32 R30, RZ, RZ, R0 ;  /* 0x000000ffff1e8224 */ /* 0x004fc400078e0000 */
[----:B------:R-:W-:Y:S01]  /*2d7d0*/  @!P0 IMAD.MOV.U32 R31, RZ, RZ, R2 ;  /* 0x000000ffff1f8224 */ /* 0x000fe200078e0002 */
[----:B------:R-:W2:Y:S04]  /*2d7e0*/  LDL R0, [R1+0x1c84] ;  /* 0x001c840001007983 */ /* 0x000ea80000100800 */
[----:B------:R-:W2:Y:S01]  /*2d7f0*/  LDL R2, [R1+0x1c78] ;  /* 0x001c780001027983 */ /* 0x000ea20000100800 */
[----:B------:R-:W-:-:S03]  /*2d800*/  PRMT R37, RZ, 0x7610, R37 ;  /* 0x00007610ff257816 */ /* 0x000fc60000000025 */
[----:B------:R0:W2:Y:S02]  /*2d810*/  @!P0 LDG.E.U16 R35, [R30.64] ;  /* 0x000000041e238981 */ /* 0x0000a4000c1e1500 */
[----:B0-----:R-:W-:Y:S02]  /*2d820*/  @!P1 IMAD.MOV.U32 R30, RZ, RZ, R34 ;  /* 0x000000ffff1e9224 */ /* 0x001fe400078e0022 */
[----:B------:R-:W-:Y:S01]  /*2d830*/  @!P1 IMAD.MOV.U32 R31, RZ, RZ, R36 ;  /* 0x000000ffff1f9224 */ /* 0x000fe200078e0024 */
[----:B------:R-:W2:Y:S04]  /*2d840*/  LDL R34, [R1+0x1d04] ;  /* 0x001d040001227983 */ /* 0x000ea80000100800 */
[----:B------:R-:W2:Y:S04]  /*2d850*/  LDL R36, [R1+0x1cf8] ;  /* 0x001cf80001247983 */ /* 0x000ea80000100800 */
[----:B------:R3:W2:Y:S01]  /*2d860*/  @!P1 LDG.E.U16 R37, [R30.64] ;  /* 0x000000041e259981 */ /* 0x0006a2000c1e1500 */
[----:B------:R-:W-:Y:S01]  /*2d870*/  PRMT R39, RZ, 0x7610, R39 ;  /* 0x00007610ff277816 */ /* 0x000fe20000000027 */
[----:B---3--:R-:W-:-:S02]  /*2d880*/  @!P0 IMAD.MOV.U32 R30, RZ, RZ, R22 ;  /* 0x000000ffff1e8224 */ /* 0x008fc400078e0016 */
[----:B----4-:R-:W-:Y:S01]  /*2d890*/  @!P0 IMAD.MOV.U32 R31, RZ, RZ, R23 ;  /* 0x000000ffff1f8224 */ /* 0x010fe200078e0017 */
[----:B------:R-:W3:Y:S04]  /*2d8a0*/  LDL R22, [R1+0x1d3c] ;  /* 0x001d3c0001167983 */ /* 0x000ee80000100800 */
[----:B------:R-:W4:Y:S04]  /*2d8b0*/  LDL R23, [R1+0x1d30] ;  /* 0x001d300001177983 */ /* 0x000f280000100800 */
[----:B------:R2:W4:Y:S02]  /*2d8c0*/  @!P0 LDG.E.U16 R39, [R30.64] ;  /* 0x000000041e278981 */ /* 0x000524000c1e1500 */
[----:B--2---:R-:W-:-:S02]  /*2d8d0*/  @!P1 IMAD.MOV.U32 R30, RZ, RZ, R0 ;  /* 0x000000ffff1e9224 */ /* 0x004fc400078e0000 */
[----:B------:R-:W-:Y:S01]  /*2d8e0*/  @!P1 IMAD.MOV.U32 R31, RZ, RZ, R2 ;  /* 0x000000ffff1f9224 */ /* 0x000fe200078e0002 */
[----:B------:R-:W2:Y:S04]  /*2d8f0*/  LDL R0, [R1+0x1d44] ;  /* 0x001d440001007983 */ /* 0x000ea80000100800 */
[----:B------:R-:W2:Y:S01]  /*2d900*/  LDL R2, [R1+0x1d38] ;  /* 0x001d380001027983 */ /* 0x000ea20000100800 */
[----:B------:R-:W-:Y:S02]  /*2d910*/  PRMT R41, RZ, 0x7610, R41 ;  /* 0x00007610ff297816 */ /* 0x000fe40000000029 */
[----:B------:R-:W-:-:S04]  /*2d920*/  PRMT R43, RZ, 0x7610, R43 ;  /* 0x00007610ff2b7816 */ /* 0x000fc8000000002b */
[----:B------:R0:W2:Y:S01]  /*2d930*/  @!P1 LDG.E.U16 R41, [R30.64] ;  /* 0x000000041e299981 */ /* 0x0000a2000c1e1500 */
[----:B------:R-:W-:Y:S01]  /*2d940*/  PRMT R45, RZ, 0x7610, R45 ;  /* 0x00007610ff2d7816 */ /* 0x000fe2000000002d */
[----:B0-----:R-:W-:Y:S02]  /*2d950*/  @!P0 IMAD.MOV.U32 R30, RZ, RZ, R48 ;  /* 0x000000ffff1e8224 */ /* 0x001fe400078e0030 */
[----:B------:R-:W-:-:S05]  /*2d960*/  @!P0 IMAD.MOV.U32 R31, RZ, RZ, R50 ;  /* 0x000000ffff1f8224 */ /* 0x000fca00078e0032 */
        /* <DEDUP_REMOVED lines=8> */
[----:B------:R0:W2:Y:S02]  /*2d9f0*/  @!P0 LDG.E.U16 R47, [R30.64] ;  /* 0x000000041e2f8981 */ /* 0x0000a4000c1e1500 */
[----:B0-----:R-:W-:Y:S02]  /*2da00*/  @!P1 IMAD.MOV.U32 R30, RZ, RZ, R34 ;  /* 0x000000ffff1e9224 */ /* 0x001fe400078e0022 */
[----:B------:R-:W-:-:S05]  /*2da10*/  @!P1 IMAD.MOV.U32 R31, RZ, RZ, R36 ;  /* 0x000000ffff1f9224 */ /* 0x000fca00078e0024 */
[----:B------:R3:W2:Y:S01]  /*2da20*/  @!P1 LDG.E.U16 R49, [R30.64] ;  /* 0x000000041e319981 */ /* 0x0006a2000c1e1500 */
[----:B------:R-:W-:Y:S02]  /*2da30*/  PRMT R51, RZ, 0x7610, R51 ;  /* 0x00007610ff337816 */ /* 0x000fe40000000033 */
[----:B------:R-:W-:Y:S01]  /*2da40*/  PRMT R53, RZ, 0x7610, R53 ;  /* 0x00007610ff357816 */ /* 0x000fe20000000035 */
[----:B---3--:R-:W-:Y:S02]  /*2da50*/  @!P0 IMAD.MOV.U32 R30, RZ, RZ, R22 ;  /* 0x000000ffff1e8224 */ /* 0x008fe400078e0016 */
[----:B----4-:R-:W-:Y:S01]  /*2da60*/  @!P0 IMAD.MOV.U32 R31, RZ, RZ, R23 ;  /* 0x000000ffff1f8224 */ /* 0x010fe200078e0017 */
[----:B------:R-:W3:Y:S01]  /*2da70*/  LDL.LU R22, [R1+0x98] ;  /* 0x0000980001167983 */ /* 0x000ee20000300800 */
[----:B------:R-:W4:Y:S02]  /*2da80*/  LDL.LU R23, [R1+0x94] ;  /* 0x0000940001177983 */ /* 0x000f240000300800 */
        /* <DEDUP_REMOVED lines=8> */
[----:B------:R-:W3:Y:S01]  /*2db10*/  LDL.LU R52, [R1+0x48] ;  /* 0x0000480001347983 */ /* 0x000ee20000300800 */
[----:B------:R2:W3:Y:S01]  /*2db20*/  @!P0 LDG.E.U16 R51, [R30.64] ;  /* 0x000000041e338981 */ /* 0x0004e2000c1e1500 */
[----:B------:R-:W3:Y:S02]  /*2db30*/  LDL.LU R54, [R1+0x44] ;  /* 0x0000440001367983 */ /* 0x000ee40000300800 */
[----:B------:R-:W3:Y:S02]  /*2db40*/  LDL.LU R58, [R1+0x38] ;  /* 0x00003800013a7983 */ /* 0x000ee40000300800 */
[----:B------:R-:W3:Y:S01]  /*2db50*/  LDL.LU R59, [R1+0x34] ;  /* 0x00003400013b7983 */ /* 0x000ee20000300800 */
[----:B------:R-:W3:Y:S01]  /*2db60*/  LDL.LU R60, [R1+0x28] ;  /* 0x00002800013c7983 */ /* 0x000ee20000300800 */
[----:B------:R-:W3:Y:S02]  /*2db70*/  LDL.LU R61, [R1+0x24] ;  /* 0x00002400013d7983 */ /* 0x000ee40000300800 */
[----:B--2---:R-:W-:-:S02]  /*2db80*/  @!P1 IMAD.MOV.U32 R30, RZ, RZ, R0 ;  /* 0x000000ffff1e9224 */ /* 0x004fc400078e0000 */
[----:B------:R-:W-:Y:S01]  /*2db90*/  @!P1 IMAD.MOV.U32 R31, RZ, RZ, R2 ;  /* 0x000000ffff1f9224 */ /* 0x000fe200078e0002 */
[----:B------:R-:W2:Y:S01]  /*2dba0*/  LDL.LU R0, [R1+0x18] ;  /* 0x0000180001007983 */ /* 0x000ea20000300800 */
[----:B------:R-:W2:Y:S03]  /*2dbb0*/  LDL.LU R2, [R1+0x14] ;  /* 0x0000140001027983 */ /* 0x000ea60000300800 */
[----:B------:R0:W2:Y:S04]  /*2dbc0*/  @!P1 LDG.E.U16 R53, [R30.64] ;  /* 0x000000041e359981 */ /* 0x0000a8000c1e1500 */
[----:B0-----:R-:W2:Y:S04]  /*2dbd0*/  LDL R30, [R1+0x1d70] ;  /* 0x001d7000011e7983 */ /* 0x001ea80000100800 */
[----:B------:R-:W2:Y:S01]  /*2dbe0*/  LDL R31, [R1+0x1d7c] ;  /* 0x001d7c00011f7983 */ /* 0x000ea20000100800 */
[----:B------:R-:W-:-:S02]  /*2dbf0*/  PRMT R55, RZ, 0x7610, R55 ;  /* 0x00007610ff377816 */ /* 0x000fc40000000037 */
        /* <DEDUP_REMOVED lines=10> */
[----:B------:R0:W2:Y:S04]  /*2dca0*/  @!P1 LDG.E.U16 R56, [R30.64] ;  /* 0x000000041e389981 */ /* 0x0000a8000c1e1500 */
[----:B0-----:R-:W2:Y:S01]  /*2dcb0*/  LDL R31, [R1+0x1dc0] ;  /* 0x001dc000011f7983 */ /* 0x001ea20000100800 */
[----:B------:R-:W-:Y:S01]  /*2dcc0*/  PRMT R57, RZ, 0x7610, R57 ;  /* 0x00007610ff397816 */ /* 0x000fe20000000039 */
[----:B------:R0:W-:Y:S02]  /*2dcd0*/  STL [R1+0x1fd4], R3 ;  /* 0x001fd40301007387 */ /* 0x0001e40000100800 */
[----:B--2---:R-:W-:Y:S02]  /*2dce0*/  @!P1 IMAD.MOV.U32 R30, RZ, RZ, R31 ;  /* 0x000000ffff1e9224 */ /* 0x004fe400078e001f */
[----:B------:R-:W-:-:S02]  /*2dcf0*/  @!P1 IMAD.MOV.U32 R31, RZ, RZ, R3 ;  /* 0x000000ffff1f9224 */ /* 0x000fc400078e0003 */
[----:B0-----:R-:W2:Y:S04]  /*2dd00*/  LDL.LU R3, [R1+0x8] ;  /* 0x0000080001037983 */ /* 0x001ea80000300800 */
[----:B------:R0:W2:Y:S04]  /*2dd10*/  @!P1 LDG.E.U16 R57, [R30.64] ;  /* 0x000000041e399981 */ /* 0x0000a8000c1e1500 */
[----:B0-----:R-:W0:Y:S02]  /*2dd20*/  S2R R31, SR_TID.X ;  /* 0x00000000001f7919 */ /* 0x001e240000002100 */
[----:B0-----:R-:W-:-:S05]  /*2dd30*/  LOP3.LUT R31, R31, 0x1f, RZ, 0xc0, !PT ;  /* 0x0000001f1f1f7812 */ /* 0x001fca00078ec0ff */
[----:B------:R-:W-:-:S05]  /*2dd40*/  IMAD.SHL.U32 R30, R31, 0x2, RZ ;  /* 0x000000021f1e7824 */ /* 0x000fca00078e00ff */
[----:B------:R-:W-:-:S05]  /*2dd50*/  LOP3.LUT R30, R30, 0x20, RZ, 0x3c, !PT ;  /* 0x000000201e1e7812 */ /* 0x000fca00078e3cff */
[----:B---3--:R0:W-:Y:S01]  /*2dd60*/  STS.U16 [R30+0x5100], R22 ;  /* 0x005100161e007388 */ /* 0x0081e20000000400 */
[----:B----4-:R1:W-:Y:S02]  /*2dd70*/  STS.U16 [R30+0x5140], R23 ;  /* 0x005140171e007388 */ /* 0x0103e40000000400 */
[----:B------:R3:W-:Y:S02]  /*2dd80*/  STS.U16 [R30+0x5340], R34 ;  /* 0x005340221e007388 */ /* 0x0007e40000000400 */
[----:B------:R4:W-:Y:S01]  /*2dd90*/  STS.U16 [R30+0x5300], R36 ;  /* 0x005300241e007388 */ /* 0x0009e20000000400 */
[----:B------:R4:W-:Y:S01]  /*2dda0*/  STS.U16 [R30+0x5500], R40 ;  /* 0x005500281e007388 */ /* 0x0009e20000000400 */
[----:B------:R4:W-:Y:S03]  /*2ddb0*/  STS.U16 [R30+0x5540], R42 ;  /* 0x0055402a1e007388 */ /* 0x0009e60000000400 */
[----:B0-----:R-:W2:Y:S01]  /*2ddc0*/  LDL.LU R22, [R1+0x3460] ;  /* 0x0034600001167983 */ /* 0x001ea20000300800 */
[----:B-1----:R-:W2:Y:S02]  /*2ddd0*/  LDL.LU R23, [R1+0x345c] ;  /* 0x00345c0001177983 */ /* 0x002ea40000300800 */
[----:B---3--:R-:W3:Y:S02]  /*2dde0*/  LDL.LU R34, [R1+0x3458] ;  /* 0x0034580001227983 */ /* 0x008ee40000300800 */
[----:B----4-:R-:W4:Y:S01]  /*2ddf0*/  LDL.LU R36, [R1+0x3454] ;  /* 0x0034540001247983 */ /* 0x010f220000300800 */
[----:B------:R-:W3:Y:S01]  /*2de00*/  LDL.LU R40, [R1+0x3450] ;  /* 0x0034500001287983 */ /* 0x000ee20000300800 */
[----:B------:R-:W3:Y:S03]  /*2de10*/  LDL.LU R42, [R1+0x344c] ;  /* 0x00344c00012a7983 */ /* 0x000ee60000300800 */
[----:B------:R0:W-:Y:S01]  /*2de20*/  STS.U16 [R30+0x5740], R44 ;  /* 0x0057402c1e007388 */ /* 0x0001e20000000400 */
[----:B------:R1:W-:Y:S02]  /*2de30*/  STS.U16 [R30+0x5700], R46 ;  /* 0x0057002e1e007388 */ /* 0x0003e40000000400 */
[----:B------:R1:W-:Y:S02]  /*2de40*/  STS.U16 [R30+0x5900], R48 ;  /* 0x005900301e007388 */ /* 0x0003e40000000400 */
[----:B------:R1:W-:Y:S01]  /*2de50*/  STS.U16 [R30+0x5940], R50 ;  /* 0x005940321e007388 */ /* 0x0003e20000000400 */
[----:B------:R1:W-:Y:S01]  /*2de60*/  STS.U16 [R30+0x5b40], R52 ;  /* 0x005b40341e007388 */ /* 0x0003e20000000400 */
[----:B------:R1:W-:Y:S03]  /*2de70*/  STS.U16 [R30+0x5b00], R54 ;  /* 0x005b00361e007388 */ /* 0x0003e60000000400 */
[----:B0-----:R-:W3:Y:S01]  /*2de80*/  LDL.LU R44, [R1+0x3448] ;  /* 0x00344800012c7983 */ /* 0x001ee20000300800 */
[----:B-1----:R-:W3:Y:S03]  /*2de90*/  LDL.LU R46, [R1+0x3444] ;  /* 0x00344400012e7983 */ /* 0x002ee60000300800 */
[----:B------:R-:W3:Y:S01]  /*2dea0*/  LDL.LU R48, [R1+0x3440] ;  /* 0x0034400001307983 */ /* 0x000ee20000300800 */
[----:B------:R-:W3:Y:S03]  /*2deb0*/  LDL.LU R50, [R1+0x343c] ;  /* 0x00343c0001327983 */ /* 0x000ee60000300800 */
        /* <DEDUP_REMOVED lines=14> */
[----:B--2---:R0:W-:Y:S04]  /*2dfa0*/  STS.U16 [R30+0x6340], R3 ;  /* 0x006340031e007388 */ /* 0x0041e80000000400 */
[----:B0-----:R-:W2:Y:S04]  /*2dfb0*/  LDL.LU R3, [R1+0xd8] ;  /* 0x0000d80001037983 */ /* 0x001ea80000300800 */
[----:B---3--:R0:W-:Y:S04]  /*2dfc0*/  STS.U16 [R30+0x6300], R2 ;  /* 0x006300021e007388 */ /* 0x0081e80000000400 */
[----:B0-----:R-:W3:Y:S01]  /*2dfd0*/  LDL.LU R2, [R1+0xd4] ;  /* 0x0000d40001027983 */ /* 0x001ee20000300800 */
[----:B------:R-:W-:Y:S02]  /*2dfe0*/  STS.U16 [R30+0x6500], R60 ;  /* 0x0065003c1e007388 */ /* 0x000fe40000000400 */
[----:B------:R-:W-:Y:S02]  /*2dff0*/  STS.U16 [R30+0x6540], R59 ;  /* 0x0065403b1e007388 */ /* 0x000fe40000000400 */
[----:B------:R-:W-:Y:S01]  /*2e000*/  STS.U16 [R30+0x6740], R52 ;  /* 0x006740341e007388 */ /* 0x000fe20000000400 */
[----:B------:R-:W-:Y:S01]  /*2e010*/  STS.U16 [R30+0x6700], R50 ;  /* 0x006700321e007388 */ /* 0x000fe20000000400 */
[----:B------:R-:W-:Y:S02]  /*2e020*/  STS.U16 [R30+0x6900], R44 ;  /* 0x0069002c1e007388 */ /* 0x000fe40000000400 */
[----:B------:R-:W-:Y:S02]  /*2e030*/  STS.U16 [R30+0x6940], R42 ;  /* 0x0069402a1e007388 */ /* 0x000fe40000000400 */
[----:B----4-:R-:W-:Y:S01]  /*2e040*/  STS.U16 [R30+0x6b40], R36 ;  /* 0x006b40241e007388 */ /* 0x010fe20000000400 */
        /* <DEDUP_REMOVED lines=11> */
[----:B------:R-:W-:Y:S02]  /*2e100*/  STS.U16 [R30+0x7740], R13 ;  /* 0x0077400d1e007388 */ /* 0x000fe40000000400 */
[----:B------:R-:W-:Y:S01]  /*2e110*/  IMAD.SHL.U32 R31, R31, 0x2, RZ ;  /* 0x000000021f1f7824 */ /* 0x000fe200078e00ff */
[----:B------:R-:W-:Y:S01]  /*2e120*/  STS.U16 [R30+0x7700], R12 ;  /* 0x0077000c1e007388 */ /* 0x000fe20000000400 */
[----:B------:R-:W-:Y:S02]  /*2e130*/  STS.U16 [R30+0x7900], R11 ;  /* 0x0079000b1e007388 */ /* 0x000fe40000000400 */
[----:B------:R-:W-:Y:S02]  /*2e140*/  STS.U16 [R30+0x7940], R10 ;  /* 0x0079400a1e007388 */ /* 0x000fe40000000400 */
[----:B------:R-:W-:Y:S01]  /*2e150*/  STS.U16 [R30+0x7b40], R9 ;  /* 0x007b40091e007388 */ /* 0x000fe20000000400 */
[----:B------:R-:W-:Y:S01]  /*2e160*/  STS.U16 [R30+0x7b00], R8 ;  /* 0x007b00081e007388 */ /* 0x000fe20000000400 */
[----:B------:R-:W-:Y:S01]  /*2e170*/  LOP3.LUT R31, R31, 0x30, RZ, 0x3c, !PT ;  /* 0x000000301f1f7812 */ /* 0x000fe200078e3cff */
[----:B------:R-:W-:Y:S02]  /*2e180*/  STS.U16 [R30+0x7d00], R7 ;  /* 0x007d00071e007388 */ /* 0x000fe40000000400 */
[----:B------:R-:W-:Y:S01]  /*2e190*/  STS.U16 [R30+0x7d40], R6 ;  /* 0x007d40061e007388 */ /* 0x000fe20000000400 */
[----:B------:R-:W-:Y:S01]  /*2e1a0*/  STS.U16 [R30+0x7f40], R5 ;  /* 0x007f40051e007388 */ /* 0x000fe20000000400 */
[----:B------:R-:W-:Y:S03]  /*2e1b0*/  STS.U16 [R30+0x7f00], R4 ;  /* 0x007f00041e007388 */ /* 0x000fe60000000400 */
[----:B--2---:R-:W-:Y:S04]  /*2e1c0*/  STS.U16 [R31+0x4180], R3 ;  /* 0x004180031f007388 */ /* 0x004fe80000000400 */
[----:B---3--:R0:W-:Y:S04]  /*2e1d0*/  STS.U16 [R31+0x41c0], R2 ;  /* 0x0041c0021f007388 */ /* 0x0081e80000000400 */
[----:B0-----:R-:W2:Y:S01]  /*2e1e0*/  LDL.LU R2, [R1+0xd0] ;  /* 0x0000d00001027983 */ /* 0x001ea20000300800 */
[----:B------:R-:W3:Y:S02]  /*2e1f0*/  LDL.LU R4, [R1+0xcc] ;  /* 0x0000cc0001047983 */ /* 0x000ee40000300800 */
        /* <DEDUP_REMOVED lines=28> */
[----:B------:R-:W4:Y:S01]  /*2e3c0*/  LDL.LU R3, [R1+0x10] ;  /* 0x0000100001037983 */ /* 0x000f220000300800 */
[----:B--2---:R0:W-:Y:S01]  /*2e3d0*/  STS.U16 [R31+0x43c0], R2 ;  /* 0x0043c0021f007388 */ /* 0x0041e20000000400 */
[----:B---3--:R-:W-:Y:S02]  /*2e3e0*/  STS.U16 [R31+0x4380], R4 ;  /* 0x004380041f007388 */ /* 0x008fe40000000400 */
[----:B----4-:R-:W-:Y:S01]  /*2e3f0*/  STS.U16 [R31+0x4580], R5 ;  /* 0x004580051f007388 */ /* 0x010fe20000000400 */
[----:B------:R-:W-:Y:S04]  /*2e400*/  STS.U16 [R31+0x45c0], R6 ;  /* 0x0045c0061f007388 */ /* 0x000fe80000000400 */
[----:B------:R-:W-:Y:S04]  /*2e410*/  STS.U16 [R31+0x47c0], R7 ;  /* 0x0047c0071f007388 */ /* 0x000fe80000000400 */
[----:B0-----:R-:W2:Y:S01]  /*2e420*/  LDL.LU R2, [R1+0x3418] ;  /* 0x0034180001027983 */ /* 0x001ea20000300800 */
        /* <DEDUP_REMOVED lines=21> */
[----:B------:R0:W-:Y:S02]  /*2e580*/  STS.U16 [R31+0x5d80], R52 ;  /* 0x005d80341f007388 */ /* 0x0001e40000000400 */
[----:B0-----:R-:W3:Y:S01]  /*2e590*/  LDL.LU R52, [R1+0x170] ;  /* 0x0001700001347983 */ /* 0x001ee20000300800 */
[----:B------:R-:W-:Y:S02]  /*2e5a0*/  STS.U16 [R31+0x5dc0], R59 ;  /* 0x005dc03b1f007388 */ /* 0x000fe40000000400 */
[----:B------:R-:W-:Y:S02]  /*2e5b0*/  STS.U16 [R31+0x5fc0], R60 ;  /* 0x005fc03c1f007388 */ /* 0x000fe40000000400 */
[----:B------:R0:W-:Y:S01]  /*2e5c0*/  STS.U16 [R31+0x5f80], R30 ;  /* 0x005f801e1f007388 */ /* 0x0001e20000000400 */
[----:B------:R1:W-:Y:S04]  /*2e5d0*/  STS.U16 [R31+0x6180], R3 ;  /* 0x006180031f007388 */ /* 0x0003e80000000400 */
[----:B0-----:R-:W1:Y:S02]  /*2e5e0*/  S2R R30, SR_TID.X ;  /* 0x00000000001e7919 */ /* 0x001e640000002100 */
[C---:B-1----:R-:W-:Y:S01]  /*2e5f0*/  LOP3.LUT R3, R30.reuse, 0x7, RZ, 0xc0, !PT ;  /* 0x000000071e037812 */ /* 0x042fe200078ec0ff */
[C---:B------:R-:W-:Y:S01]  /*2e600*/  IMAD.SHL.U32 R59, R30.reuse, 0x2, RZ ;  /* 0x000000021e3b7824 */ /* 0x040fe200078e00ff */
[----:B--2---:R-:W-:Y:S01]  /*2e610*/  STS.U16 [R31+0x61c0], R2 ;  /* 0x0061c0021f007388 */ /* 0x004fe20000000400 */
[----:B------:R-:W-:Y:S02]  /*2e620*/  STS.U16 [R31+0x63c0], R0 ;  /* 0x0063c0001f007388 */ /* 0x000fe40000000400 */
[----:B------:R0:W-:Y:S02]  /*2e630*/  STS.U16 [R31+0x6380], R61 ;  /* 0x0063803d1f007388 */ /* 0x0001e40000000400 */
        /* <DEDUP_REMOVED lines=26> */
[----:B---3--:R-:W-:Y:S01]  /*2e7e0*/  STS.U16 [R31+0x7fc0], R52 ;  /* 0x007fc0341f007388 */ /* 0x008fe20000000400 */
[----:B------:R-:W-:Y:S02]  /*2e7f0*/  STS.U16 [R31+0x7f80], R57 ;  /* 0x007f80391f007388 */ /* 0x000fe40000000400 */
[----:B------:R-:W-:Y:S01]  /*2e800*/  BAR.SYNC.DEFER_BLOCKING 0x0 ;  /* 0x0000000000007b1d */ /* 0x000fe20000010000 */
[----:B0-----:R-:W-:Y:S01]  /*2e810*/  LOP3.LUT R61, R30, 0x7, RZ, 0xc0, !PT ;  /* 0x000000071e3d7812 */ /* 0x001fe200078ec0ff */
[----:B------:R-:W-:-:S05]  /*2e820*/  IMAD R30, R3, 0x90, RZ ;  /* 0x00000090031e7824 */ /* 0x000fca00078e02ff */
[----:B------:R-:W-:-:S05]  /*2e830*/  LOP3.LUT R8, R30, 0x30, R59, 0x78, !PT ;  /* 0x000000301e087812 */ /* 0x000fca00078e783b */
[----:B------:R-:W0:Y:S04]  /*2e840*/  LDSM.16.M88.4 R40, [R8+0x4000] ;  /* 0x004000000828783b */ /* 0x000e280000000200 */
[----:B------:R-:W1:Y:S04]  /*2e850*/  LDSM.16.M88.4 R36, [R8+0x4400] ;  /* 0x004400000824783b */ /* 0x000e680000000200 */
[----:B------:R-:W2:Y:S04]  /*2e860*/  LDSM.16.M88.4 R32, [R8+0x4800] ;  /* 0x004800000820783b */ /* 0x000ea80000000200 */
[----:B------:R-:W3:Y:S04]  /*2e870*/  LDSM.16.M88.4 R28, [R8+0x4c00] ;  /* 0x004c0000081c783b */ /* 0x000ee80000000200 */
[----:B------:R-:W4:Y:S04]  /*2e880*/  LDSM.16.M88.4 R24, [R8+0x5000] ;  /* 0x005000000818783b */ /* 0x000f280000000200 */
[----:B------:R-:W3:Y:S04]  /*2e890*/  LDSM.16.M88.4 R16, [R8+0x5400] ;  /* 0x005400000810783b */ /* 0x000ee80000000200 */
[----:B------:R-:W3:Y:S04]  /*2e8a0*/  LDSM.16.M88.4 R20, [R8+0x5800] ;  /* 0x005800000814783b */ /* 0x000ee80000000200 */
[----:B------:R-:W3:Y:S01]  /*2e8b0*/  LDSM.16.M88.4 R4, [R8+0x6000] ;  /* 0x006000000804783b */ /* 0x000ee20000000200 */
[----:B------:R-:W-:-:S03]  /*2e8c0*/  IMAD R0, R61, 0x110, RZ ;  /* 0x000001103d007824 */ /* 0x000fc600078e02ff */
[----:B------:R-:W-:Y:S04]  /*2e8d0*/  LDSM.16.M88.4 R52, [R8+0x6400] ;  /* 0x006400000834783b */ /* 0x000fe80000000200 */
[----:B0-----:R-:W-:Y:S01]  /*2e8e0*/  STL [R1+0x3048], R42 ;  /* 0x0030482a01007387 */ /* 0x001fe20000100800 */
[----:B------:R-:W-:Y:S02]  /*2e8f0*/  STL [R1+0x3008], R43 ;  /* 0x0030082b01007387 */ /* 0x000fe40000100800 */
[----:B-1----:R-:W-:Y:S02]  /*2e900*/  STL [R1+0x3004], R38 ;  /* 0x0030042601007387 */ /* 0x002fe40000100800 */
[----:B------:R-:W-:Y:S01]  /*2e910*/  STL [R1+0x3000], R39 ;  /* 0x0030002701007387 */ /* 0x000fe20000100800 */
[----:B--2---:R-:W-:Y:S01]  /*2e920*/  STL [R1+0x2ff4], R34 ;  /* 0x002ff42201007387 */ /* 0x004fe20000100800 */
[----:B------:R-:W-:Y:S02]  /*2e930*/  STL [R1+0x2ff0], R35 ;  /* 0x002ff02301007387 */ /* 0x000fe40000100800 */
[----:B------:R-:W-:Y:S02]  /*2e940*/  STL.64 [R1+0x3410], R32 ;  /* 0x0034102001007387 */ /* 0x000fe40000100a00 */
[----:B---3--:R-:W-:Y:S01]  /*2e950*/  STL [R1+0x2fd8], R30 ;  /* 0x002fd81e01007387 */ /* 0x008fe20000100800 */
[----:B------:R-:W-:Y:S01]  /*2e960*/  STL [R1+0x2fd4], R31 ;  /* 0x002fd41f01007387 */ /* 0x000fe20000100800 */
[----:B----4-:R-:W-:Y:S02]  /*2e970*/  STL [R1+0x2fdc], R26 ;  /* 0x002fdc1a01007387 */ /* 0x010fe40000100800 */
[----:B------:R-:W-:Y:S02]  /*2e980*/  STL [R1+0x2fd0], R27 ;  /* 0x002fd01b01007387 */ /* 0x000fe40000100800 */
[----:B------:R0:W-:Y:S01]  /*2e990*/  STL [R1+0x2fc4], R18 ;  /* 0x002fc41201007387 */ /* 0x0001e20000100800 */
[----:B------:R1:W-:Y:S01]  /*2e9a0*/  STL [R1+0x2fc0], R19 ;  /* 0x002fc01301007387 */ /* 0x0003e20000100800 */
[----:B------:R-:W-:Y:S02]  /*2e9b0*/  STL [R1+0x2fac], R22 ;  /* 0x002fac1601007387 */ /* 0x000fe40000100800 */
[----:B------:R-:W-:Y:S02]  /*2e9c0*/  STL [R1+0x2fa8], R23 ;  /* 0x002fa81701007387 */ /* 0x000fe40000100800 */
[----:B------:R-:W-:Y:S01]  /*2e9d0*/  STL.64 [R1+0xc0], R4 ;  /* 0x0000c00401007387 */ /* 0x000fe20000100a00 */
[----:B------:R-:W-:Y:S01]  /*2e9e0*/  STL.64 [R1+0xc8], R6 ;  /* 0x0000c80601007387 */ /* 0x000fe20000100a00 */
[----:B------:R-:W-:-:S02]  /*2e9f0*/  LOP3.LUT R3, R0, 0x10, R59, 0x78, !PT ;  /* 0x0000001000037812 */ /* 0x000fc400078e783b */
[----:B------:R-:W-:Y:S04]  /*2ea00*/  LDSM.16.M88.4 R56, [R8+0x5c00] ;  /* 0x005c00000838783b */ /* 0x000fe80000000200 */
[----:B0-----:R-:W-:Y:S01]  /*2ea10*/  IMAD.MOV.U32 R18, RZ, RZ, R5 ;  /* 0x000000ffff127224 */ /* 0x001fe200078e0005 */
[----:B------:R-:W-:Y:S01]  /*2ea20*/  LDSM.16.M88.4 R32, [R8+0x7400] ;  /* 0x007400000820783b */ /* 0x000fe20000000200 */
[----:B-1----:R-:W-:-:S03]  /*2ea30*/  IMAD.MOV.U32 R19, RZ, RZ, R4 ;  /* 0x000000ffff137224 */ /* 0x002fc600078e0004 */
[----:B------:R-:W0:Y:S04]  /*2ea40*/  LDSM.16.M88.4 R4, [R8+0x6800] ;  /* 0x006800000804783b */ /* 0x000e280000000200 */
[----:B0-----:R-:W-:Y:S01]  /*2ea50*/  STL.64 [R1+0xa0], R4 ;  /* 0x0000a00401007387 */ /* 0x001fe20000100a00 */
[----:B------:R-:W-:Y:S02]  /*2ea60*/  IMAD.MOV.U32 R49, RZ, RZ, R4 ;  /* 0x000000ffff317224 */ /* 0x000fe400078e0004 */
[----:B------:R-:W-:Y:S02]  /*2ea70*/  STL.64 [R1+0xa8], R6 ;  /* 0x0000a80601007387 */ /* 0x000fe40000100a00 */
[----:B------:R-:W-:Y:S02]  /*2ea80*/  IMAD.MOV.U32 R48, RZ, RZ, R5 ;  /* 0x000000ffff307224 */ /* 0x000fe400078e0005 */
[----:B------:R-:W0:Y:S04]  /*2ea90*/  LDSM.16.M88.4 R4, [R8+0x6c00] ;  /* 0x006c00000804783b */ /* 0x000e280000000200 */
[----:B------:R-:W-:Y:S01]  /*2eaa0*/  STL.64 [R1+0xd0], R56 ;  /* 0x0000d03801007387 */ /* 0x000fe20000100a00 */
[----:B------:R-:W-:Y:S02]  /*2eab0*/  STL.64 [R1+0xd8], R58 ;  /* 0x0000d83a01007387 */ /* 0x000fe40000100a00 */
[----:B------:R-:W-:Y:S02]  /*2eac0*/  STL.64 [R1+0xb0], R52 ;  /* 0x0000b03401007387 */ /* 0x000fe40000100a00 */
[----:B------:R-:W-:Y:S01]  /*2ead0*/  STL.64 [R1+0xb8], R54 ;  /* 0x0000b83601007387 */ /* 0x000fe20000100a00 */
[----:B0-----:R-:W-:Y:S01]  /*2eae0*/  STL.64 [R1+0x90], R4 ;  /* 0x0000900401007387 */ /* 0x001fe20000100a00 */
[----:B------:R-:W-:-:S02]  /*2eaf0*/  IMAD.MOV.U32 R51, RZ, RZ, R4 ;  /* 0x000000ffff337224 */ /* 0x000fc400078e0004 */
[----:B------:R-:W-:Y:S02]  /*2eb00*/  STL.64 [R1+0x98], R6 ;  /* 0x0000980601007387 */ /* 0x000fe40000100a00 */
[----:B------:R-:W-:Y:S02]  /*2eb10*/  IMAD.MOV.U32 R50, RZ, RZ, R5 ;  /* 0x000000ffff327224 */ /* 0x000fe400078e0005 */
[----:B------:R-:W0:Y:S04]  /*2eb20*/  LDSM.16.M88.4 R4, [R8+0x7000] ;  /* 0x007000000804783b */ /* 0x000e280000000200 */
[----:B0-----:R-:W-:Y:S01]  /*2eb30*/  STL.64 [R1+0x80], R4 ;  /* 0x0000800401007387 */ /* 0x001fe20000100a00 */
[----:B------:R-:W-:Y:S02]  /*2eb40*/  IMAD.MOV.U32 R23, RZ, RZ, R4 ;  /* 0x000000ffff177224 */ /* 0x000fe400078e0004 */
[----:B------:R-:W-:Y:S02]  /*2eb50*/  STL.64 [R1+0x88], R6 ;  /* 0x0000880601007387 */ /* 0x000fe40000100a00 */
[----:B------:R-:W-:-:S02]  /*2eb60*/  IMAD.MOV.U32 R22, RZ, RZ, R5 ;  /* 0x000000ffff167224 */ /* 0x000fc400078e0005 */
[----:B------:R-:W0:Y:S02]  /*2eb70*/  LDSM.16.M88.4 R4, [R8+0x7800] ;  /* 0x007800000804783b */ /* 0x000e240000000200 */
[----:B------:R-:W1:Y:S02]  /*2eb80*/  LDSM.16.M88.4 R8, [R8+0x7c00] ;  /* 0x007c00000808783b */ /* 0x000e640000000200 */
[----:B0-----:R-:W-:Y:S02]  /*2eb90*/  STL [R1+0x2f9c], R6 ;  /* 0x002f9c0601007387 */ /* 0x001fe40000100800 */
[----:B------:R0:W-:Y:S02]  /*2eba0*/  STL.64 [R1+0x70], R32 ;  /* 0x0000702001007387 */ /* 0x0001e40000100a00 */
[----:B------:R2:W-:Y:S02]  /*2ebb0*/  STL.64 [R1+0x78], R34 ;  /* 0x0000782201007387 */ /* 0x0005e40000100a00 */
[----:B------:R-:W-:Y:S01]  /*2ebc0*/  STL [R1+0x2f98], R7 ;  /* 0x002f980701007387 */ /* 0x000fe20000100800 */
[----:B------:R3:W-:Y:S04]  /*2ebd0*/  STL.64 [R1+0x33c8], R4 ;  /* 0x0033c80401007387 */ /* 0x0007e80000100a00 */
[----:B0-----:R-:W4:Y:S01]  /*2ebe0*/  LDL.LU.64 R32, [R1+0xda0] ;  /* 0x000da00001207983 */ /* 0x001f220000300a00 */
[----:B--2---:R-:W4:Y:S02]  /*2ebf0*/  LDL.LU.64 R34, [R1+0xda8] ;  /* 0x000da80001227983 */ /* 0x004f240000300a00 */
[----:B---3--:R-:W2:Y:S01]  /*2ec00*/  LDL.LU.64 R4, [R1+0xd80] ;  /* 0x000d800001047983 */ /* 0x008ea20000300a00 */
[----:B------:R-:W2:Y:S04]  /*2ec10*/  LDL.LU.64 R6, [R1+0xd88] ;  /* 0x000d880001067983 */ /* 0x000ea80000300a00 */
[----:B-1----:R-:W-:Y:S01]  /*2ec20*/  STL [R1+0x2fbc], R10 ;  /* 0x002fbc0a01007387 */ /* 0x002fe20000100800 */
[----:B------:R-:W-:Y:S02]  /*2ec30*/  STL [R1+0x2fb8], R11 ;  /* 0x002fb80b01007387 */ /* 0x000fe40000100800 */
[----:B------:R0:W-:Y:S02]  /*2ec40*/  STL.64 [R1+0x33f0], R8 ;  /* 0x0033f00801007387 */ /* 0x0001e40000100a00 */
[----:B0-----:R-:W3:Y:S01]  /*2ec50*/  LDL.LU.64 R8, [R1+0xdb0] ;  /* 0x000db00001087983 */ /* 0x001ee20000300a00 */
[----:B------:R-:W3:Y:S03]  /*2ec60*/  LDL.LU.64 R10, [R1+0xdb8] ;  /* 0x000db800010a7983 */ /* 0x000ee60000300a00 */
[----:B------:R-:W0:Y:S02]  /*2ec70*/  S2R R60, SR_TID.X ;  /* 0x00000000003c7919 */ /* 0x000e240000002100 */
[----:B0-----:R-:W-:-:S05]  /*2ec80*/  IMAD.SHL.U32 R2, R60, 0x80, RZ ;  /* 0x000000803c027824 */ /* 0x001fca00078e00ff */
[----:B------:R-:W-:-:S05]  /*2ec90*/  LOP3.LUT R3, R3, 0x800, R2, 0xf8, !PT ;  /* 0x0000080003037812 */ /* 0x000fca00078ef802 */
[----:B------:R-:W-:Y:S04]  /*2eca0*/  LDSM.16.MT88.4 R12, [R3] ;  /* 0x00000000030c783b */ /* 0x000fe80000004200 */
[----:B------:R-:W0:Y:S04]  /*2ecb0*/  LDSM.16.MT88.4 R44, [R3+0x80] ;  /* 0x00008000032c783b */ /* 0x000e280000004200 */
[----:B0-----:R-:W-:Y:S01]  /*2ecc0*/  STL.64 [R1+0x33a0], R46 ;  /* 0x0033a02e01007387 */ /* 0x001fe20000100a00 */
[----:B------:R0:W-:Y:S03]  /*2ecd0*/  STL.64 [R1+0x3398], R44 ;  /* 0x0033982c01007387 */ /* 0x0001e60000100a00 */
[----:B0-----:R-:W2:Y:S01]  /*2ece0*/  LDL.LU.64 R44, [R1+0xd90] ;  /* 0x000d9000012c7983 */ /* 0x001ea20000300a00 */
[----:B------:R-:W2:Y:S01]  /*2ecf0*/  LDL.LU.64 R46, [R1+0xd98] ;  /* 0x000d9800012e7983 */ /* 0x000ea20000300a00 */
[C---:B----4-:R-:W-:Y:S08]  /*2ed00*/  HMMA.16816.F32 R32, R12.reuse, R36, R32 ;  /* 0x000000240c20723c */ /* 0x050ff00000001820 */
[C---:B---3--:R-:W-:Y:S11]  /*2ed10*/  HMMA.16816.F32 R8, R12.reuse, R40, R8 ;  /* 0x000000280c08723c */ /* 0x048ff60000001808 */
[----:B------:R-:W-:Y:S11]  /*2ed20*/  @!UPT UIADD3 URZ, URZ, URZ, URZ ;  /* 0x0000003f3f3ff290 */ /* 0x000ff6000fffe03f */
[----:B------:R-:W-:Y:S02]  /*2ed30*/  @!UPT UIADD3 URZ, URZ, URZ, URZ ;  /* 0x0000003f3f3ff290 */ /* 0x000fe4000fffe03f */
[----:B------:R-:W-:Y:S02]  /*2ed40*/  IMAD.MOV.U32 R39, RZ, RZ, R11 ;  /* 0x000000ffff277224 */ /* 0x000fe400078e000b */
[----:B------:R-:W-:Y:S02]  /*2ed50*/  IMAD.MOV.U32 R38, RZ, RZ, R10 ;  /* 0x000000ffff267224 */ /* 0x000fe400078e000a */
[----:B------:R-:W-:Y:S01]  /*2ed60*/  IMAD.MOV.U32 R43, RZ, RZ, R8 ;  /* 0x000000ffff2b7224 */ /* 0x000fe200078e0008 */
[----:B------:R0:W-:Y:S04]  /*2ed70*/  STL [R1+0x474], R9 ;  /* 0x0004740901007387 */ /* 0x0001e80000100800 */
[----:B0-----:R-:W3:Y:S01]  /*2ed80*/  LDL.LU.64 R8, [R1+0xbe0] ;  /* 0x000be00001087983 */ /* 0x001ee20000300a00 */
[----:B------:R-:W3:Y:S02]  /*2ed90*/  LDL.LU.64 R10, [R1+0xbe8] ;  /* 0x000be800010a7983 */ /* 0x000ee40000300a00 */
[----:B------:R-:W-:Y:S02]  /*2eda0*/  STL [R1+0x3054], R39 ;  /* 0x0030542701007387 */ /* 0x000fe40000100800 */
[----:B------:R-:W-:Y:S01]  /*2edb0*/  STL [R1+0x3050], R38 ;  /* 0x0030502601007387 */ /* 0x000fe20000100800 */
[----:B------:R-:W-:Y:S01]  /*2edc0*/  STL [R1+0x304c], R43 ;  /* 0x00304c2b01007387 */ /* 0x000fe20000100800 */
[----:B------:R0:W-:Y:S02]  /*2edd0*/  STL.64 [R1+0x460], R32 ;  /* 0x0004602001007387 */ /* 0x0001e40000100a00 */
[----:B------:R-:W-:Y:S01]  /*2ede0*/  STL.64 [R1+0x468], R34 ;  /* 0x0004682201007387 */ /* 0x000fe20000100a00 */
[----:B0-----:R-:W4:Y:S01]  /*2edf0*/  LDL.LU.64 R32, [R1+0x3410] ;  /* 0x0034100001207983 */ /* 0x001f220000300a00 */
[C---:B--2---:R-:W-:Y:S11]  /*2ee00*/  HMMA.16816.F32 R4, R12.reuse, R28, R4 ;  /* 0x0000001c0c04723c */ /* 0x044ff60000001804 */
[----:B------:R-:W-:Y:S11]  /*2ee10*/  @!UPT UIADD3 URZ, URZ, URZ, URZ ;  /* 0x0000003f3f3ff290 */ /* 0x000ff6000fffe03f */
[----:B------:R-:W-:Y:S02]  /*2ee20*/  @!UPT UIADD3 URZ, URZ, URZ, URZ ;  /* 0x0000003f3f3ff290 */ /* 0x000fe4000fffe03f */
[----:B------:R-:W-:Y:S02]  /*2ee30*/  IMAD.MOV.U32 R26, RZ, RZ, R4 ;  /* 0x000000ffff1a7224 */ /* 0x000fe400078e0004 */
[----:B------:R-:W-:Y:S02]  /*2ee40*/  IMAD.MOV.U32 R30, RZ, RZ, R5 ;  /* 0x000000ffff1e7224 */ /* 0x000fe400078e0005 */
[----:B------:R-:W-:Y:S02]  /*2ee50*/  IMAD.MOV.U32 R31, RZ, RZ, R6 ;  /* 0x000000ffff1f7224 */ /* 0x000fe400078e0006 */
[----:B------:R-:W-:Y:S01]  /*2ee60*/  IMAD.MOV.U32 R27, RZ, RZ, R7 ;  /* 0x000000ffff1b7224 */ /* 0x000fe200078e0007 */
[C---:B----4-:R-:W-:Y:S08]  /*2ee70*/  HMMA.16816.F32 R44, R12.reuse, R32, R44 ;  /* 0x000000200c2c723c */ /* 0x050ff0000000182c */
[----:B---3--:R-:W-:Y:S11]  /*2ee80*/  HMMA.16816.F32 R8, R12, R24, R8 ;  /* 0x000000180c08723c */ /* 0x008ff60000001808 */
[----:B------:R-:W-:Y:S04]  /*2ee90*/  @!UPT UIADD3 URZ, URZ, URZ, URZ ;  /* 0x0000003f3f3ff290 */ /* 0x000fe8000fffe03f */
[----:B------:R-:W-:Y:S01]  /*2eea0*/  STL.64 [R1+0x450], R44 ;  /* 0x0004502c01007387 */ /* 0x000fe20000100a00 */
[----:B------:R-:W-:Y:S02]  /*2eeb0*/  STL.64 [R1+0x458], R46 ;  /* 0x0004582e01007387 */ /* 0x000fe40000100a00 */
[----:B------:R-:W2:Y:S02]  /*2eec0*/  LDL.LU.64 R4, [R1+0xbb0] ;  /* 0x000bb00001047983 */ /* 0x000ea40000300a00 */
[----:B------:R-:W2:Y:S04]  /*2eed0*/  LDL.LU.64 R6, [R1+0xbb8] ;  /* 0x000bb80001067983 */ /* 0x000ea80000300a00 */
[----:B------:R-:W-:Y:S02]  /*2eee0*/  IMAD.MOV.U32 R43, RZ, RZ, R10 ;  /* 0x000000ffff2b7224 */ /* 0x000fe400078e000a */
[----:B------:R-:W-:Y:S01]  /*2eef0*/  IMAD.MOV.U32 R42, RZ, RZ, R11 ;  /* 0x000000ffff2a7224 */ /* 0x000fe200078e000b */
[----:B------:R-:W-:Y:S01]  /*2ef00*/  STL [R1+0x3060], R31 ;  /* 0x0030601f01007387 */ /* 0x000fe20000100800 */
[----:B------:R-:W-:-:S02]  /*2ef10*/  IMAD.MOV.U32 R39, RZ, RZ, R8 ;  /* 0x000000ffff277224 */ /* 0x000fc400078e0008 */
[----:B------:R-:W-:Y:S02]  /*2ef20*/  STL [R1+0x2ffc], R30 ;  /* 0x002ffc1e01007387 */ /* 0x000fe40000100800 */
[----:B------:R-:W-:Y:S01]  /*2ef30*/  IMAD.MOV.U32 R38, RZ, RZ, R9 ;  /* 0x000000ffff267224 */ /* 0x000fe200078e0009 */
[----:B------:R-:W-:Y:S01]  /*2ef40*/  STL [R1+0x2ff8], R26 ;  /* 0x002ff81a01007387 */ /* 0x000fe20000100800 */
[----:B------:R-:W-:Y:S02]  /*2ef50*/  STL.64 [R1+0x33b0], R42 ;  /* 0x0033b02a01007387 */ /* 0x000fe40000100a00 */
[----:B------:R0:W-:Y:S02]  /*2ef60*/  STL.64 [R1+0x33a8], R40 ;  /* 0x0033a82801007387 */ /* 0x0001e40000100a00 */
[----:B------:R-:W-:Y:S01]  /*2ef70*/  STL [R1+0x3064], R39 ;  /* 0x0030642701007387 */ /* 0x000fe20000100800 */
[----:B------:R-:W-:Y:S01]  /*2ef80*/  STL [R1+0x3390], R38 ;  /* 0x0033902601007387 */ /* 0x000fe20000100800 */
[----:B------:R1:W-:Y:S03]  /*2ef90*/  STL.64 [R1+0x3388], R36 ;  /* 0x0033882401007387 */ /* 0x0003e60000100a00 */
[----:B0-----:R-:W3:Y:S01]  /*2efa0*/  LDL.LU.64 R40, [R1+0xbd0] ;  /* 0x000bd00001287983 */ /* 0x001ee20000300a00 */
[----:B------:R-:W3:Y:S02]  /*2efb0*/  LDL.LU.64 R42, [R1+0xbd8] ;  /* 0x000bd800012a7983 */ /* 0x000ee40000300a00 */
[----:B------:R-:W-:-:S02]  /*2efc0*/  IMAD R61, R61, 0x110, RZ ;  /* 0x000001103d3d7824 */ /* 0x000fc400078e02ff */
[C---:B------:R-:W-:Y:S02]  /*2efd0*/  IMAD.SHL.U32 R34, R60.reuse, 0x2, RZ ;  /* 0x000000023c227824 */ /* 0x040fe400078e00ff */
[----:B------:R-:W-:Y:S02]  /*2efe0*/  IMAD.SHL.U32 R60, R60, 0x80, RZ ;  /* 0x000000803c3c7824 */ /* 0x000fe400078e00ff */
[----:B-1----:R-:W-:Y:S02]  /*2eff0*/  IMAD.MOV.U32 R36, RZ, RZ, R51 ;  /* 0x000000ffff247224 */ /* 0x002fe400078e0033 */
[----:B------:R-:W-:Y:S01]  /*2f000*/  IMAD.MOV.U32 R37, RZ, RZ, R50 ;  /* 0x000000ffff257224 */ /* 0x000fe200078e0032 */
[----:B------:R-:W4:Y:S01]  /*2f010*/  LDL.LU.64 R8, [R1+0xbc0] ;  /* 0x000bc00001087983 */ /* 0x000f220000300a00 */
[----:B------:R-:W-:Y:S01]  /*2f020*/  LOP3.LUT R54, R61, 0x10, R34, 0x78, !PT ;  /* 0x000000103d367812 */ /* 0x000fe200078e7822 */
[----:B------:R-:W4:Y:S03]  /*2f030*/  LDL.LU.64 R10, [R1+0xbc8] ;  /* 0x000bc800010a7983 */ /* 0x000f260000300a00 */
[----:B------:R-:W-:Y:S01]  /*2f040*/  LOP3.LUT R54, R54, 0x800, R60, 0xf8, !PT ;  /* 0x0000080036367812 */ /* 0x000fe200078ef83c */
[----:B------:R-:W-:Y:S03]  /*2f050*/  STL.64 [R1+0x3400], R16 ;  /* 0x0034001001007387 */ /* 0x000fe60000100a00 */
[----:B------:R-:W-:Y:S01]  /*2f060*/  LOP3.LUT R54, R54, 0x20, RZ, 0x3c, !PT ;  /* 0x0000002036367812 */ /* 0x000fe200078e3cff */
[----:B------:R0:W-:Y:S02]  /*2f070*/  STL.64 [R1+0x33f8], R36 ;  /* 0x0033f82401007387 */ /* 0x0001e40000100a00 */
[----:B0-----:R-:W-:-:S02]  /*2f080*/  IMAD.MOV.U32 R36, RZ, RZ, R49 ;  /* 0x000000ffff247224 */ /* 0x001fc400078e0031 */
[----:B------:R-:W-:Y:S02]  /*2f090*/  IMAD.MOV.U32 R37, RZ, RZ, R48 ;  /* 0x000000ffff257224 */ /* 0x000fe400078e0030 */
[----:B------:R-:W0:Y:S01]  /*2f0a0*/  LDSM.16.MT88.4 R48, [R54] ;  /* 0x000000003630783b */ /* 0x000e220000004200 */
[----:B--2---:R-:W-:Y:S11]  /*2f0b0*/  HMMA.16816.F32 R4, R12, R16, R4 ;  /* 0x000000100c04723c */ /* 0x004ff60000001804 */
[----:B------:R-:W-:Y:S11]  /*2f0c0*/  @!UPT UIADD3 URZ, URZ, URZ, URZ ;  /* 0x0000003f3f3ff290 */ /* 0x000ff6000fffe03f */
[----:B------:R-:W-:Y:S02]  /*2f0d0*/  @!UPT UIADD3 URZ, URZ, URZ, URZ ;  /* 0x0000003f3f3ff290 */ /* 0x000fe4000fffe03f */
[----:B------:R-:W-:Y:S02]  /*2f0e0*/  IMAD.MOV.U32 R34, RZ, RZ, R6 ;  /* 0x000000ffff227224 */ /* 0x000fe400078e0006 */
[----:B------:R-:W-:Y:S02]  /*2f0f0*/  IMAD.MOV.U32 R35, RZ, RZ, R7 ;  /* 0x000000ffff237224 */ /* 0x000fe400078e0007 */
[----:B------:R-:W-:Y:S02]  /*2f100*/  IMAD.MOV.U32 R30, RZ, RZ, R4 ;  /* 0x000000ffff1e7224 */ /* 0x000fe400078e0004 */
[----:B------:R-:W-:Y:S02]  /*2f110*/  IMAD.MOV.U32 R26, RZ, RZ, R5 ;  /* 0x000000ffff1a7224 */ /* 0x000fe400078e0005 */
[----:B------:R-:W2:Y:S01]  /*2f120*/  LDL.LU.64 R4, [R1+0x9c0] ;  /* 0x0009c00001047983 */ /* 0x000ea20000300a00 */
[----:B------:R-:W2:Y:S02]  /*2f130*/  LDL.LU.64 R6, [R1+0x9c8] ;  /* 0x0009c80001067983 */ /* 0x000ea40000300a00 */
[----:B------:R-:W-:Y:S02]  /*2f140*/  STL.64 [R1+0x3408], R36 ;  /* 0x0034082401007387 */ /* 0x000fe40000100a00 */
[----:B------:R-:W-:Y:S01]  /*2f150*/  STL.64 [R1+0x33e8], R34 ;  /* 0x0033e82201007387 */ /* 0x000fe20000100a00 */
[----:B------:R-:W-:Y:S01]  /*2f160*/  STL.64 [R1+0x33e0], R32 ;  /* 0x0033e02001007387 */ /* 0x000fe20000100a00 */
[----:B------:R-:W-:Y:S02]  /*2f170*/  STL.64 [R1+0x33d8], R26 ;  /* 0x0033d81a01007387 */ /* 0x000fe40000100a00 */
[----:B------:R-:W-:Y:S02]  /*2f180*/  STL.64 [R1+0x33d0], R24 ;  /* 0x0033d01801007387 */ /* 0x000fe40000100a00 */
[----:B------:R-:W-:Y:S01]  /*2f190*/  STL [R1+0x33c0], R30 ;  /* 0x0033c01e01007387 */ /* 0x000fe20000100800 */
[----:B------:R1:W-:Y:S04]  /*2f1a0*/  STL.64 [R1+0x33b8], R28 ;  /* 0x0033b81c01007387 */ /* 0x0003e80000100a00 */
[----:B-1----:R-:W2:Y:S01]  /*2f1b0*/  LDL.64 R28, [R1+0x70] ;  /* 0x00007000011c7983 */ /* 0x002ea20000100a00 */
[----:B0-----:R-:W-:Y:S02]  /*2f1c0*/  STL.64 [R1+0x3328], R50 ;  /* 0x0033283201007387 */ /* 0x001fe40000100a00 */
[----:B------:R0:W-:Y:S02]  /*2f1d0*/  STL.64 [R1+0x3320], R48 ;  /* 0x0033203001007387 */ /* 0x0001e40000100a00 */
[----:B------:R-:W2:Y:S02]  /*2f1e0*/  LDL.LU.64 R36, [R1+0x9b0] ;  /* 0x0009b00001247983 */ /* 0x000ea40000300a00 */
[----:B0-----:R-:W-:-:S02]  /*2f1f0*/  IMAD.MOV.U32 R48, RZ, RZ, R19 ;  /* 0x000000ffff307224 */ /* 0x001fc400078e0013 */
[----:B------:R-:W-:Y:S02]  /*2f200*/  IMAD.MOV.U32 R49, RZ, RZ, R18 ;  /* 0x000000ffff317224 */ /* 0x000fe400078e0012 */
[C---:B---3--:R-:W-:Y:S11]  /*2f210*/  HMMA.16816.F32 R16, R12.reuse, R20, R40 ;  /* 0x000000140c10723c */ /* 0x048ff60000001828 */
[----:B------:R-:W-:Y:S11]  /*2f220*/  @!UPT UIADD3 URZ, URZ, URZ, URZ ;  /* 0x0000003f3f3ff290 */ /* 0x000ff6000fffe03f */
[----:B------:R-:W-:Y:S01]  /*2f230*/  @!UPT UIADD3 URZ, URZ, URZ, URZ ;  /* 0x0000003f3f3ff290 */ /* 0x000fe2000fffe03f */
[----:B------:R0:W-:Y:S01]  /*2f240*/  STL.64 [R1+0x7a0], R16 ;  /* 0x0007a01001007387 */ /* 0x0001e20000100a00 */
[----:B------:R1:W-:Y:S02]  /*2f250*/  STL.64 [R1+0x7a8], R18 ;  /* 0x0007a81201007387 */ /* 0x0003e40000100a00 */
[----:B------:R-:W3:Y:S01]  /*2f260*/  LDL.LU.64 R38, [R1+0x9b8] ;  /* 0x0009b80001267983 */ /* 0x000ee20000300a00 */
[C---:B----4-:R-:W-:Y:S01]  /*2f270*/  HMMA.16816.F32 R8, R12.reuse, R56, R8 ;  /* 0x000000380c08723c */ /* 0x050fe20000001808 */
[----:B------:R-:W-:Y:S02]  /*2f280*/  IMAD.MOV.U32 R24, RZ, RZ, R23 ;  /* 0x000000ffff187224 */ /* 0x000fe400078e0017 */
[----:B------:R-:W-:Y:S11]  /*2f290*/  IMAD.MOV.U32 R25, RZ, RZ, R22 ;  /* 0x000000ffff197224 */ /* 0x000ff600078e0016 */
[----:B------:R-:W-:Y:S09]  /*2f2a0*/  @!UPT UIADD3 URZ, URZ, URZ, URZ ;  /* 0x0000003f3f3ff290 */ /* 0x000ff2000fffe03f */
[----:B------:R4:W-:Y:S01]  /*2f2b0*/  STL.64 [R1+0x790], R8 ;  /* 0x0007900801007387 */ /* 0x0009e20000100a00 */
[----:B------:R2:W-:Y:S02]  /*2f2c0*/  STL.64 [R1+0x798], R10 ;  /* 0x0007980a01007387 */ /* 0x0005e40000100a00 */
[----:B0-----:R-:W3:Y:S02]  /*2f2d0*/  LDL.LU.64 R16, [R1+0x9a0] ;  /* 0x0009a00001107983 */ /* 0x001ee40000300a00 */
[----:B-1----:R-:W3:Y:S01]  /*2f2e0*/  LDL.LU.64 R18, [R1+0x9a8] ;  /* 0x0009a80001127983 */ /* 0x002ee20000300a00 */
[C---:B--2---:R-:W-:Y:S11]  /*2f2f0*/  HMMA.16816.F32 R4, R12.reuse, R48, R4 ;  /* 0x000000300c04723c */ /* 0x044ff60000001804 */
[----:B------:R-:W-:Y:S11]  /*2f300*/  @!UPT UIADD3 URZ, URZ, URZ, URZ ;  /* 0x0000003f3f3ff290 */ /* 0x000ff6000fffe03f */
[----:B------:R-:W-:Y:S01]  /*2f310*/  @!UPT UIADD3 URZ, URZ, URZ, URZ ;  /* 0x0000003f3f3ff290 */ /* 0x000fe2000fffe03f */
[----:B------:R0:W-:Y:S01]  /*2f320*/  STL.64 [R1+0x780], R4 ;  /* 0x0007800401007387 */ /* 0x0001e20000100a00 */
[----:B----4-:R-:W2:Y:S02]  /*2f330*/  LDL.LU.64 R8, [R1+0x990] ;  /* 0x0009900001087983 */ /* 0x010ea40000300a00 */
[----:B------:R-:W2:Y:S02]  /*2f340*/  LDL.LU.64 R10, [R1+0x998] ;  /* 0x00099800010a7983 */ /* 0x000ea40000300a00 */
[----:B------:R-:W4:Y:S01]  /*2f350*/  LDL.LU.64 R32, [R1+0x8b0] ;  /* 0x0008b00001207983 */ /* 0x000f220000300a00 */
[----:B------:R-:W4:Y:S01]  /*2f360*/  LDL.LU.64 R34, [R1+0x8b8] ;  /* 0x0008b80001227983 */ /* 0x000f220000300a00 */
[----:B------:R-:W-:Y:S02]  /*2f370*/  IMAD.MOV.U32 R22, RZ, RZ, R6 ;  /* 0x000000ffff167224 */ /* 0x000fe400078e0006 */
[----:B------:R-:W-:Y:S01]  /*2f380*/  IMAD.MOV.U32 R23, RZ, RZ, R7 ;  /* 0x000000ffff177224 */ /* 0x000fe200078e0007 */
[----:B0-----:R-:W2:Y:S01]  /*2f390*/  LDL.LU.64 R4, [R1+0x8a0] ;  /* 0x0008a00001047983 */ /* 0x001ea20000300a00 */
[----:B------:R-:W2:Y:S02]  /*2f3a0*/  LDL.LU.64 R6, [R1+0x8a8] ;  /* 0x0008a80001067983 */ /* 0x000ea40000300a00 */
[----:B------:R-:W2:Y:S02]  /*2f3b0*/  LDL.LU.64 R40, [R1+0x890] ;  /* 0x0008900001287983 */ /* 0x000ea40000300a00 */
[----:B------:R-:W2:Y:S01]  /*2f3c0*/  LDL.LU.64 R42, [R1+0x898] ;  /* 0x00089800012a7983 */ /* 0x000ea20000300a00 */
[----:B------:R-:W2:Y:S01]  /*2f3d0*/  LDL.LU.64 R44, [R1+0x4c0] ;  /* 0x0004c000012c7983 */ /* 0x000ea20000300a00 */
[----:B------:R-:W2:Y:S01]  /*2f3e0*/  LDL.LU.64 R46, [R1+0x4c8] ;  /* 0x0004c800012e7983 */ /* 0x000ea20000300a00 */
[C---:B---3--:R-:W-:Y:S02]  /*2f3f0*/  HMMA.16816.F32 R36, R12.reuse, R52, R36 ;  /* 0x000000340c24723c */ /* 0x048fe40000001824 */
[----:B------:R-:W-:Y:S01]  /*2f400*/  STL [R1+0x2fb4], R23 ;  /* 0x002fb41701007387 */ /* 0x000fe20000100800 */
[----:B------:R-:W-:Y:S11]  /*2f410*/  STL [R1+0x2fb0], R22 ;  /* 0x002fb01601007387 */ /* 0x000ff60000100800 */
[----:B------:R-:W-:Y:S09]  /*2f420*/  @!UPT UIADD3 URZ, URZ, URZ, URZ ;  /* 0x0000003f3f3ff290 */ /* 0x000ff2000fffe03f */
[----:B------:R0:W-:Y:S01]  /*2f430*/  STL.64 [R1+0x770], R36 ;  /* 0x0007702401007387 */ /* 0x0001e20000100a00 */
[----:B------:R1:W-:Y:S03]  /*2f440*/  STL.64 [R1+0x778], R38 ;  /* 0x0007782601007387 */ /* 0x0003e60000100a00 */
[----:B0-----:R-:W1:Y:S02]  /*2f450*/  LDL.LU.64 R36, [R1+0x3408] ;  /* 0x0034080001247983 */ /* 0x001e640000300a00 */
[C---:B-1----:R-:W-:Y:S02]  /*2f460*/  HMMA.16816.F32 R36, R12.reuse, R36, R16 ;  /* 0x000000240c24723c */ /* 0x042fe40000001810 */
[----:B------:R-:W3:Y:S11]  /*2f470*/  LDL.LU.64 R16, [R1+0x3400] ;  /* 0x0034000001107983 */ /* 0x000ef60000300a00 */
[----:B------:R-:W-:Y:S10]  /*2f480*/  @!UPT UIADD3 URZ, URZ, URZ, URZ ;  /* 0x0000003f3f3ff290 */ /* 0x000ff4000fffe03f */
[----:B------:R0:W-:Y:S04]  /*2f490*/  STL.64 [R1+0x760], R36 ;  /* 0x0007602401007387 */ /* 0x0001e80000100a00 */
[----:B0-----:R-:W3:Y:S01]  /*2f4a0*/  LDL.LU.64 R36, [R1+0x33f8] ;  /* 0x0033f80001247983 */ /* 0x001ee20000300a00 */
[----:B------:R-:W-:Y:S02]  /*2f4b0*/  IMAD.MOV.U32 R18, RZ, RZ, R38 ;  /* 0x000000ffff127224 */ /* 0x000fe400078e0026 */
[----:B------:R-:W-:Y:S01]  /*2f4c0*/  IMAD.MOV.U32 R19, RZ, RZ, R39 ;  /* 0x000000ffff137224 */ /* 0x000fe200078e0027 */
[C---:B----4-:R-:W-:Y:S08]  /*2f4d0*/  HMMA.16816.F32 R24, R12.reuse, R24, R32 ;  /* 0x000000180c18723c */ /* 0x050ff00000001820 */
[C---:B--2---:R-:W-:Y:S08]  /*2f4e0*/  HMMA.16816.F32 R4, R12.reuse, R28, R4 ;  /* 0x0000001c0c04723c */ /* 0x044ff00000001804 */
[----:B---3--:R-:W-:Y:S01]  /*2f4f0*/  HMMA.16816.F32 R36, R12, R36, R8 ;  /* 0x000000240c24723c */ /* 0x008fe20000001808 */
[----:B------:R-:W2:Y:S11]  /*2f500*/  LDL.LU.64 R8, [R1+0x33f0] ;  /* 0x0033f00001087983 */ /* 0x000eb60000300a00 */
[----:B------:R-:W-:Y:S11]  /*2f510*/  @!UPT UIADD3 URZ, URZ, URZ, URZ ;  /* 0x0000003f3f3ff290 */ /* 0x000ff6000fffe03f */
[----:B------:R-:W-:Y:S01]  /*2f520*/  @!UPT UIADD3 URZ, URZ, URZ, URZ ;  /* 0x0000003f3f3ff290 */ /* 0x000fe2000fffe03f */
[----:B------:R-:W-:Y:S02]  /*2f530*/  IMAD.MOV.U32 R10, RZ, RZ, R36 ;  /* 0x000000ffff0a7224 */ /* 0x000fe400078e0024 */
[----:B------:R-:W-:Y:S02]  /*2f540*/  IMAD.MOV.U32 R11, RZ, RZ, R37 ;  /* 0x000000ffff0b7224 */ /* 0x000fe400078e0025 */
[----:B------:R-:W-:Y:S02]  /*2f550*/  IMAD.MOV.U32 R23, RZ, RZ, R38 ;  /* 0x000000ffff177224 */ /* 0x000fe400078e0026 */
[----:B------:R-:W-:Y:S01]  /*2f560*/  IMAD.MOV.U32 R22, RZ, RZ, R39 ;  /* 0x000000ffff167224 */ /* 0x000fe200078e0027 */
[----:B------:R-:W3:Y:S01]  /*2f570*/  LDL.LU.64 R36, [R1+0xcb0] ;  /* 0x000cb00001247983 */ /* 0x000ee20000300a00 */
[----:B------:R-:W3:Y:S02]  /*2f580*/  LDL.LU.64 R38, [R1+0xcb8] ;  /* 0x000cb80001267983 */ /* 0x000ee40000300a00 */
[----:B------:R-:W4:Y:S02]  /*2f590*/  LDL.LU.64 R34, [R1+0x33e8] ;  /* 0x0033e80001227983 */ /* 0x000f240000300a00 */
[----:B------:R-:W2:Y:S01]  /*2f5a0*/  LDL.LU.64 R32, [R1+0x33e0] ;  /* 0x0033e00001207983 */ /* 0x000ea20000300a00 */
[----:B------:R-:W-:Y:S01]  /*2f5b0*/  STL.64 [R1+0x740], R24 ;  /* 0x0007401801007387 */ /* 0x000fe20000100a00 */
[----:B------:R0:W-:Y:S03]  /*2f5c0*/  STL.64 [R1+0x748], R26 ;  /* 0x0007481a01007387 */ /* 0x0001e60000100a00 */
[----:B0-----:R-:W2:Y:S01]  /*2f5d0*/  LDL.LU.64 R26, [R1+0x33d8] ;  /* 0x0033d800011a7983 */ /* 0x001ea20000300a00 */
[----:B------:R-:W2:Y:S02]  /*2f5e0*/  LDL.LU.64 R24, [R1+0x33d0] ;  /* 0x0033d00001187983 */ /* 0x000ea40000300a00 */
[----:B------:R0:W-:Y:S02]  /*2f5f0*/  STL.64 [R1+0x730], R4 ;  /* 0x0007300401007387 */ /* 0x0001e40000100a00 */
[----:B------:R1:W-:Y:S01]  /*2f600*/  STL.64 [R1+0x738], R6 ;  /* 0x0007380601007387 */ /* 0x0003e20000100a00 */
[----:B0-----:R-:W2:Y:S01]  /*2f610*/  LDL.LU.64 R4, [R1+0x33c8] ;  /* 0x0033c80001047983 */ /* 0x001ea20000300a00 */
[----:B-1----:R-:W-:-:S02]  /*2f620*/  IMAD.MOV.U32 R7, RZ, RZ, R28 ;  /* 0x000000ffff077224 */ /* 0x002fc400078e001c */
[----:B------:R-:W-:Y:S02]  /*2f630*/  IMAD.MOV.U32 R6, RZ, RZ, R29 ;  /* 0x000000ffff067224 */ /* 0x000fe400078e001d */
[----:B------:R-:W3:Y:S01]  /*2f640*/  LDL.LU R30, [R1+0x33c0] ;  /* 0x0033c000011e7983 */ /* 0x000ee20000300800 */
[----:B------:R-:W3:Y:S01]  /*2f650*/  LDL.LU.64 R28, [R1+0x33b8] ;  /* 0x0033b800011c7983 */ /* 0x000ee20000300a00 */
[C---:B--2---:R-:W-:Y:S08]  /*2f660*/  HMMA.16816.F32 R40, R12.reuse, R4, R40 ;  /* 0x000000040c28723c */ /* 0x044ff00000001828 */
[----:B------:R-:W-:Y:S11]  /*2f670*/  HMMA.16816.F32 R12, R12, R8, R44 ;  /* 0x000000080c0c723c */ /* 0x000ff6000000182c */
[----:B------:R-:W-:Y:S04]  /*2f680*/  @!UPT UIADD3 URZ, URZ, URZ, URZ ;  /* 0x0000003f3f3ff290 */ /* 0x000fe8000fffe03f */
[----:B------:R-:W-:Y:S01]  /*2f690*/  STL.64 [R1+0x720], R40 ;  /* 0x0007202801007387 */ /* 0x000fe20000100a00 */
[----:B------:R0:W-:Y:S03]  /*2f6a0*/  STL.64 [R1+0x728], R42 ;  /* 0x0007282a01007387 */ /* 0x0001e60000100a00 */
[----:B0-----:R-:W2:Y:S01]  /*2f6b0*/  LDL.LU.64 R42, [R1+0x33b0] ;  /* 0x0033b000012a7983 */ /* 0x001ea20000300a00 */
[----:B------:R-:W3:Y:S02]  /*2f6c0*/  LDL.LU.64 R40, [R1+0x33a8] ;  /* 0x0033a80001287983 */ /* 0x000ee40000300a00 */
[----:B------:R-:W3:Y:S02]  /*2f6d0*/  LDL.LU.64 R46, [R1+0x33a0] ;  /* 0x0033a000012e7983 */ /* 0x000ee40000300a00 */
[----:B------:R-:W3:Y:S01]  /*2f6e0*/  LDL.LU.64 R44, [R1+0x3398] ;  /* 0x00339800012c7983 */ /* 0x000ee20000300a00 */
[----:B------:R0:W-:Y:S01]  /*2f6f0*/  STL.64 [R1+0x410], R12 ;  /* 0x0004100c01007387 */ /* 0x0001e20000100a00 */
[----:B------:R1:W-:Y:S03]  /*2f700*/  STL.64 [R1+0x418], R14 ;  /* 0x0004180e01007387 */ /* 0x0003e60000100a00 */
[----:B0-----:R-:W2:Y:S01]  /*2f710*/  LDL.LU.64 R12, [R1+0xca0] ;  /* 0x000ca000010c7983 */ /* 0x001ea20000300a00 */
[----:B-1----:R-:W2:Y:S02]  /*2f720*/  LDL.LU.64 R14, [R1+0xca8] ;  /* 0x000ca800010e7983 */ /* 0x002ea40000300a00 */
[----:B------:R-:W-:Y:S02]  /*2f730*/  STL.64 [R1+0x3338], R10 ;  /* 0x0033380a01007387 */ /* 0x000fe40000100a00 */
[----:B------:R0:W-:Y:S02]  /*2f740*/  STL.64 [R1+0x3330], R8 ;  /* 0x0033300801007387 */ /* 0x0001e40000100a00 */
[----:B0-----:R-:W2:Y:S01]  /*2f750*/  LDL.LU.64 R8, [R1+0xc80] ;  /* 0x000c800001087983 */ /* 0x001ea20000300a00 */
[----:B------:R-:W2:Y:S01]  /*2f760*/  LDL.LU.64 R10, [R1+0xc88] ;  /* 0x000c8800010a7983 */ /* 0x000ea20000300a00 */
[C---:B---3--:R-:W-:Y:S11]  /*2f770*/  HMMA.16816.F32 R36, R44.reuse, R40, R36 ;  /* 0x000000282c24723c */ /* 0x048ff60000001824 */
[----:B------:R-:W-:Y:S11]  /*2f780*/  @!UPT UIADD3 URZ, URZ, URZ, URZ ;  /* 0x0000003f3f3ff290 */ /* 0x000ff6000fffe03f */
[----:B------:R-:W-:Y:S01]  /*2f790*/  @!UPT UIADD3 URZ, URZ, URZ, URZ ;  /* 0x0000003f3f3ff290 */ /* 0x000fe2000fffe03f */
[----:B------:R-:W-:Y:S01]  /*2f7a0*/  STL.64 [R1+0x220], R36 ;  /* 0x0002202401007387 */ /* 0x000fe20000100a00 */
[----:B------:R0:W-:Y:S03]  /*2f7b0*/  STL.64 [R1+0x228], R38 ;  /* 0x0002282601007387 */ /* 0x0001e60000100a00 */
[----:B0-----:R-:W3:Y:S01]  /*2f7c0*/  LDL.LU R38, [R1+0x3390] ;  /* 0x0033900001267983 */ /* 0x001ee20000300800 */
[----:B------:R-:W3:Y:S02]  /*2f7d0*/  LDL.LU.64 R36, [R1+0x3388] ;  /* 0x0033880001247983 */ /* 0x000ee40000300a00 */
[----:B--2---:R-:W-:Y:S02]  /*2f7e0*/  STL.64 [R1+0x3348], R42 ;  /* 0x0033482a01007387 */ /* 0x004fe40000100a00 */
[----:B------:R0:W-:Y:S02]  /*2f7f0*/  STL.64 [R1+0x3340], R40 ;  /* 0x0033402801007387 */ /* 0x0001e40000100a00 */
[----:B0-----:R-:W2:Y:S01]  /*2f800*/  LDL.LU.64 R40, [R1+0xc90] ;  /* 0x000c900001287983 */ /* 0x001ea20000300a00 */
[----:B------:R-:W2:Y:S01]  /*2f810*/  LDL.LU.64 R42, [R1+0xc98] ;  /* 0x000c9800012a7983 */ /* 0x000ea20000300a00 */
[C---:B------:R-:W-:Y:S08]  /*2f820*/  HMMA.16816.F32 R8, R44.reuse, R28, R8 ;  /* 0x0000001c2c08723c */ /* 0x040ff00000001808 */
[C---:B---3--:R-:W-:Y:S08]  /*2f830*/  HMMA.16816.F32 R12, R44.reuse, R36, R12 ;  /* 0x000000242c0c723c */ /* 0x048ff0000000180c */
[----:B--2---:R-:W-:Y:S11]  /*2f840*/  HMMA.16816.F32 R40, R44, R32, R40 ;  /* 0x000000202c28723c */ /* 0x004ff60000001828 */
[----:B------:R-:W-:Y:S04]  /*2f850*/  @!UPT UIADD3 URZ, URZ, URZ, URZ ;  /* 0x0000003f3f3ff290 */ /* 0x000fe8000fffe03f */
[----:B------:R0:W-:Y:S01]  /*2f860*/  STL.64 [R1+0x210], R12 ;  /* 0x0002100c01007387 */ /* 0x0001e20000100a00 */
[----:B------:R1:W-:Y:S03]  /*2f870*/  STL.64 [R1+0x218], R14 ;  /* 0x0002180e01007387 */ /* 0x0003e60000100a00 */
[----:B0-----:R-:W2:Y:S01]  /*2f880*/  LDL.LU.64 R12, [R1+0xa50] ;  /* 0x000a5000010c7983 */ /* 0x001ea20000300a00 */
[----:B-1----:R-:W2:Y:S02]  /*2f890*/  LDL.LU.64 R14, [R1+0xa58] ;  /* 0x000a5800010e7983 */ /* 0x002ea40000300a00 */
[----:B------:R-:W-:Y:S02]  /*2f8a0*/  STL [R1+0x3368], R38 ;  /* 0x0033682601007387 */ /* 0x000fe40000100800 */
[----:B------:R0:W-:Y:S02]  /*2f8b0*/  STL.64 [R1+0x3360], R36 ;  /* 0x0033602401007387 */ /* 0x0001e40000100a00 */
[----:B0-----:R-:W3:Y:S01]  /*2f8c0*/  LDL.LU.64 R36, [R1+0xa80] ;  /* 0x000a800001247983 */ /* 0x001ee20000300a00 */
[----:B------:R-:W3:Y:S02]  /*2f8d0*/  LDL.LU.64 R38, [R1+0xa88] ;  /* 0x000a880001267983 */ /* 0x000ee40000300a00 */
[----:B----4-:R-:W-:Y:S02]  /*2f8e0*/  STL.64 [R1+0x3358], R34 ;  /* 0x0033582201007387 */ /* 0x010fe40000100a00 */
[----:B------:R-:W-:Y:S01]  /*2f8f0*/  STL.64 [R1+0x3350], R32 ;  /* 0x0033502001007387 */ /* 0x000fe20000100a00 */
[----:B------:R0:W-:Y:S01]  /*2f900*/  STL.64 [R1+0x200], R40 ;  /* 0x0002002801007387 */ /* 0x0001e20000100a00 */
[----:B------:R1:W-:Y:S03]  /*2f910*/  STL.64 [R1+0x208], R42 ;  /* 0x0002082a01007387 */ /* 0x0003e60000100a00 */
[----:B0-----:R-:W4:Y:S01]  /*2f920*/  LDL.LU.64 R40, [R1+0xa60] ;  /* 0x000a600001287983 */ /* 0x001f220000300a00 */
[----:B-1----:R-:W4:Y:S02]  /*2f930*/  LDL.LU.64 R42, [R1+0xa68] ;  /* 0x000a6800012a7983 */ /* 0x002f240000300a00 */
[----:B------:R-:W-:Y:S02]  /*2f940*/  STL.64 [R1+0x1f0], R8 ;  /* 0x0001f00801007387 */ /* 0x000fe40000100a00 */
[----:B------:R-:W-:Y:S01]  /*2f950*/  STL.64 [R1+0x1f8], R10 ;  /* 0x0001f80a01007387 */ /* 0x000fe20000100a00 */
[----:B------:R-:W-:Y:S01]  /*2f960*/  STL [R1+0x3378], R30 ;  /* 0x0033781e01007387 */ /* 0x000fe20000100800 */
[----:B------:R0:W-:Y:S02]  /*2f970*/  STL.64 [R1+0x3370], R28 ;  /* 0x0033701c01007387 */ /* 0x0001e40000100a00 */
[----:B------:R-:W2:Y:S01]  /*2f980*/  LDL.64 R32, [R1+0x80] ;  /* 0x0000800001207983 */ /* 0x000ea20000100a00 */
[----:B0-----:R-:W3:Y:S01]  /*2f990*/  LDL.64 R28, [R1+0x90] ;  /* 0x00009000011c7983 */ /* 0x001ee20000100a00 */
[----:B------:R-:W-:-:S02]  /*2f9a0*/  IMAD.MOV.U32 R8, RZ, RZ, R7 ;  /* 0x000000ffff087224 */ /* 0x000fc400078e0007 */
[----:B------:R-:W-:Y:S01]  /*2f9b0*/  IMAD.MOV.U32 R9, RZ, RZ, R6 ;  /* 0x000000ffff097224 */ /* 0x000fe200078e0006 */
[----:B--2---:R0:W-:Y:S04]  /*2f9c0*/  STL.64 [R1+0x3380], R32 ;  /* 0x0033802001007387 */ /* 0x0041e80000100a00 */
[----:B0-----:R-:W2:Y:S01]  /*2f9d0*/  LDL.LU.64 R32, [R1+0xa70] ;  /* 0x000a700001207983 */ /* 0x001ea20000300a00 */
[----:B------:R-:W2:Y:S01]  /*2f9e0*/  LDL.LU.64 R34, [R1+0xa78] ;  /* 0x000a780001227983 */ /* 0x000ea20000300a00 */
[C---:B------:R-:W-:Y:S08]  /*2f9f0*/  HMMA.16816.F32 R12, R44.reuse, R16, R12 ;  /* 0x000000102c0c723c */ /* 0x040ff0000000180c */
[C---:B---3--:R-:W-:Y:S11]  /*2fa00*/  HMMA.16816.F32 R36, R44.reuse, R24, R36 ;  /* 0x000000182c24723c */ /* 0x048ff60000001824 */
[----:B------:R-:W-:Y:S05]  /*2fa10*/  @!UPT UIADD3 URZ, URZ, URZ, URZ ;  /* 0x0000003f3f3ff290 */ /* 0x000fea000fffe03f */
[----:B------:R-:W-:Y:S02]  /*2fa20*/  IMAD.MOV.U32 R6, RZ, RZ, R12 ;  /* 0x000000ffff067224 */ /* 0x000fe400078e000c */
[----:B------:R-:W-:Y:S02]  /*2fa30*/  IMAD.MOV.U32 R7, RZ, RZ, R13 ;  /* 0x000000ffff077224 */ /* 0x000fe400078e000d */
[----:B------:R-:W-:Y:S02]  /*2fa40*/  IMAD.MOV.U32 R61, RZ, RZ, R14 ;  /* 0x000000ffff3d7224 */ /* 0x000fe400078e000e */
[----:B------:R-:W-:Y:S02]  /*2fa50*/  IMAD.MOV.U32 R60, RZ, RZ, R15 ;  /* 0x000000ffff3c7224 */ /* 0x000fe400078e000f */
[----:B------:R-:W0:Y:S01]  /*2fa60*/  LDSM.16.MT88.4 R12, [R54+0x80] ;  /* 0x00008000360c783b */ /* 0x000e220000004200 */
[C---:B----4-:R-:W-:Y:S03]  /*2fa70*/  HMMA.16816.F32 R40, R44.reuse, R56, R40 ;  /* 0x000000382c28723c */ /* 0x050fe60000001828 */
[----:B------:R1:W-:Y:S01]  /*2fa80*/  STL.64 [R1+0x1e0], R36 ;  /* 0x0001e02401007387 */ /* 0x0003e20000100a00 */
[----:B------:R3:W-:Y:S03]  /*2fa90*/  STL.64 [R1+0x1e8], R38 ;  /* 0x0001e82601007387 */ /* 0x0007e60000100a00 */
[----:B-1----:R-:W4:Y:S01]  /*2faa0*/  LDL.LU.64 R36, [R1+0x6a0] ;  /* 0x0006a00001247983 */ /* 0x002f220000300a00 */
[----:B---3--:R-:W4:Y:S03]  /*2fab0*/  LDL.LU.64 R38, [R1+0x6a8] ;  /* 0x0006a80001267983 */ /* 0x008f260000300a00 */
[----:B0-----:R-:W-:Y:S01]  /*2fac0*/  STL.64 [R1+0x32a8], R14 ;  /* 0x0032a80e01007387 */ /* 0x001fe20000100a00 */
[----:B------:R0:W-:Y:S03]  /*2fad0*/  STL.64 [R1+0x32a0], R12 ;  /* 0x0032a00c01007387 */ /* 0x0001e60000100a00 */
[----:B0-----:R-:W3:Y:S01]  /*2fae0*/  LDL.LU.64 R12, [R1+0x680] ;  /* 0x00068000010c7983 */ /* 0x001ee20000300a00 */
[----:B------:R-:W3:Y:S01]  /*2faf0*/  LDL.LU.64 R14, [R1+0x688] ;  /* 0x00068800010e7983 */ /* 0x000ee20000300a00 */
[C---:B--2---:R-:W-:Y:S11]  /*2fb00*/  HMMA.16816.F32 R32, R44.reuse, R20, R32 ;  /* 0x000000142c20723c */ /* 0x044ff60000001820 */
[----:B------:R-:W-:Y:S11]  /*2fb10*/  @!UPT UIADD3 URZ, URZ, URZ, URZ ;  /* 0x0000003f3f3ff290 */ /* 0x000ff6000fffe03f */
[----:B------:R-:W-:Y:S01]  /*2fb20*/  @!UPT UIADD3 URZ, URZ, URZ, URZ ;  /* 0x0000003f3f3ff290 */ /* 0x000fe2000fffe03f */
[----:B------:R0:W-:Y:S01]  /*2fb30*/  STL.64 [R1+0x600], R32 ;  /* 0x0006002001007387 */ /* 0x0001e20000100a00 */
[----:B------:R1:W-:Y:S03]  /*2fb40*/  STL.64 [R1+0x608], R34 ;  /* 0x0006082201007387 */ /* 0x0003e60000100a00 */
[----:B0-----:R-:W2:Y:S01]  /*2fb50*/  LDL.LU.64 R32, [R1+0x530] ;  /* 0x0005300001207983 */ /* 0x001ea20000300a00 */
[----:B-1----:R-:W2:Y:S02]  /*2fb60*/  LDL.LU.64 R34, [R1+0x538] ;  /* 0x0005380001227983 */ /* 0x002ea40000300a00 */
[----:B------:R-:W-:Y:S02]  /*2fb70*/  STL.64 [R1+0x5f0], R40 ;  /* 0x0005f02801007387 */ /* 0x000fe40000100a00 */
[----:B------:R-:W-:Y:S01]  /*2fb80*/  STL.64 [R1+0x5f8], R42 ;  /* 0x0005f82a01007387 */ /* 0x000fe20000100a00 */
[----:B------:R0:W-:Y:S04]  /*2fb90*/  STL.64 [R1+0x3318], R56 ;  /* 0x0033183801007387 */ /* 0x0001e80000100a00 */
[----:B0-----:R-:W2:Y:S01]  /*2fba0*/  LDL.LU.64 R56, [R1+0x690] ;  /* 0x0006900001387983 */ /* 0x001ea20000300a00 */
[----:B------:R-:W2:Y:S01]  /*2fbb0*/  LDL.LU.64 R58, [R1+0x698] ;  /* 0x00069800013a7983 */ /* 0x000ea20000300a00 */
[C---:B----4-:R-:W-:Y:S01]  /*2fbc0*/  HMMA.16816.F32 R40, R44.reuse, R48, R36 ;  /* 0x000000302c28723c */ /* 0x050fe20000001824 */
[----:B------:R-:W4:Y:S01]  /*2fbd0*/  LDL.LU.64 R36, [R1+0x520] ;  /* 0x0005200001247983 */ /* 0x000f220000300a00 */
[----:B------:R-:W4:Y:S11]  /*2fbe0*/  LDL.LU.64 R38, [R1+0x528] ;  /* 0x0005280001267983 */ /* 0x000f360000300a00 */
[----:B------:R-:W-:Y:S10]  /*2fbf0*/  @!UPT UIADD3 URZ, URZ, URZ, URZ ;  /* 0x0000003f3f3ff290 */ /* 0x000ff4000fffe03f */
[----:B------:R0:W-:Y:S01]  /*2fc00*/  STL.64 [R1+0x5e0], R40 ;  /* 0x0005e02801007387 */ /* 0x0001e20000100a00 */
[----:B------:R1:W-:Y:S03]  /*2fc10*/  STL.64 [R1+0x5e8], R42 ;  /* 0x0005e82a01007387 */ /* 0x0003e60000100a00 */
[----:B0-----:R-:W3:Y:S01]  /*2fc20*/  LDL.LU.64 R40, [R1+0x510] ;  /* 0x0005100001287983 */ /* 0x001ee20000300a00 */
[----:B-1----:R-:W3:Y:S02]  /*2fc30*/  LDL.LU.64 R42, [R1+0x518] ;  /* 0x00051800012a7983 */ /* 0x002ee40000300a00 */
[----:B------:R-:W3:Y:S02]  /*2fc40*/  LDL.LU.64 R48, [R1+0x500] ;  /* 0x0005000001307983 */ /* 0x000ee40000300a00 */
        /* <DEDUP_REMOVED lines=8> */
[----:B------:R0:W-:Y:S02]  /*2fcd0*/  STL.64 [R1+0x3308], R52 ;  /* 0x0033083401007387 */ /* 0x0001e40000100a00 */
[----:B0-----:R-:W3:Y:S01]  /*2fce0*/  LDL.64 R52, [R1+0xa0] ;  /* 0x0000a00001347983 */ /* 0x001ee20000100a00 */
[C---:B------:R-:W-:Y:S08]  /*2fcf0*/  HMMA.16816.F32 R32, R44.reuse, R28, R32 ;  /* 0x0000001c2c20723c */ /* 0x040ff00000001820 */
[C---:B---3--:R-:W-:Y:S11]  /*2fd00*/  HMMA.16816.F32 R12, R44.reuse, R52, R12 ;  /* 0x000000342c0c723c */ /* 0x048ff6000000180c */
[----:B------:R-:W-:Y:S11]  /*2fd10*/  @!UPT UIADD3 URZ, URZ, URZ, URZ ;  /* 0x0000003f3f3ff290 */ /* 0x000ff6000fffe03f */
[----:B------:R-:W-:Y:S01]  /*2fd20*/  @!UPT UIADD3 URZ, URZ, URZ, URZ ;  /* 0x0000003f3f3ff290 */ /* 0x000fe2000fffe03f */
[----:B------:R0:W-:Y:S01]  /*2fd30*/  STL.64 [R1+0x5c0], R12 ;  /* 0x0005c00c01007387 */ /* 0x0001e20000100a00 */
[----:B------:R-:W-:Y:S02]  /*2fd40*/  STL.64 [R1+0x5c8], R14 ;  /* 0x0005c80e01007387 */ /* 0x000fe40000100a00 */
[----:B0-----:R-:W-:Y:S02]  /*2fd50*/  IMAD.MOV.U32 R13, RZ, RZ, R52 ;  /* 0x000000ffff0d7224 */ /* 0x001fe400078e0034 */
[----:B------:R-:W-:Y:S02]  /*2fd60*/  IMAD.MOV.U32 R12, RZ, RZ, R53 ;  /* 0x000000ffff0c7224 */ /* 0x000fe400078e0035 */
[----:B------:R-:W3:Y:S01]  /*2fd70*/  LDL.LU.64 R52, [R1+0xd70] ;  /* 0x000d700001347983 */ /* 0x000ee20000300a00 */
[----:B------:R-:W3:Y:S02]  /*2fd80*/  LDL.LU.64 R54, [R1+0xd78] ;  /* 0x000d780001367983 */ /* 0x000ee40000300a00 */
[----:B------:R0:W-:Y:S02]  /*2fd90*/  STL.64 [R1+0x5b0], R32 ;  /* 0x0005b02001007387 */ /* 0x0001e40000100a00 */
[----:B------:R-:W-:Y:S01]  /*2fda0*/  STL.64 [R1+0x5b8], R34 ;  /* 0x0005b82201007387 */ /* 0x000fe20000100a00 */
[----:B0-----:R-:W4:Y:S01]  /*2fdb0*/  LDL.LU.64 R32, [R1+0x3380] ;  /* 0x0033800001207983 */ /* 0x001f220000300a00 */
[----:B------:R-:W-:Y:S01]  /*2fdc0*/  HMMA.16816.F32 R8, R44, R8, R40 ;  /* 0x000000082c08723c */ /* 0x000fe20000001828 */
[----:B------:R-:W-:-:S02]  /*2fdd0*/  IMAD.MOV.U32 R15, RZ, RZ, R28 ;  /* 0x000000ffff0f7224 */ /* 0x000fc400078e001c */
[----:B------:R-:W-:Y:S01]  /*2fde0*/  IMAD.MOV.U32 R14, RZ, RZ, R29 ;  /* 0x000000ffff0e7224 */ /* 0x000fe200078e001d */
[----:B------:R-:W2:Y:S01]  /*2fdf0*/  LDL.LU R30, [R1+0x3378] ;  /* 0x00337800011e7983 */ /* 0x000ea20000300800 */
[----:B------:R-:W2:Y:S03]  /*2fe00*/  LDL.LU.64 R28, [R1+0x3370] ;  /* 0x00337000011c7983 */ /* 0x000ea60000300a00 */
[C---:B------:R-:W-:Y:S08]  /*2fe10*/  HMMA.16816.F32 R48, R44.reuse, R4, R48 ;  /* 0x000000042c30723c */ /* 0x040ff00000001830 */
[----:B----4-:R-:W-:Y:S01]  /*2fe20*/  HMMA.16816.F32 R36, R44, R32, R36 ;  /* 0x000000202c24723c */ /* 0x010fe20000001824 */
[----:B------:R-:W-:Y:S11]  /*2fe30*/  IMAD.MOV.U32 R31, RZ, RZ, R33 ;  /* 0x000000ffff1f7224 */ /* 0x000ff600078e0021 */
[----:B------:R-:W-:Y:S11]  /*2fe40*/  @!UPT UIADD3 URZ, URZ, URZ, URZ ;  /* 0x0000003f3f3ff290 */ /* 0x000ff6000fffe03f */
[----:B------:R-:W-:Y:S01]  /*2fe50*/  STL.64 [R1+0x5a0], R36 ;  /* 0x0005a02401007387 */ /* 0x000fe20000100a00 */
[----:B------:R0:W-:Y:S03]  /*2fe60*/  STL.64 [R1+0x5a8], R38 ;  /* 0x0005a82601007387 */ /* 0x0001e60000100a00 */
[----:B0-----:R-:W4:Y:S01]  /*2fe70*/  LDL.LU R38, [R1+0x3368] ;  /* 0x0033680001267983 */ /* 0x001f220000300800 */
[----:B------:R-:W2:Y:S02]  /*2fe80*/  LDL.LU.64 R36, [R1+0x3360] ;  /* 0x0033600001247983 */ /* 0x000ea40000300a00 */
[----:B------:R-:W-:Y:S02]  /*2fe90*/  IMAD.MOV.U32 R39, RZ, RZ, R32 ;  /* 0x000000ffff277224 */ /* 0x000fe400078e0020 */
[----:B------:R-:W2:Y:S01]  /*2fea0*/  LDL.LU.64 R34, [R1+0x3358] ;  /* 0x0033580001227983 */ /* 0x000ea20000300a00 */
[----:B------:R-:W2:Y:S01]  /*2feb0*/  LDL.LU.64 R32, [R1+0x3350] ;  /* 0x0033500001207983 */ /* 0x000ea20000300a00 */
[----:B------:R-:W2:Y:S02]  /*2fec0*/  LDL.LU.64 R42, [R1+0x3348] ;  /* 0x00334800012a7983 */ /* 0x000ea40000300a00 */
[----:B------:R-:W3:Y:S02]  /*2fed0*/  LDL.LU.64 R40, [R1+0x3340] ;  /* 0x0033400001287983 */ /* 0x000ee40000300a00 */
[----:B------:R-:W-:Y:S01]  /*2fee0*/  STL.64 [R1+0x590], R8 ;  /* 0x0005900801007387 */ /* 0x000fe20000100a00 */
[----:B------:R0:W-:Y:S04]  /*2fef0*/  STL.64 [R1+0x598], R10 ;  /* 0x0005980a01007387 */ /* 0x0001e80000100a00 */
[----:B0-----:R-:W2:Y:S01]  /*2ff00*/  LDL.LU.64 R10, [R1+0x3338] ;  /* 0x00333800010a7983 */ /* 0x001ea20000300a00 */
[----:B------:R-:W2:Y:S02]  /*2ff10*/  LDL.LU.64 R8, [R1+0x3330] ;  /* 0x0033300001087983 */ /* 0x000ea40000300a00 */
[----:B------:R-:W-:Y:S02]  /*2ff20*/  STL.64 [R1+0x580], R48 ;  /* 0x0005803001007387 */ /* 0x000fe40000100a00 */
[----:B------:R0:W-:Y:S02]  /*2ff30*/  STL.64 [R1+0x588], R50 ;  /* 0x0005883201007387 */ /* 0x0001e40000100a00 */
[----:B0-----:R-:W3:Y:S01]  /*2ff40*/  LDL.LU.64 R50, [R1+0x3328] ;  /* 0x0033280001327983 */ /* 0x001ee20000300a00 */
[----:B------:R-:W3:Y:S02]  /*2ff50*/  LDL.LU.64 R48, [R1+0x3320] ;  /* 0x0033200001307983 */ /* 0x000ee40000300a00 */
[----:B------:R-:W-:Y:S02]  /*2ff60*/  STL.64 [R1+0x32b8], R6 ;  /* 0x0032b80601007387 */ /* 0x000fe40000100a00 */
[----:B------:R0:W-:Y:S02]  /*2ff70*/  STL.64 [R1+0x32b0], R4 ;  /* 0x0032b00401007387 */ /* 0x0001e40000100a00 */
[----:B0-----:R-:W-:-:S02]  /*2ff80*/  IMAD.MOV.U32 R4, RZ, RZ, R39 ;  /* 0x000000ffff047224 */ /* 0x001fc400078e0027 */
[----:B------:R-:W-:-:S05]  /*2ff90*/  IMAD.MOV.U32 R5, RZ, RZ, R31 ;  /* 0x000000ffff057224 */ /* 0x000fca00078e001f */
[----:B------:R0:W-:Y:S02]  /*2ffa0*/  STL.64 [R1+0x32d0], R4 ;  /* 0x0032d00401007387 */ /* 0x0001e40000100a00 */
[----:B0-----:R-:W-:Y:S02]  /*2ffb0*/  IMAD.MOV.U32 R4, RZ, RZ, R15 ;  /* 0x000000ffff047224 */ /* 0x001fe400078e000f */
[----:B------:R-:W-:Y:S01]  /*2ffc0*/  IMAD.MOV.U32 R5, RZ, RZ, R14 ;  /* 0x000000ffff057224 */ /* 0x000fe200078e000e */
[----:B--2---:R-:W-:Y:S11]  /*2ffd0*/  HMMA.16816.F32 R44, R44, R8, R56 ;  /* 0x000000082c2c723c */ /* 0x004ff60000001838 */
[----:B------:R-:W-:Y:S11]  /*2ffe0*/  @!UPT UIADD3 URZ, URZ, URZ, URZ ;  /* 0x0000003f3f3ff290 */ /* 0x000ff6000fffe03f */
[----:B------:R-:W-:Y:S01]  /*2fff0*/  @!UPT UIADD3 URZ, URZ, URZ, URZ ;  /* 0x0000003f3f3ff290 */ /* 0x000fe2000fffe03f */
[----:B------:R-:W-:Y:S01]  /*30000*/  STL.64 [R1+0x1c0], R44 ;  /* 0x0001c02c01007387 */ /* 0x000fe20000100a00 */
[----:B------:R-:W-:Y:S02]  /*30010*/  STL.64 [R1+0x1c8], R46 ;  /* 0x0001c82e01007387 */ /* 0x000fe40000100a00 */
[----:B------:R-:W-:Y:S02]  /*30020*/  STL.64 [R1+0x32e8], R4 ;  /* 0x0032e80401007387 */ /* 0x000fe40000100a00 */
[----:B------:R-:W-:Y:S01]  /*30030*/  STL.64 [R1+0x32c8], R10 ;  /* 0x0032c80a01007387 */ /* 0x000fe20000100a00 */
[----:B------:R3:W-:Y:S02]  /*30040*/  STL.64 [R1+0x32c0], R8 ;  /* 0x0032c00801007387 */ /* 0x0007e40000100a00 */
[C---:B---3--:R-:W-:Y:S01]  /*30050*/  HMMA.16816.F32 R8, R48.reuse, R40, R52 ;  /* 0x000000283008723c */ /* 0x048fe20000001834 */
[----:B------:R-:W-:Y:S02]  /*30060*/  IMAD.MOV.U32 R4, RZ, RZ, R13 ;  /* 0x000000ffff047224 */ /* 0x000fe400078e000d */
[----:B------:R-:W-:Y:S11]  /*30070*/  IMAD.MOV.U32 R5, RZ, RZ, R12 ;  /* 0x000000ffff057224 */ /* 0x000ff600078e000c */
[----:B------:R-:W-:Y:S09]  /*30080*/  @!UPT UIADD3 URZ, URZ, URZ, URZ ;  /* 0x0000003f3f3ff290 */ /* 0x000ff2000fffe03f */
[----:B------:R0:W-:Y:S01]  /*30090*/  STL.64 [R1+0x400], R8 ;  /* 0x0004000801007387 */ /* 0x0001e20000100a00 */
[----:B------:R1:W-:Y:S02]  /*300a0*/  STL.64 [R1+0x408], R10 ;  /* 0x0004080a01007387 */ /* 0x0003e40000100a00 */
[----:B------:R-:W2:Y:S02]  /*300b0*/  LDL.LU.64 R44, [R1+0xd40] ;  /* 0x000d4000012c7983 */ /* 0x000ea40000300a00 */
[----:B------:R-:W2:Y:S01]  /*300c0*/  LDL.LU.64 R46, [R1+0xd48] ;  /* 0x000d4800012e7983 */ /* 0x000ea20000300a00 */
[----:B------:R-:W3:Y:S01]  /*300d0*/  LDL.LU.64 R12, [R1+0xb90] ;  /* 0x000b9000010c7983 */ /* 0x000ee20000300a00 */
[----:B------:R-:W3:Y:S03]  /*300e0*/  LDL.LU.64 R14, [R1+0xb98] ;  /* 0x000b9800010e7983 */ /* 0x000ee60000300a00 */
[----:B0-----:R-:W2:Y:S01]  /*300f0*/  LDL.LU.64 R8, [R1+0xb50] ;  /* 0x000b500001087983 */ /* 0x001ea20000300a00 */
[----:B-1----:R-:W2:Y:S02]  /*30100*/  LDL.LU.64 R10, [R1+0xb58] ;  /* 0x000b5800010a7983 */ /* 0x002ea40000300a00 */
[----:B------:R-:W2:Y:S02]  /*30110*/  LDL.64 R52, [R1+0xc0] ;  /* 0x0000c00001347983 */ /* 0x000ea40000100a00 */
[----:B--2---:R0:W-:Y:S04]  /*30120*/  STL.64 [R1+0x3310], R52 ;  /* 0x0033103401007387 */ /* 0x0041e80000100a00 */
[----:B0-----:R-:W2:Y:S01]  /*30130*/  LDL.LU.64 R52, [R1+0xd50] ;  /* 0x000d500001347983 */ /* 0x001ea20000300a00 */
[----:B------:R-:W2:Y:S02]  /*30140*/  LDL.LU.64 R54, [R1+0xd58] ;  /* 0x000d580001367983 */ /* 0x000ea40000300a00 */
[----:B------:R0:W-:Y:S02]  /*30150*/  STL.64 [R1+0x3300], R4 ;  /* 0x0033000401007387 */ /* 0x0001e40000100a00 */
[----:B0-----:R-:W2:Y:S01]  /*30160*/  LDL.LU.64 R4, [R1+0xd60] ;  /* 0x000d600001047983 */ /* 0x001ea20000300a00 */
[----:B------:R-:W2:Y:S02]  /*30170*/  LDL.LU.64 R6, [R1+0xd68] ;  /* 0x000d680001067983 */ /* 0x000ea40000300a00 */
[----:B------:R-:W-:Y:S02]  /*30180*/  STL.64 [R1+0x32e0], R42 ;  /* 0x0032e02a01007387 */ /* 0x000fe40000100a00 */
[----:B------:R-:W-:Y:S01]  /*30190*/  STL.64 [R1+0x32d8], R40 ;  /* 0x0032d82801007387 */ /* 0x000fe20000100a00 */
[----:B----4-:R-:W-:Y:S04]  /*301a0*/  STL [R1+0x3298], R38 ;  /* 0x0032982601007387 */ /* 0x010fe80000100800 */
[----:B------:R-:W0:Y:S01]  /*301b0*/  S2R R59, SR_TID.X ;  /* 0x00000000003b7919 */ /* 0x000e220000002100 */
[----:B---3--:R-:W-:Y:S01]  /*301c0*/  HMMA.16816.F32 R12, R48, R24, R12 ;  /* 0x00000018300c723c */ /* 0x008fe2000000180c */
[----:B0-----:R-:W-:-:S05]  /*301d0*/  LOP3.LUT R58, R59, 0x7, RZ, 0xc0, !PT ;  /* 0x000000073b3a7812 */ /* 0x001fca00078ec0ff */
[----:B------:R-:W-:Y:S02]  /*301e0*/  IMAD R58, R58, 0x110, RZ ;  /* 0x000001103a3a7824 */ /* 0x000fe400078e02ff */
[C---:B--2---:R-:W-:Y:S11]  /*301f0*/  HMMA.16816.F32 R4, R48.reuse, R36, R4 ;  /* 0x000000243004723c */ /* 0x044ff60000001804 */
[----:B------:R-:W-:Y:S11]  /*30200*/  @!UPT UIADD3 URZ, URZ, URZ, URZ ;  /* 0x0000003f3f3ff290 */ /* 0x000ff6000fffe03f */
[----:B------:R-:W-:Y:S01]  /*30210*/  @!UPT UIADD3 URZ, URZ, URZ, URZ ;  /* 0x0000003f3f3ff290 */ /* 0x000fe2000fffe03f */
[----:B------:R-:W-:Y:S01]  /*30220*/  STL.64 [R1+0x3f0], R4 ;  /* 0x0003f00401007387 */ /* 0x000fe20000100a00 */
[----:B------:R0:W-:Y:S02]  /*30230*/  STL.64 [R1+0x3f8], R6 ;  /* 0x0003f80601007387 */ /* 0x0001e40000100a00 */
[C---:B0-----:R-:W-:Y:S01]  /*30240*/  HMMA.16816.F32 R4, R48.reuse, R32, R52 ;  /* 0x000000203004723c */ /* 0x041fe20000001834 */
[----:B------:R-:W-:Y:S11]  /*30250*/  STL.64 [R1+0x3290], R36 ;  /* 0x0032902401007387 */ /* 0x000ff60000100a00 */
[----:B------:R-:W-:Y:S11]  /*30260*/  @!UPT UIADD3 URZ, URZ, URZ, URZ ;  /* 0x0000003f3f3ff290 */ /* 0x000ff6000fffe03f */
[----:B------:R-:W-:Y:S01]  /*30270*/  STL.64 [R1+0x3e0], R4 ;  /* 0x0003e00401007387 */ /* 0x000fe20000100a00 */
[----:B------:R-:W-:Y:S02]  /*30280*/  STL.64 [R1+0x3e8], R6 ;  /* 0x0003e80601007387 */ /* 0x000fe40000100a00 */
[----:B------:R-:W-:Y:S02]  /*30290*/  STL.64 [R1+0x32f8], R34 ;  /* 0x0032f82201007387 */ /* 0x000fe40000100a00 */
[----:B------:R0:W-:Y:S02]  /*302a0*/  STL.64 [R1+0x32f0], R32 ;  /* 0x0032f02001007387 */ /* 0x0001e40000100a00 */
[----:B0-----:R-:W-:Y:S01]  /*302b0*/  HMMA.16816.F32 R32, R48, R28, R44 ;  /* 0x0000001c3020723c */ /* 0x001fe2000000182c */
[C---:B------:R-:W-:Y:S02]  /*302c0*/  IMAD.SHL.U32 R55, R59.reuse, 0x2, RZ ;  /* 0x000000023b377824 */ /* 0x040fe400078e00ff */
[----:B------:R-:W-:-:S03]  /*302d0*/  IMAD.SHL.U32 R59, R59, 0x80, RZ ;  /* 0x000000803b3b7824 */ /* 0x000fc600078e00ff */
[----:B------:R-:W-:-:S04]  /*302e0*/  LOP3.LUT R31, R58, 0x10, R55, 0x78, !PT ;  /* 0x000000103a1f7812 */ /* 0x000fc800078e7837 */
[----:B------:R-:W-:Y:S11]  /*302f0*/  LOP3.LUT R31, R31, 0x800, R59, 0xf8, !PT ;  /* 0x000008001f1f7812 */ /* 0x000ff600078ef83b */
[----:B------:R-:W-:Y:S02]  /*30300*/  @!UPT UIADD3 URZ, URZ, URZ, URZ ;  /* 0x0000003f3f3ff290 */ /* 0x000fe4000fffe03f */
[----:B------:R-:W-:Y:S01]  /*30310*/  STL.64 [R1+0x3d0], R32 ;  /* 0x0003d02001007387 */ /* 0x000fe20000100a00 */
[----:B------:R-:W-:Y:S02]  /*30320*/  STL.64 [R1+0x3d8], R34 ;  /* 0x0003d82201007387 */ /* 0x000fe40000100a00 */
[----:B------:R-:W2:Y:S02]  /*30330*/  LDL.LU.64 R56, [R1+0xb80] ;  /* 0x000b800001387983 */ /* 0x000ea40000300a00 */
[----:B------:R-:W-:Y:S01]  /*30340*/  STL.64 [R1+0x3c0], R12 ;  /* 0x0003c00c01007387 */ /* 0x000fe20000100a00 */
[----:B------:R-:W-:Y:S01]  /*30350*/  STL.64 [R1+0x3c8], R14 ;  /* 0x0003c80e01007387 */ /* 0x000fe20000100a00 */
[----:B------:R-:W2:Y:S01]  /*30360*/  LDL.LU.64 R58, [R1+0xb88] ;  /* 0x000b8800013a7983 */ /* 0x000ea20000300a00 */
[----:B------:R-:W-:Y:S01]  /*30370*/  LOP3.LUT R31, R31, 0x40, RZ, 0x3c, !PT ;  /* 0x000000401f1f7812 */ /* 0x000fe200078e3cff */
[C---:B------:R-:W-:Y:S04]  /*30380*/  HMMA.16816.F32 R4, R48.reuse, R16, R8 ;  /* 0x000000103004723c */ /* 0x040fe80000001808 */
[----:B------:R-:W0:Y:S11]  /*30390*/  LDSM.16.MT88.4 R44, [R31] ;  /* 0x000000001f2c783b */ /* 0x000e360000004200 */
[----:B------:R-:W-:Y:S08]  /*303a0*/  @!UPT UIADD3 URZ, URZ, URZ, URZ ;  /* 0x0000003f3f3ff290 */ /* 0x000ff0000fffe03f */
[----:B------:R1:W-:Y:S01]  /*303b0*/  STL.64 [R1+0x3b0], R4 ;  /* 0x0003b00401007387 */ /* 0x0003e20000100a00 */
[----:B------:R3:W-:Y:S02]  /*303c0*/  STL.64 [R1+0x3b8], R6 ;  /* 0x0003b80601007387 */ /* 0x0007e40000100a00 */
[----:B------:R-:W4:Y:S02]  /*303d0*/  LDL.LU.64 R52, [R1+0xb70] ;  /* 0x000b700001347983 */ /* 0x000f240000300a00 */
[----:B------:R-:W4:Y:S01]  /*303e0*/  LDL.LU.64 R54, [R1+0xb78] ;  /* 0x000b780001367983 */ /* 0x000f220000300a00 */
[----:B------:R-:W4:Y:S01]  /*303f0*/  LDL.LU.64 R36, [R1+0x980] ;  /* 0x0009800001247983 */ /* 0x000f220000300a00 */
[----:B------:R-:W4:Y:S03]  /*30400*/  LDL.LU.64 R38, [R1+0x988] ;  /* 0x0009880001267983 */ /* 0x000f260000300a00 */
[----:B-1----:R-:W4:Y:S01]  /*30410*/  LDL.LU.64 R4, [R1+0x970] ;  /* 0x0009700001047983 */ /* 0x002f220000300a00 */
[----:B---3--:R-:W3:Y:S02]  /*30420*/  LDL.LU.64 R6, [R1+0x978] ;  /* 0x0009780001067983 */ /* 0x008ee40000300a00 */
[----:B------:R-:W3:Y:S02]  /*30430*/  LDL.LU.64 R32, [R1+0x6c0] ;  /* 0x0006c00001207983 */ /* 0x000ee40000300a00 */
[----:B------:R-:W3:Y:S01]  /*30440*/  LDL.LU.64 R34, [R1+0x6c8] ;  /* 0x0006c80001227983 */ /* 0x000ee20000300a00 */
[----:B------:R-:W3:Y:S01]  /*30450*/  LDL.LU.64 R40, [R1+0x6b0] ;  /* 0x0006b00001287983 */ /* 0x000ee20000300a00 */
[----:B------:R-:W3:Y:S02]  /*30460*/  LDL.LU.64 R42, [R1+0x6b8] ;  /* 0x0006b800012a7983 */ /* 0x000ee40000300a00 */
[----:B------:R-:W3:Y:S02]  /*30470*/  LDL.LU.64 R8, [R1+0x660] ;  /* 0x0006600001087983 */ /* 0x000ee40000300a00 */
[----:B------:R-:W3:Y:S01]  /*30480*/  LDL.LU.64 R10, [R1+0x668] ;  /* 0x00066800010a7983 */ /* 0x000ee20000300a00 */
[----:B------:R-:W3:Y:S01]  /*30490*/  LDL.LU.64 R12, [R1+0x640] ;  /* 0x00064000010c7983 */ /* 0x000ee20000300a00 */
[----:B------:R-:W3:Y:S02]  /*304a0*/  LDL.LU.64 R14, [R1+0x648] ;  /* 0x00064800010e7983 */ /* 0x000ee40000300a00 */
[----:B0-----:R-:W-:Y:S02]  /*304b0*/  STL.64 [R1+0x3210], R46 ;  /* 0x0032102e01007387 */ /* 0x001fe40000100a00 */
[----:B------:R0:W-:Y:S02]  /*304c0*/  STL.64 [R1+0x3208], R44 ;  /* 0x0032082c01007387 */ /* 0x0001e40000100a00 */
[----:B0-----:R-:W3:Y:S01]  /*304d0*/  LDL.64 R44, [R1+0x70] ;  /* 0x00007000012c7983 */ /* 0x001ee20000100a00 */
[C---:B--2---:R-:W-:Y:S11]  /*304e0*/  HMMA.16816.F32 R56, R48.reuse, R20, R56 ;  /* 0x000000143038723c */ /* 0x044ff60000001838 */
[----:B------:R-:W-:Y:S11]  /*304f0*/  @!UPT UIADD3 URZ, URZ, URZ, URZ ;  /* 0x0000003f3f3ff290 */ /* 0x000ff6000fffe03f */
[----:B------:R-:W-:Y:S01]  /*30500*/  @!UPT UIADD3 URZ, URZ, URZ, URZ ;  /* 0x0000003f3f3ff290 */ /* 0x000fe2000fffe03f */
[----:B------:R0:W-:Y:S01]  /*30510*/  STL.64 [R1+0x710], R56 ;  /* 0x0007103801007387 */ /* 0x0001e20000100a00 */
[----:B------:R-:W-:Y:S03]  /*30520*/  STL.64 [R1+0x718], R58 ;  /* 0x0007183a01007387 */ /* 0x000fe60000100a00 */
[----:B0-----:R-:W4:Y:S02]  /*30530*/  LDL.LU.64 R56, [R1+0x3318] ;  /* 0x0033180001387983 */ /* 0x001f240000300a00 */
[C---:B----4-:R-:W-:Y:S11]  /*30540*/  HMMA.16816.F32 R52, R48.reuse, R56, R52 ;  /* 0x000000383034723c */ /* 0x050ff60000001834 */
[----:B------:R-:W-:Y:S11]  /*30550*/  @!UPT UIADD3 URZ, URZ, URZ, URZ ;  /* 0x0000003f3f3ff290 */ /* 0x000ff6000fffe03f */
[----:B------:R-:W-:Y:S01]  /*30560*/  @!UPT UIADD3 URZ, URZ, URZ, URZ ;  /* 0x0000003f3f3ff290 */ /* 0x000fe2000fffe03f */
[----:B------:R0:W-:Y:S01]  /*30570*/  STL.64 [R1+0x700], R52 ;  /* 0x0007003401007387 */ /* 0x0001e20000100a00 */
[----:B------:R-:W-:Y:S03]  /*30580*/  STL.64 [R1+0x708], R54 ;  /* 0x0007083601007387 */ /* 0x000fe60000100a00 */
[----:B0-----:R-:W2:Y:S02]  /*30590*/  LDL.LU.64 R52, [R1+0x3310] ;  /* 0x0033100001347983 */ /* 0x001ea40000300a00 */
[C---:B--2---:R-:W-:Y:S11]  /*305a0*/  HMMA.16816.F32 R36, R48.reuse, R52, R36 ;  /* 0x000000343024723c */ /* 0x044ff60000001824 */
[----:B------:R-:W-:Y:S11]  /*305b0*/  @!UPT UIADD3 URZ, URZ, URZ, URZ ;  /* 0x0000003f3f3ff290 */ /* 0x000ff6000fffe03f */
[----:B------:R-:W-:Y:S01]  /*305c0*/  @!UPT UIADD3 URZ, URZ, URZ, URZ ;  /* 0x0000003f3f3ff290 */ /* 0x000fe2000fffe03f */
[----:B------:R0:W-:Y:S01]  /*305d0*/  STL.64 [R1+0x6f0], R36 ;  /* 0x0006f02401007387 */ /* 0x0001e20000100a00 */
[----:B------:R-:W-:Y:S02]  /*305e0*/  STL.64 [R1+0x6f8], R38 ;  /* 0x0006f82601007387 */ /* 0x000fe40000100a00 */
[----:B0-----:R-:W-:Y:S02]  /*305f0*/  IMAD.MOV.U32 R37, RZ, RZ, R52 ;  /* 0x000000ffff257224 */ /* 0x001fe400078e0034 */
[----:B------:R-:W-:Y:S02]  /*30600*/  IMAD.MOV.U32 R36, RZ, RZ, R53 ;  /* 0x000000ffff247224 */ /* 0x000fe400078e0035 */
[----:B------:R-:W3:Y:S02]  /*30610*/  LDL.LU.64 R52, [R1+0x3308] ;  /* 0x0033080001347983 */ /* 0x000ee40000300a00 */
[C---:B---3--:R-:W-:Y:S11]  /*30620*/  HMMA.16816.F32 R4, R48.reuse, R52, R4 ;  /* 0x000000343004723c */ /* 0x048ff60000001804 */
[----:B------:R-:W-:Y:S11]  /*30630*/  @!UPT UIADD3 URZ, URZ, URZ, URZ ;  /* 0x0000003f3f3ff290 */ /* 0x000ff6000fffe03f */
[----:B------:R-:W-:Y:S01]  /*30640*/  @!UPT UIADD3 URZ, URZ, URZ, URZ ;  /* 0x0000003f3f3ff290 */ /* 0x000fe2000fffe03f */
[----:B------:R0:W-:Y:S01]  /*30650*/  STL.64 [R1+0x6e0], R4 ;  /* 0x0006e00401007387 */ /* 0x0001e20000100a00 */
[----:B------:R-:W-:Y:S03]  /*30660*/  STL.64 [R1+0x6e8], R6 ;  /* 0x0006e80601007387 */ /* 0x000fe60000100a00 */
[----:B0-----:R-:W2:Y:S01]  /*30670*/  LDL.LU.64 R4, [R1+0x3300] ;  /* 0x0033000001047983 */ /* 0x001ea20000300a00 */
[----:B------:R0:W-:Y:S03]  /*30680*/  STL.64 [R1+0x3270], R52 ;  /* 0x0032703401007387 */ /* 0x0001e60000100a00 */
[----:B0-----:R-:W3:Y:S01]  /*30690*/  LDL.LU.64 R52, [R1+0x650] ;  /* 0x0006500001347983 */ /* 0x001ee20000300a00 */
[----:B------:R-:W3:Y:S01]  /*306a0*/  LDL.LU.64 R54, [R1+0x658] ;  /* 0x0006580001367983 */ /* 0x000ee20000300a00 */
[C---:B--2---:R-:W-:Y:S02]  /*306b0*/  HMMA.16816.F32 R4, R48.reuse, R4, R32 ;  /* 0x000000043004723c */ /* 0x044fe40000001820 */
[----:B------:R-:W2:Y:S01]  /*306c0*/  LDL.LU.64 R34, [R1+0x32f8] ;  /* 0x0032f80001227983 */ /* 0x000ea20000300a00 */
[----:B------:R-:W4:Y:S11]  /*306d0*/  LDL.LU.64 R32, [R1+0x32f0] ;  /* 0x0032f00001207983 */ /* 0x000f360000300a00 */
[----:B------:R-:W-:Y:S09]  /*306e0*/  @!UPT UIADD3 URZ, URZ, URZ, URZ ;  /* 0x0000003f3f3ff290 */ /* 0x000ff2000fffe03f */
[----:B------:R0:W-:Y:S01]  /*306f0*/  STL.64 [R1+0x6d0], R4 ;  /* 0x0006d00401007387 */ /* 0x0001e20000100a00 */
[----:B------:R1:W-:Y:S03]  /*30700*/  STL.64 [R1+0x6d8], R6 ;  /* 0x0006d80601007387 */ /* 0x0003e60000100a00 */
[----:B0-----:R-:W1:Y:S02]  /*30710*/  LDL.LU.64 R4, [R1+0x32e8] ;  /* 0x0032e80001047983 */ /* 0x001e640000300a00 */
[C---:B-1----:R-:W-:Y:S02]  /*30720*/  HMMA.16816.F32 R4, R48.reuse, R4, R40 ;  /* 0x000000043004723c */ /* 0x042fe40000001828 */
[----:B------:R-:W2:Y:S01]  /*30730*/  LDL.LU.64 R42, [R1+0x32e0] ;  /* 0x0032e000012a7983 */ /* 0x000ea20000300a00 */
[----:B------:R-:W2:Y:S11]  /*30740*/  LDL.LU.64 R40, [R1+0x32d8] ;  /* 0x0032d80001287983 */ /* 0x000eb60000300a00 */
        /* <DEDUP_REMOVED lines=8> */
[----:B------:R-:W-:Y:S01]  /*307d0*/  STL.64 [R1+0x6b0], R4 ;  /* 0x0006b00401007387 */ /* 0x000fe20000100a00 */
[----:B------:R0:W-:Y:S03]  /*307e0*/  STL.64 [R1+0x6b8], R6 ;  /* 0x0006b80601007387 */ /* 0x0001e60000100a00 */
[----:B0-----:R-:W2:Y:S01]  /*307f0*/  LDL.LU.64 R6, [R1+0x32b8] ;  /* 0x0032b80001067983 */ /* 0x001ea20000300a00 */
[----:B------:R-:W2:Y:S01]  /*30800*/  LDL.LU.64 R4, [R1+0x32b0] ;  /* 0x0032b00001047983 */ /* 0x000ea20000300a00 */
[C---:B---3--:R-:W-:Y:S01]  /*30810*/  HMMA.16816.F32 R52, R48.reuse, R44, R52 ;  /* 0x0000002c3034723c */ /* 0x048fe20000001834 */
[----:B------:R-:W-:Y:S02]  /*30820*/  IMAD.MOV.U32 R39, RZ, RZ, R44 ;  /* 0x000000ffff277224 */ /* 0x000fe400078e002c */
[----:B------:R-:W-:Y:S11]  /*30830*/  IMAD.MOV.U32 R38, RZ, RZ, R45 ;  /* 0x000000ffff267224 */ /* 0x000ff600078e002d */
[----:B------:R-:W-:Y:S09]  /*30840*/  @!UPT UIADD3 URZ, URZ, URZ, URZ ;  /* 0x0000003f3f3ff290 */ /* 0x000ff2000fffe03f */
[----:B------:R0:W-:Y:S01]  /*30850*/  STL.64 [R1+0x6a0], R52 ;  /* 0x0006a03401007387 */ /* 0x0001e20000100a00 */
[----:B------:R-:W-:Y:S02]  /*30860*/  STL.64 [R1+0x6a8], R54 ;  /* 0x0006a83601007387 */ /* 0x000fe40000100a00 */
[----:B0-----:R-:W-:Y:S02]  /*30870*/  IMAD.MOV.U32 R52, RZ, RZ, R37 ;  /* 0x000000ffff347224 */ /* 0x001fe400078e0025 */
[----:B------:R-:W-:Y:S01]  /*30880*/  IMAD.MOV.U32 R53, RZ, RZ, R36 ;  /* 0x000000ffff357224 */ /* 0x000fe200078e0024 */
[C---:B--2---:R-:W-:Y:S01]  /*30890*/  HMMA.16816.F32 R44, R48.reuse, R4, R12 ;  /* 0x00000004302c723c */ /* 0x044fe2000000180c */
[----:B------:R-:W2:Y:S01]  /*308a0*/  LDL.LU.64 R12, [R1+0x270] ;  /* 0x00027000010c7983 */ /* 0x000ea20000300a00 */
[----:B------:R-:W2:Y:S11]  /*308b0*/  LDL.LU.64 R14, [R1+0x278] ;  /* 0x00027800010e7983 */ /* 0x000eb60000300a00 */
[----:B------:R-:W-:Y:S10]  /*308c0*/  @!UPT UIADD3 URZ, URZ, URZ, URZ ;  /* 0x0000003f3f3ff290 */ /* 0x000ff4000fffe03f */
[----:B------:R-:W-:Y:S01]  /*308d0*/  STL.64 [R1+0x690], R44 ;  /* 0x0006902c01007387 */ /* 0x000fe20000100a00 */
[----:B------:R-:W-:Y:S02]  /*308e0*/  STL.64 [R1+0x698], R46 ;  /* 0x0006982e01007387 */ /* 0x000fe40000100a00 */
[----:B------:R-:W-:Y:S02]  /*308f0*/  STL.64 [R1+0x3220], R6 ;  /* 0x0032200601007387 */ /* 0x000fe40000100a00 */
[----:B------:R0:W-:Y:S01]  /*30900*/  STL.64 [R1+0x3218], R4 ;  /* 0x0032180401007387 */ /* 0x0001e20000100a00 */
[----:B------:R-:W3:Y:S01]  /*30910*/  LDL.LU.64 R36, [R1+0xc70] ;  /* 0x000c700001247983 */ /* 0x000ee20000300a00 */
[----:B0-----:R-:W-:Y:S02]  /*30920*/  IMAD.MOV.U32 R4, RZ, RZ, R39 ;  /* 0x000000ffff047224 */ /* 0x001fe400078e0027 */
[----:B------:R-:W-:Y:S02]  /*30930*/  IMAD.MOV.U32 R5, RZ, RZ, R38 ;  /* 0x000000ffff057224 */ /* 0x000fe400078e0026 */
[----:B------:R-:W3:Y:S01]  /*30940*/  LDL.LU.64 R38, [R1+0xc78] ;  /* 0x000c780001267983 */ /* 0x000ee20000300a00 */
[----:B------:R-:W2:Y:S02]  /*30950*/  LDL.LU.64 R44, [R1+0xa10] ;  /* 0x000a1000012c7983 */ /* 0x000ea40000300a00 */
[----:B------:R-:W2:Y:S02]  /*30960*/  LDL.LU.64 R46, [R1+0xa18] ;  /* 0x000a1800012e7983 */ /* 0x000ea40000300a00 */
[----:B------:R0:W-:Y:S02]  /*30970*/  STL.64 [R1+0x3288], R52 ;  /* 0x0032883401007387 */ /* 0x0001e40000100a00 */
[----:B0-----:R-:W2:Y:S01]  /*30980*/  LDL.LU.64 R52, [R1+0xa40] ;  /* 0x000a400001347983 */ /* 0x001ea20000300a00 */
[----:B------:R-:W2:Y:S02]  /*30990*/  LDL.LU.64 R54, [R1+0xa48] ;  /* 0x000a480001367983 */ /* 0x000ea40000300a00 */
[----:B------:R0:W-:Y:S02]  /*309a0*/  STL.64 [R1+0x3238], R4 ;  /* 0x0032380401007387 */ /* 0x0001e40000100a00 */
[----:B0-----:R-:W2:Y:S04]  /*309b0*/  LDL.64 R4, [R1+0x80] ;  /* 0x0000800001047983 */ /* 0x001ea80000100a00 */
[----:B--2---:R0:W-:Y:S04]  /*309c0*/  STL.64 [R1+0x3250], R4 ;  /* 0x0032500401007387 */ /* 0x0041e80000100a00 */
[----:B0-----:R-:W2:Y:S01]  /*309d0*/  LDL.64 R4, [R1+0x90] ;  /* 0x0000900001047983 */ /* 0x001ea20000100a00 */
[----:B------:R-:W-:Y:S03]  /*309e0*/  HMMA.16816.F32 R48, R48, R8, R12 ;  /* 0x000000083030723c */ /* 0x000fe6000000180c */
[----:B--2---:R0:W-:Y:S04]  /*309f0*/  STL.64 [R1+0x3258], R4 ;  /* 0x0032580401007387 */ /* 0x0041e80000100a00 */
[----:B0-----:R-:W2:Y:S01]  /*30a00*/  LDL.LU.64 R4, [R1+0xc40] ;  /* 0x000c400001047983 */ /* 0x001ea20000300a00 */
[----:B------:R-:W2:Y:S02]  /*30a10*/  LDL.LU.64 R6, [R1+0xc48] ;  /* 0x000c480001067983 */ /* 0x000ea40000300a00 */
[----:B------:R-:W3:Y:S02]  /*30a20*/  LDL.LU.64 R14, [R1+0x32a8] ;  /* 0x0032a800010e7983 */ /* 0x000ee40000300a00 */
[----:B------:R-:W3:Y:S11]  /*30a30*/  LDL.LU.64 R12, [R1+0x32a0] ;  /* 0x0032a000010c7983 */ /* 0x000ef60000300a00 */
[----:B------:R0:W-:Y:S01]  /*30a40*/  STL.64 [R1+0x3a0], R48 ;  /* 0x0003a03001007387 */ /* 0x0001e20000100a00 */
[----:B------:R1:W-:Y:S03]  /*30a50*/  STL.64 [R1+0x3a8], R50 ;  /* 0x0003a83201007387 */ /* 0x0003e60000100a00 */
[----:B0-----:R-:W4:Y:S01]  /*30a60*/  LDL.LU.64 R48, [R1+0xc50] ;  /* 0x000c500001307983 */ /* 0x001f220000300a00 */
[----:B-1----:R-:W4:Y:S02]  /*30a70*/  LDL.LU.64 R50, [R1+0xc58] ;  /* 0x000c580001327983 */ /* 0x002f240000300a00 */
        /* <DEDUP_REMOVED lines=10> */
[----:B------:R-:W2:Y:S02]  /*30b20*/  LDL.LU.64 R36, [R1+0x3290] ;  /* 0x0032900001247983 */ /* 0x000ea40000300a00 */
[----:B------:R-:W-:Y:S02]  /*30b30*/  STL.64 [R1+0x3248], R42 ;  /* 0x0032482a01007387 */ /* 0x000fe40000100a00 */
[----:B------:R-:W-:Y:S01]  /*30b40*/  STL.64 [R1+0x3240], R40 ;  /* 0x0032402801007387 */ /* 0x000fe20000100a00 */
[C---:B--2---:R-:W-:Y:S01]  /*30b50*/  HMMA.16816.F32 R8, R12.reuse, R36, R8 ;  /* 0x000000240c08723c */ /* 0x044fe20000001808 */
[----:B---3--:R-:W-:Y:S01]  /*30b60*/  STL [R1+0x3268], R38 ;  /* 0x0032682601007387 */ /* 0x008fe20000100800 */
[----:B------:R4:W-:Y:S06]  /*30b70*/  STL.64 [R1+0x3260], R36 ;  /* 0x0032602401007387 */ /* 0x0009ec0000100a00 */
[C---:B----4-:R-:W-:Y:S01]  /*30b80*/  HMMA.16816.F32 R36, R12.reuse, R32, R48 ;  /* 0x000000200c24723c */ /* 0x050fe20000001830 */
[----:B------:R-:W0:Y:S11]  /*30b90*/  LDSM.16.MT88.4 R48, [R31+0x80] ;  /* 0x000080001f30783b */ /* 0x000e360000004200 */
[----:B------:R-:W-:Y:S03]  /*30ba0*/  @!UPT UIADD3 URZ, URZ, URZ, URZ ;  /* 0x0000003f3f3ff290 */ /* 0x000fe6000fffe03f */
[----:B------:R1:W-:Y:S01]  /*30bb0*/  STL.64 [R1+0x1a0], R8 ;  /* 0x0001a00801007387 */ /* 0x0003e20000100a00 */
[----:B------:R2:W-:Y:S03]  /*30bc0*/  STL.64 [R1+0x1a8], R10 ;  /* 0x0001a80a01007387 */ /* 0x0005e60000100a00 */
[----:B-1----:R-:W3:Y:S01]  /*30bd0*/  LDL.LU.64 R8, [R1+0xa30] ;  /* 0x000a300001087983 */ /* 0x002ee20000300a00 */
[----:B--2---:R-:W3:Y:S03]  /*30be0*/  LDL.LU.64 R10, [R1+0xa38] ;  /* 0x000a3800010a7983 */ /* 0x004ee60000300a00 */
[----:B------:R-:W-:Y:S02]  /*30bf0*/  STL.64 [R1+0x190], R36 ;  /* 0x0001902401007387 */ /* 0x000fe40000100a00 */
[----:B------:R1:W-:Y:S01]  /*30c00*/  STL.64 [R1+0x198], R38 ;  /* 0x0001982601007387 */ /* 0x0003e20000100a00 */
[----:B------:R-:W-:Y:S01]  /*30c10*/  STL.64 [R1+0x3280], R34 ;  /* 0x0032802201007387 */ /* 0x000fe20000100a00 */
[----:B------:R2:W-:Y:S01]  /*30c20*/  STL.64 [R1+0x3278], R32 ;  /* 0x0032782001007387 */ /* 0x0005e20000100a00 */
[C---:B-1----:R-:W-:Y:S08]  /*30c30*/  HMMA.16816.F32 R36, R12.reuse, R28, R4 ;  /* 0x0000001c0c24723c */ /* 0x042ff00000001804 */
[C---:B--2---:R-:W-:Y:S11]  /*30c40*/  HMMA.16816.F32 R32, R12.reuse, R24, R52 ;  /* 0x000000180c20723c */ /* 0x044ff60000001834 */
[----:B------:R-:W-:Y:S04]  /*30c50*/  @!UPT UIADD3 URZ, URZ, URZ, URZ ;  /* 0x0000003f3f3ff290 */ /* 0x000fe8000fffe03f */
[----:B------:R-:W-:Y:S01]  /*30c60*/  STL.64 [R1+0x180], R36 ;  /* 0x0001802401007387 */ /* 0x000fe20000100a00 */
[----:B------:R-:W-:Y:S02]  /*30c70*/  STL.64 [R1+0x188], R38 ;  /* 0x0001882601007387 */ /* 0x000fe40000100a00 */
[----:B------:R-:W2:Y:S05]  /*30c80*/  LDL.LU.64 R52, [R1+0xa20] ;  /* 0x000a200001347983 */ /* 0x000eaa0000300a00 */
[----:B------:R1:W-:Y:S01]  /*30c90*/  STL.64 [R1+0x170], R32 ;  /* 0x0001702001007387 */ /* 0x0003e20000100a00 */
[----:B------:R4:W-:Y:S01]  /*30ca0*/  STL.64 [R1+0x178], R34 ;  /* 0x0001782201007387 */ /* 0x0009e20000100a00 */
[----:B------:R-:W2:Y:S01]  /*30cb0*/  LDL.LU.64 R54, [R1+0xa28] ;  /* 0x000a280001367983 */ /* 0x000ea20000300a00 */
[C---:B------:R-:W-:Y:S11]  /*30cc0*/  HMMA.16816.F32 R4, R12.reuse, R16, R44 ;  /* 0x000000100c04723c */ /* 0x040ff6000000182c */
[----:B------:R-:W-:Y:S11]  /*30cd0*/  @!UPT UIADD3 URZ, URZ, URZ, URZ ;  /* 0x0000003f3f3ff290 */ /* 0x000ff6000fffe03f */
[----:B------:R-:W-:Y:S01]  /*30ce0*/  @!UPT UIADD3 URZ, URZ, URZ, URZ ;  /* 0x0000003f3f3ff290 */ /* 0x000fe2000fffe03f */
[----:B------:R0:W-:Y:S01]  /*30cf0*/  STL.64 [R1+0x160], R4 ;  /* 0x0001600401007387 */ /* 0x0001e20000100a00 */
[----:B------:R0:W-:Y:S02]  /*30d00*/  STL.64 [R1+0x168], R6 ;  /* 0x0001680601007387 */ /* 0x0001e40000100a00 */
[----:B-1----:R-:W2:Y:S02]  /*30d10*/  LDL.LU.64 R32, [R1+0x4f0] ;  /* 0x0004f00001207983 */ /* 0x002ea40000300a00 */
[----:B----4-:R-:W4:Y:S01]  /*30d20*/  LDL.LU.64 R34, [R1+0x4f8] ;  /* 0x0004f80001227983 */ /* 0x010f220000300a00 */
[----:B------:R-:W4:Y:S01]  /*30d30*/  LDL.LU.64 R36, [R1+0x4e0] ;  /* 0x0004e00001247983 */ /* 0x000f220000300a00 */
[----:B------:R-:W4:Y:S03]  /*30d40*/  LDL.LU.64 R38, [R1+0x4e8] ;  /* 0x0004e80001267983 */ /* 0x000f260000300a00 */
[----:B0-----:R-:W4:Y:S01]  /*30d50*/  LDL.LU.64 R4, [R1+0x4d0] ;  /* 0x0004d00001047983 */ /* 0x001f220000300a00 */
[----:B------:R-:W4:Y:S02]  /*30d60*/  LDL.LU.64 R6, [R1+0x4d8] ;  /* 0x0004d80001067983 */ /* 0x000f240000300a00 */
[----:B------:R-:W-:Y:S02]  /*30d70*/  STL.64 [R1+0x3178], R50 ;  /* 0x0031783201007387 */ /* 0x000fe40000100a00 */
[----:B------:R0:W-:Y:S02]  /*30d80*/  STL.64 [R1+0x3170], R48 ;  /* 0x0031703001007387 */ /* 0x0001e40000100a00 */
[----:B0-----:R-:W4:Y:S01]  /*30d90*/  LDL.LU.64 R48, [R1+0x4b0] ;  /* 0x0004b00001307983 */ /* 0x001f220000300a00 */
[----:B------:R-:W4:Y:S02]  /*30da0*/  LDL.LU.64 R50, [R1+0x4b8] ;  /* 0x0004b80001327983 */ /* 0x000f240000300a00 */
[----:B------:R-:W4:Y:S02]  /*30db0*/  LDL.LU.64 R40, [R1+0x4a0] ;  /* 0x0004a00001287983 */ /* 0x000f240000300a00 */
[----:B------:R-:W4:Y:S01]  /*30dc0*/  LDL.LU.64 R42, [R1+0x4a8] ;  /* 0x0004a800012a7983 */ /* 0x000f220000300a00 */
[C---:B---3--:R-:W-:Y:S11]  /*30dd0*/  HMMA.16816.F32 R8, R12.reuse, R20, R8 ;  /* 0x000000140c08723c */ /* 0x048ff60000001808 */
[----:B------:R-:W-:Y:S11]  /*30de0*/  @!UPT UIADD3 URZ, URZ, URZ, URZ ;  /* 0x0000003f3f3ff290 */ /* 0x000ff6000fffe03f */
[----:B------:R-:W-:Y:S01]  /*30df0*/  @!UPT UIADD3 URZ, URZ, URZ, URZ ;  /* 0x0000003f3f3ff290 */ /* 0x000fe2000fffe03f */
        /* <DEDUP_REMOVED lines=11> */
[----:B0-----:R-:W4:Y:S02]  /*30eb0*/  LDL.LU.64 R52, [R1+0x3288] ;  /* 0x0032880001347983 */ /* 0x001f240000300a00 */
[C---:B----4-:R-:W-:Y:S02]  /*30ec0*/  HMMA.16816.F32 R52, R12.reuse, R52, R32 ;  /* 0x000000340c34723c */ /* 0x050fe40000001820 */
[----:B------:R-:W2:Y:S01]  /*30ed0*/  LDL.LU.64 R34, [R1+0x3280] ;  /* 0x0032800001227983 */ /* 0x000ea20000300a00 */
[----:B------:R-:W4:Y:S11]  /*30ee0*/  LDL.LU.64 R32, [R1+0x3278] ;  /* 0x0032780001207983 */ /* 0x000f360000300a00 */
[----:B------:R-:W-:Y:S09]  /*30ef0*/  @!UPT UIADD3 URZ, URZ, URZ, URZ ;  /* 0x0000003f3f3ff290 */ /* 0x000ff2000fffe03f */
[----:B------:R0:W-:Y:S01]  /*30f00*/  STL.64 [R1+0x130], R52 ;  /* 0x0001303401007387 */ /* 0x0001e20000100a00 */
[----:B------:R-:W-:Y:S03]  /*30f10*/  STL.64 [R1+0x138], R54 ;  /* 0x0001383601007387 */ /* 0x000fe60000100a00 */
[----:B0-----:R-:W2:Y:S02]  /*30f20*/  LDL.LU.64 R52, [R1+0x3270] ;  /* 0x0032700001347983 */ /* 0x001ea40000300a00 */
[C---:B--2---:R-:W-:Y:S11]  /*30f30*/  HMMA.16816.F32 R36, R12.reuse, R52, R36 ;  /* 0x000000340c24723c */ /* 0x044ff60000001824 */
[----:B------:R-:W-:Y:S11]  /*30f40*/  @!UPT UIADD3 URZ, URZ, URZ, URZ ;  /* 0x0000003f3f3ff290 */ /* 0x000ff6000fffe03f */
[----:B------:R-:W-:Y:S01]  /*30f50*/  @!UPT UIADD3 URZ, URZ, URZ, URZ ;  /* 0x0000003f3f3ff290 */ /* 0x000fe2000fffe03f */
[----:B------:R-:W-:Y:S01]  /*30f60*/  STL.64 [R1+0x120], R36 ;  /* 0x0001202401007387 */ /* 0x000fe20000100a00 */
[----:B------:R0:W-:Y:S03]  /*30f70*/  STL.64 [R1+0x128], R38 ;  /* 0x0001282601007387 */ /* 0x0001e60000100a00 */
[----:B0-----:R-:W2:Y:S01]  /*30f80*/  LDL.LU R38, [R1+0x3268] ;  /* 0x0032680001267983 */ /* 0x001ea20000300800 */
[----:B------:R-:W2:Y:S02]  /*30f90*/  LDL.LU.64 R36, [R1+0x3260] ;  /* 0x0032600001247983 */ /* 0x000ea40000300a00 */
[----:B------:R0:W-:Y:S02]  /*30fa0*/  STL.64 [R1+0x31f0], R52 ;  /* 0x0031f03401007387 */ /* 0x0001e40000100a00 */
[----:B0-----:R-:W2:Y:S02]  /*30fb0*/  LDL.64 R52, [R1+0xa0] ;  /* 0x0000a00001347983 */ /* 0x001ea40000100a00 */
[C---:B--2---:R-:W-:Y:S11]  /*30fc0*/  HMMA.16816.F32 R4, R12.reuse, R52, R4 ;  /* 0x000000340c04723c */ /* 0x044ff60000001804 */
[----:B------:R-:W-:Y:S11]  /*30fd0*/  @!UPT UIADD3 URZ, URZ, URZ, URZ ;  /* 0x0000003f3f3ff290 */ /* 0x000ff6000fffe03f */
[----:B------:R-:W-:Y:S01]  /*30fe0*/  @!UPT UIADD3 URZ, URZ, URZ, URZ ;  /* 0x0000003f3f3ff290 */ /* 0x000fe2000fffe03f */
[----:B------:R0:W-:Y:S01]  /*30ff0*/  STL.64 [R1+0x110], R4 ;  /* 0x0001100401007387 */ /* 0x0001e20000100a00 */
[----:B------:R-:W-:Y:S03]  /*31000*/  STL.64 [R1+0x118], R6 ;  /* 0x0001180601007387 */ /* 0x000fe60000100a00 */
[----:B0-----:R-:W2:Y:S01]  /*31010*/  LDL.LU.64 R4, [R1+0x3258] ;  /* 0x0032580001047983 */ /* 0x001ea20000300a00 */
[----:B------:R-:W-:Y:S02]  /*31020*/  IMAD.MOV.U32 R39, RZ, RZ, R52 ;  /* 0x000000ffff277224 */ /* 0x000fe400078e0034 */
[----:B------:R-:W-:Y:S02]  /*31030*/  IMAD.MOV.U32 R31, RZ, RZ, R53 ;  /* 0x000000ffff1f7224 */ /* 0x000fe400078e0035 */
[----:B------:R-:W3:Y:S01]  /*31040*/  LDL.LU.64 R52, [R1+0xd30] ;  /* 0x000d300001347983 */ /* 0x000ee20000300a00 */
[----:B------:R-:W3:Y:S01]  /*31050*/  LDL.LU.64 R54, [R1+0xd38] ;  /* 0x000d380001367983 */ /* 0x000ee20000300a00 */
[C---:B--2---:R-:W-:Y:S11]  /*31060*/  HMMA.16816.F32 R48, R12.reuse, R4, R48 ;  /* 0x000000040c30723c */ /* 0x044ff60000001830 */
[----:B------:R-:W-:Y:S11]  /*31070*/  @!UPT UIADD3 URZ, URZ, URZ, URZ ;  /* 0x0000003f3f3ff290 */ /* 0x000ff6000fffe03f */
[----:B------:R-:W-:Y:S01]  /*31080*/  @!UPT UIADD3 URZ, URZ, URZ, URZ ;  /* 0x0000003f3f3ff290 */ /* 0x000fe2000fffe03f */
[----:B------:R0:W-:Y:S01]  /*31090*/  STL.64 [R1+0x100], R48 ;  /* 0x0001003001007387 */ /* 0x0001e20000100a00 */
[----:B------:R1:W-:Y:S02]  /*310a0*/  STL.64 [R1+0x108], R50 ;  /* 0x0001083201007387 */ /* 0x0003e40000100a00 */
[----:B0-----:R-:W-:Y:S02]  /*310b0*/  IMAD.MOV.U32 R49, RZ, RZ, R4 ;  /* 0x000000ffff317224 */ /* 0x001fe400078e0004 */
[----:B------:R-:W-:Y:S02]  /*310c0*/  IMAD.MOV.U32 R48, RZ, RZ, R5 ;  /* 0x000000ffff307224 */ /* 0x000fe400078e0005 */
[----:B------:R-:W2:Y:S02]  /*310d0*/  LDL.LU.64 R4, [R1+0x3250] ;  /* 0x0032500001047983 */ /* 0x000ea40000300a00 */
[----:B--2---:R-:W-:Y:S01]  /*310e0*/  HMMA.16816.F32 R40, R12, R4, R40 ;  /* 0x000000040c28723c */ /* 0x004fe20000001828 */
[----:B-1----:R-:W-:-:S02]  /*310f0*/  IMAD.MOV.U32 R51, RZ, RZ, R4 ;  /* 0x000000ffff337224 */ /* 0x002fc400078e0004 */
[----:B------:R-:W-:Y:S11]  /*31100*/  IMAD.MOV.U32 R50, RZ, RZ, R5 ;  /* 0x000000ffff327224 */ /* 0x000ff600078e0005 */
[----:B------:R-:W-:Y:S09]  /*31110*/  @!UPT UIADD3 URZ, URZ, URZ, URZ ;  /* 0x0000003f3f3ff290 */ /* 0x000ff2000fffe03f */
[----:B------:R-:W-:Y:S01]  /*31120*/  STL.64 [R1+0xf0], R40 ;  /* 0x0000f02801007387 */ /* 0x000fe20000100a00 */
[----:B------:R0:W-:Y:S03]  /*31130*/  STL.64 [R1+0xf8], R42 ;  /* 0x0000f82a01007387 */ /* 0x0001e60000100a00 */
[----:B0-----:R-:W2:Y:S01]  /*31140*/  LDL.LU.64 R42, [R1+0x3248] ;  /* 0x00324800012a7983 */ /* 0x001ea20000300a00 */
[----:B------:R-:W2:Y:S02]  /*31150*/  LDL.LU.64 R40, [R1+0x3240] ;  /* 0x0032400001287983 */ /* 0x000ea40000300a00 */
[----:B------:R-:W3:Y:S02]  /*31160*/  LDL.LU.64 R4, [R1+0x3238] ;  /* 0x0032380001047983 */ /* 0x000ee40000300a00 */
[C---:B---3--:R-:W-:Y:S01]  /*31170*/  HMMA.16816.F32 R4, R12.reuse, R4, R8 ;  /* 0x000000040c04723c */ /* 0x048fe20000001808 */
[----:B------:R-:W3:Y:S01]  /*31180*/  LDL.LU.64 R10, [R1+0x3230] ;  /* 0x00323000010a7983 */ /* 0x000ee20000300a00 */
[----:B------:R-:W2:Y:S11]  /*31190*/  LDL.LU.64 R8, [R1+0x3228] ;  /* 0x0032280001087983 */ /* 0x000eb60000300a00 */
[----:B------:R-:W-:Y:S10]  /*311a0*/  @!UPT UIADD3 URZ, URZ, URZ, URZ ;  /* 0x0000003f3f3ff290 */ /* 0x000ff4000fffe03f */
[----:B------:R-:W-:Y:S01]  /*311b0*/  STL.64 [R1+0xe0], R4 ;  /* 0x0000e00401007387 */ /* 0x000fe20000100a00 */
[----:B------:R0:W-:Y:S03]  /*311c0*/  STL.64 [R1+0xe8], R6 ;  /* 0x0000e80601007387 */ /* 0x0001e60000100a00 */
[----:B0-----:R-:W2:Y:S01]  /*311d0*/  LDL.LU.64 R6, [R1+0x3220] ;  /* 0x0032200001067983 */ /* 0x001ea20000300a00 */
[----:B------:R-:W2:Y:S02]  /*311e0*/  LDL.LU.64 R4, [R1+0x3218] ;  /* 0x0032180001047983 */ /* 0x000ea40000300a00 */
[C---:B--2---:R-:W-:Y:S11]  /*311f0*/  HMMA.16816.F32 R44, R12.reuse, R4, R44 ;  /* 0x000000040c2c723c */ /* 0x044ff6000000182c */
[----:B------:R-:W-:Y:S11]  /*31200*/  @!UPT UIADD3 URZ, URZ, URZ, URZ ;  /* 0x0000003f3f3ff290 */ /* 0x000ff6000fffe03f */
[----:B------:R-:W-:Y:S01]  /*31210*/  @!UPT UIADD3 URZ, URZ, URZ, URZ ;  /* 0x0000003f3f3ff290 */ /* 0x000fe2000fffe03f */
[----:B------:R-:W-:Y:S01]  /*31220*/  STL.64 [R1+0x570], R44 ;  /* 0x0005702c01007387 */ /* 0x000fe20000100a00 */
[----:B------:R0:W-:Y:S03]  /*31230*/  STL.64 [R1+0x578], R46 ;  /* 0x0005782e01007387 */ /* 0x0001e60000100a00 */
[----:B0-----:R-:W2:Y:S01]  /*31240*/  LDL.LU.64 R46, [R1+0x3210] ;  /* 0x00321000012e7983 */ /* 0x001ea20000300a00 */
[----:B------:R-:W2:Y:S02]  /*31250*/  LDL.LU.64 R44, [R1+0x3208] ;  /* 0x00320800012c7983 */ /* 0x000ea40000300a00 */
[----:B------:R-:W-:Y:S02]  /*31260*/  STL.64 [R1+0x3188], R6 ;  /* 0x0031880601007387 */ /* 0x000fe40000100a00 */
[----:B------:R0:W-:Y:S02]  /*31270*/  STL.64 [R1+0x3180], R4 ;  /* 0x0031800401007387 */ /* 0x0001e40000100a00 */
[----:B0-----:R-:W2:Y:S04]  /*31280*/  LDL.64 R4, [R1+0x70] ;  /* 0x0000700001047983 */ /* 0x001ea80000100a00 */
[----:B--2---:R0:W-:Y:S04]  /*31290*/  STL.64 [R1+0x31a0], R4 ;  /* 0x0031a00401007387 */ /* 0x0041e80000100a00 */
[----:B0-----:R-:W2:Y:S01]  /*312a0*/  LDL.LU.64 R4, [R1+0x240] ;  /* 0x0002400001047983 */ /* 0x001ea20000300a00 */
[----:B------:R-:W2:Y:S02]  /*312b0*/  LDL.LU.64 R6, [R1+0x248] ;  /* 0x0002480001067983 */ /* 0x000ea40000300a00 */
[----:B--2---:R-:W-:Y:S07]  /*312c0*/  HMMA.16816.F32 R12, R12, R8, R4 ;  /* 0x000000080c0c723c */ /* 0x004fee0000001804 */
[----:B------:R-:W-:-:S02]  /*312d0*/  IMAD.MOV.U32 R4, RZ, RZ, R51 ;  /* 0x000000ffff047224 */ /* 0x000fc400078e0033 */
[----:B------:R-:W-:Y:S11]  /*312e0*/  IMAD.MOV.U32 R5, RZ, RZ, R50 ;  /* 0x000000ffff057224 */ /* 0x000ff600078e0032 */
[----:B------:R-:W-:Y:S03]  /*312f0*/  @!UPT UIADD3 URZ, URZ, URZ, URZ ;  /* 0x0000003f3f3ff290 */ /* 0x000fe6000fffe03f */
[----:B------:R-:W-:Y:S01]  /*31300*/  STL.64 [R1+0x60], R12 ;  /* 0x0000600c01007387 */ /* 0x000fe20000100a00 */
[----:B------:R-:W-:Y:S02]  /*31310*/  STL.64 [R1+0x68], R14 ;  /* 0x0000680e01007387 */ /* 0x000fe40000100a00 */
[----:B------:R-:W-:Y:S02]  /*31320*/  STL.64 [R1+0x31b8], R4 ;  /* 0x0031b80401007387 */ /* 0x000fe40000100a00 */
[----:B---3--:R-:W-:Y:S01]  /*31330*/  STL.64 [R1+0x3198], R10 ;  /* 0x0031980a01007387 */ /* 0x008fe20000100a00 */
[----:B------:R0:W-:Y:S02]  /*31340*/  STL.64 [R1+0x3190], R8 ;  /* 0x0031900801007387 */ /* 0x0001e40000100a00 */
[----:B0-----:R-:W-:Y:S01]  /*31350*/  HMMA.16816.F32 R8, R44, R40, R52 ;  /* 0x000000282c08723c */ /* 0x001fe20000001834 */
[----:B------:R-:W-:Y:S02]  /*31360*/  IMAD.MOV.U32 R4, RZ, RZ, R49 ;  /* 0x000000ffff047224 */ /* 0x000fe400078e0031 */
[----:B------:R-:W-:Y:S11]  /*31370*/  IMAD.MOV.U32 R5, RZ, RZ, R48 ;  /* 0x000000ffff057224 */ /* 0x000ff600078e0030 */
[----:B------:R-:W-:Y:S09]  /*31380*/  @!UPT UIADD3 URZ, URZ, URZ, URZ ;  /* 0x0000003f3f3ff290 */ /* 0x000ff2000fffe03f */
[----:B------:R0:W-:Y:S01]  /*31390*/  STL.64 [R1+0x390], R8 ;  /* 0x0003900801007387 */ /* 0x0001e20000100a00 */
[----:B------:R1:W-:Y:S02]  /*313a0*/  STL.64 [R1+0x398], R10 ;  /* 0x0003980a01007387 */ /* 0x0003e40000100a00 */
[----:B------:R-:W4:Y:S02]  /*313b0*/  LDL.LU.64 R52, [R1+0xd10] ;  /* 0x000d100001347983 */ /* 0x000f240000300a00 */
[----:B------:R-:W4:Y:S01]  /*313c0*/  LDL.LU.64 R54, [R1+0xd18] ;  /* 0x000d180001367983 */ /* 0x000f220000300a00 */
[----:B------:R-:W2:Y:S01]  /*313d0*/  LDL.LU.64 R48, [R1+0xd00] ;  /* 0x000d000001307983 */ /* 0x000ea20000300a00 */
[----:B------:R-:W2:Y:S02]  /*313e0*/  LDL.LU.64 R50, [R1+0xd08] ;  /* 0x000d080001327983 */ /* 0x000ea40000300a00 */
[----:B------:R-:W3:Y:S02]  /*313f0*/  LDL.LU.64 R12, [R1+0xb00] ;  /* 0x000b0000010c7983 */ /* 0x000ee40000300a00 */
[----:B------:R-:W3:Y:S01]  /*31400*/  LDL.LU.64 R14, [R1+0xb08] ;  /* 0x000b0800010e7983 */ /* 0x000ee20000300a00 */
[----:B0-----:R-:W2:Y:S01]  /*31410*/  LDL.LU.64 R8, [R1+0xad0] ;  /* 0x000ad00001087983 */ /* 0x001ea20000300a00 */
[----:B-1----:R-:W2:Y:S02]  /*31420*/  LDL.LU.64 R10, [R1+0xad8] ;  /* 0x000ad800010a7983 */ /* 0x002ea40000300a00 */
[----:B------:R0:W-:Y:S02]  /*31430*/  STL.64 [R1+0x31d0], R4 ;  /* 0x0031d00401007387 */ /* 0x0001e40000100a00 */
[----:B0-----:R-:W2:Y:S01]  /*31440*/  LDL.LU.64 R4, [R1+0xd20] ;  /* 0x000d200001047983 */ /* 0x001ea20000300a00 */
[----:B------:R-:W2:Y:S02]  /*31450*/  LDL.LU.64 R6, [R1+0xd28] ;  /* 0x000d280001067983 */ /* 0x000ea40000300a00 */
[----:B------:R-:W-:Y:S02]  /*31460*/  STL.64 [R1+0x31b0], R42 ;  /* 0x0031b02a01007387 */ /* 0x000fe40000100a00 */
[----:B------:R2:W-:Y:S01]  /*31470*/  STL.64 [R1+0x31a8], R40 ;  /* 0x0031a82801007387 */ /* 0x0005e20000100a00 */
[----:B------:R-:W0:Y:S02]  /*31480*/  S2R R59, SR_TID.X ;  /* 0x00000000003b7919 */ /* 0x000e240000002100 */
[----:B0-----:R-:W-:-:S05]  /*31490*/  IMAD.SHL.U32 R59, R59, 0x2, RZ ;  /* 0x000000023b3b7824 */ /* 0x001fca00078e00ff */
[----:B------:R-:W-:-:S04]  /*314a0*/  LOP3.LUT R0, R0, 0x10, R59, 0x78, !PT ;  /* 0x0000001000007812 */ /* 0x000fc800078e783b */
[----:B------:R-:W-:-:S04]  /*314b0*/  LOP3.LUT R0, R0, 0x800, R2, 0xf8, !PT ;  /* 0x0000080000007812 */ /* 0x000fc800078ef802 */
[----:B------:R-:W-:Y:S01]  /*314c0*/  LOP3.LUT R0, R0, 0x60, RZ, 0x3c, !PT ;  /* 0x0000006000007812 */ /* 0x000fe200078e3cff */
[C---:B--2---:R-:W-:Y:S07]  /*314d0*/  HMMA.16816.F32 R40, R44.reuse, R36, R4 ;  /* 0x000000242c28723c */ /* 0x044fee0000001804 */
[----:B------:R-:W-:Y:S02]  /*314e0*/  IMAD.MOV.U32 R4, RZ, RZ, R39 ;  /* 0x000000ffff047224 */ /* 0x000fe400078e0027 */
[----:B------:R-:W-:Y:S11]  /*314f0*/  IMAD.MOV.U32 R5, RZ, RZ, R31 ;  /* 0x000000ffff057224 */ /* 0x000ff600078e001f */
[----:B------:R-:W-:Y:S03]  /*31500*/  @!UPT UIADD3 URZ, URZ, URZ, URZ ;  /* 0x0000003f3f3ff290 */ /* 0x000fe6000fffe03f */
[----:B------:R-:W-:Y:S01]  /*31510*/  STL.64 [R1+0x380], R40 ;  /* 0x0003802801007387 */ /* 0x000fe20000100a00 */
[----:B------:R-:W-:Y:S02]  /*31520*/  STL.64 [R1+0x388], R42 ;  /* 0x0003882a01007387 */ /* 0x000fe40000100a00 */
[----:B------:R4:W-:Y:S02]  /*31530*/  STL.64 [R1+0x31e8], R4 ;  /* 0x0031e80401007387 */ /* 0x0009e40000100a00 */
[C---:B----4-:R-:W-:Y:S01]  /*31540*/  HMMA.16816.F32 R4, R44.reuse, R32, R52 ;  /* 0x000000202c04723c */ /* 0x050fe20000001834 */
[----:B------:R-:W-:Y:S01]  /*31550*/  STL [R1+0x31c8], R38 ;  /* 0x0031c82601007387 */ /* 0x000fe20000100800 */
[----:B------:R-:W-:Y:S02]  /*31560*/  STL.64 [R1+0x31c0], R36 ;  /* 0x0031c02401007387 */ /* 0x000fe40000100a00 */
[----:B------:R-:W-:Y:S02]  /*31570*/  STL.64 [R1+0x31e0], R34 ;  /* 0x0031e02201007387 */ /* 0x000fe40000100a00 */
[----:B------:R-:W-:Y:S02]  /*31580*/  STL.64 [R1+0x31d8], R32 ;  /* 0x0031d82001007387 */ /* 0x000fe40000100a00 */
[C---:B---3--:R-:W-:Y:S11]  /*31590*/  HMMA.16816.F32 R12, R44.reuse, R24, R12 ;  /* 0x000000182c0c723c */ /* 0x048ff6000000180c */
[----:B------:R-:W-:Y:S04]  /*315a0*/  @!UPT UIADD3 URZ, URZ, URZ, URZ ;  /* 0x0000003f3f3ff290 */ /* 0x000fe8000fffe03f */
[----:B------:R-:W-:Y:S01]  /*315b0*/  STL.64 [R1+0x370], R4 ;  /* 0x0003700401007387 */ /* 0x000fe20000100a00 */
[----:B------:R0:W-:Y:S02]  /*315c0*/  STL.64 [R1+0x378], R6 ;  /* 0x0003780601007387 */ /* 0x0001e40000100a00 */
[C---:B0-----:R-:W-:Y:S01]  /*315d0*/  HMMA.16816.F32 R4, R44.reuse, R28, R48 ;  /* 0x0000001c2c04723c */ /* 0x041fe20000001830 */
[----:B------:R-:W-:Y:S01]  /*315e0*/  STL [R1+0x3200], R30 ;  /* 0x0032001e01007387 */ /* 0x000fe20000100800 */
[----:B------:R-:W-:Y:S11]  /*315f0*/  STL.64 [R1+0x31f8], R28 ;  /* 0x0031f81c01007387 */ /* 0x000ff60000100a00 */
[----:B------:R-:W-:Y:S10]  /*31600*/  @!UPT UIADD3 URZ, URZ, URZ, URZ ;  /* 0x0000003f3f3ff290 */ /* 0x000ff4000fffe03f */
[----:B------:R-:W-:Y:S01]  /*31610*/  STL.64 [R1+0x360], R4 ;  /* 0x0003600401007387 */ /* 0x000fe20000100a00 */
[----:B------:R0:W-:Y:S02]  /*31620*/  STL.64 [R1+0x368], R6 ;  /* 0x0003680601007387 */ /* 0x0001e40000100a00 */
[----:B------:R-:W2:Y:S02]  /*31630*/  LDL.LU.64 R48, [R1+0xaf0] ;  /* 0x000af00001307983 */ /* 0x000ea40000300a00 */
[----:B------:R-:W-:Y:S01]  /*31640*/  STL.64 [R1+0x350], R12 ;  /* 0x0003500c01007387 */ /* 0x000fe20000100a00 */
[----:B------:R-:W-:Y:S02]  /*31650*/  STL.64 [R1+0x358], R14 ;  /* 0x0003580e01007387 */ /* 0x000fe40000100a00 */
[----:B------:R-:W1:Y:S04]  /*31660*/  LDSM.16.MT88.4 R12, [R0] ;  /* 0x00000000000c783b */ /* 0x000e680000004200 */
[----:B------:R-:W2:Y:S01]  /*31670*/  LDL.LU.64 R50, [R1+0xaf8] ;  /* 0x000af80001327983 */ /* 0x000ea20000300a00 */
[C---:B0-----:R-:W-:Y:S11]  /*31680*/  HMMA.16816.F32 R4, R44.reuse, R16, R8 ;  /* 0x000000102c04723c */ /* 0x041ff60000001808 */
[----:B------:R-:W-:Y:S11]  /*31690*/  @!UPT UIADD3 URZ, URZ, URZ, URZ ;  /* 0x0000003f3f3ff290 */ /* 0x000ff6000fffe03f */
[----:B------:R-:W-:Y:S01]  /*316a0*/  @!UPT UIADD3 URZ, URZ, URZ, URZ ;  /* 0x0000003f3f3ff290 */ /* 0x000fe2000fffe03f */
[----:B------:R0:W-:Y:S01]  /*316b0*/  STL.64 [R1+0x340], R4 ;  /* 0x0003400401007387 */ /* 0x0001e20000100a00 */
[----:B------:R3:W-:Y:S02]  /*316c0*/  STL.64 [R1+0x348], R6 ;  /* 0x0003480601007387 */ /* 0x0007e40000100a00 */
[----:B------:R-:W4:Y:S02]  /*316d0*/  LDL.LU.64 R28, [R1+0xae0] ;  /* 0x000ae000011c7983 */ /* 0x000f240000300a00 */
[----:B------:R-:W4:Y:S01]  /*316e0*/  LDL.LU.64 R30, [R1+0xae8] ;  /* 0x000ae800011e7983 */ /* 0x000f220000300a00 */
[----:B------:R-:W4:Y:S01]  /*316f0*/  LDL.LU.64 R52, [R1+0x670] ;  /* 0x0006700001347983 */ /* 0x000f220000300a00 */
[----:B------:R-:W4:Y:S03]  /*31700*/  LDL.LU.64 R54, [R1+0x678] ;  /* 0x0006780001367983 */ /* 0x000f260000300a00 */
[----:B0-----:R-:W4:Y:S01]  /*31710*/  LDL.LU.64 R4, [R1+0x950] ;  /* 0x0009500001047983 */ /* 0x001f220000300a00 */
        /* <DEDUP_REMOVED lines=9> */
[----:B-1----:R-:W-:Y:S02]  /*317b0*/  STL.64 [R1+0x30f8], R14 ;  /* 0x0030f80e01007387 */ /* 0x002fe40000100a00 */
[----:B------:R0:W-:Y:S02]  /*317c0*/  STL.64 [R1+0x30f0], R12 ;  /* 0x0030f00c01007387 */ /* 0x0001e40000100a00 */
[----:B0-----:R-:W3:Y:S01]  /*317d0*/  LDL.64 R12, [R1+0xc0] ;  /* 0x0000c000010c7983 */ /* 0x001ee20000100a00 */
[C---:B--2---:R-:W-:Y:S08]  /*317e0*/  HMMA.16816.F32 R48, R44.reuse, R20, R48 ;  /* 0x000000142c30723c */ /* 0x044ff00000001830 */
[C---:B----4-:R-:W-:Y:S11]  /*317f0*/  HMMA.16816.F32 R28, R44.reuse, R56, R28 ;  /* 0x000000382c1c723c */ /* 0x050ff6000000181c */
[----:B------:R-:W-:Y:S04]  /*31800*/  @!UPT UIADD3 URZ, URZ, URZ, URZ ;  /* 0x0000003f3f3ff290 */ /* 0x000fe8000fffe03f */
[----:B------:R0:W-:Y:S01]  /*31810*/  STL.64 [R1+0x330], R48 ;  /* 0x0003303001007387 */ /* 0x0001e20000100a00 */
[----:B------:R1:W-:Y:S03]  /*31820*/  STL.64 [R1+0x338], R50 ;  /* 0x0003383201007387 */ /* 0x0003e60000100a00 */
[----:B0-----:R-:W2:Y:S01]  /*31830*/  LDL.LU.64 R48, [R1+0x870] ;  /* 0x0008700001307983 */ /* 0x001ea20000300a00 */
[----:B-1----:R-:W2:Y:S01]  /*31840*/  LDL.LU.64 R50, [R1+0x878] ;  /* 0x0008780001327983 */ /* 0x002ea20000300a00 */
[C---:B---3--:R-:W-:Y:S02]  /*31850*/  HMMA.16816.F32 R52, R44.reuse, R12, R52 ;  /* 0x0000000c2c34723c */ /* 0x048fe40000001834 */
[----:B------:R-:W-:Y:S01]  /*31860*/  STL.64 [R1+0x680], R28 ;  /* 0x0006801c01007387 */ /* 0x000fe20000100a00 */
[----:B------:R0:W-:Y:S03]  /*31870*/  STL.64 [R1+0x688], R30 ;  /* 0x0006881e01007387 */ /* 0x0001e60000100a00 */
[----:B0-----:R-:W3:Y:S01]  /*31880*/  LDL.LU R30, [R1+0x3200] ;  /* 0x00320000011e7983 */ /* 0x001ee20000300800 */
[----:B------:R-:W4:Y:S11]  /*31890*/  LDL.LU.64 R28, [R1+0x31f8] ;  /* 0x0031f800011c7983 */ /* 0x000f360000300a00 */
[----:B------:R-:W-:Y:S05]  /*318a0*/  @!UPT UIADD3 URZ, URZ, URZ, URZ ;  /* 0x0000003f3f3ff290 */ /* 0x000fea000fffe03f */
        /* <DEDUP_REMOVED lines=18> */
[----:B------:R-:W2:Y:S11]  /*319d0*/  LDL.LU.64 R32, [R1+0x31d8] ;  /* 0x0031d80001207983 */ /* 0x000eb60000300a00 */
[----:B------:R-:W-:Y:S09]  /*319e0*/  @!UPT UIADD3 URZ, URZ, URZ, URZ ;  /* 0x0000003f3f3ff290 */ /* 0x000ff2000fffe03f */
[----:B------:R0:W-:Y:S01]  /*319f0*/  STL.64 [R1+0x650], R4 ;  /* 0x0006500401007387 */ /* 0x0001e20000100a00 */
[----:B------:R1:W-:Y:S03]  /*31a00*/  STL.64 [R1+0x658], R6 ;  /* 0x0006580601007387 */ /* 0x0003e60000100a00 */
[----:B0-----:R-:W1:Y:S02]  /*31a10*/  LDL.LU.64 R4, [R1+0x31d0] ;  /* 0x0031d00001047983 */ /* 0x001e640000300a00 */
[C---:B-1----:R-:W-:Y:S02]  /*31a20*/  HMMA.16816.F32 R4, R44.reuse, R4, R36 ;  /* 0x000000042c04723c */ /* 0x042fe40000001824 */
[----:B------:R-:W2:Y:S01]  /*31a30*/  LDL.LU R38, [R1+0x31c8] ;  /* 0x0031c80001267983 */ /* 0x000ea20000300800 */
        /* <DEDUP_REMOVED lines=10> */
[----:B------:R-:W-:Y:S03]  /*31ae0*/  STL.64 [R1+0x638], R6 ;  /* 0x0006380601007387 */ /* 0x000fe60000100a00 */
[----:B0-----:R-:W2:Y:S02]  /*31af0*/  LDL.LU.64 R4, [R1+0x31a0] ;  /* 0x0031a00001047983 */ /* 0x001ea40000300a00 */
[C---:B--2---:R-:W-:Y:S01]  /*31b00*/  HMMA.16816.F32 R8, R44.reuse, R4, R8 ;  /* 0x000000042c08723c */ /* 0x044fe20000001808 */
[----:B------:R-:W-:Y:S02]  /*31b10*/  IMAD.MOV.U32 R58, RZ, RZ, R4 ;  /* 0x000000ffff3a7224 */ /* 0x000fe400078e0004 */
[----:B------:R-:W-:Y:S11]  /*31b20*/  IMAD.MOV.U32 R39, RZ, RZ, R5 ;  /* 0x000000ffff277224 */ /* 0x000ff600078e0005 */
[----:B------:R-:W-:Y:S09]  /*31b30*/  @!UPT UIADD3 URZ, URZ, URZ, URZ ;  /* 0x0000003f3f3ff290 */ /* 0x000ff2000fffe03f */
[----:B------:R-:W-:Y:S01]  /*31b40*/  STL.64 [R1+0x620], R8 ;  /* 0x0006200801007387 */ /* 0x000fe20000100a00 */
[----:B------:R0:W-:Y:S03]  /*31b50*/  STL.64 [R1+0x628], R10 ;  /* 0x0006280a01007387 */ /* 0x0001e60000100a00 */
[----:B0-----:R-:W2:Y:S01]  /*31b60*/  LDL.LU.64 R10, [R1+0x3198] ;  /* 0x00319800010a7983 */ /* 0x001ea20000300a00 */
[----:B------:R-:W3:Y:S02]  /*31b70*/  LDL.LU.64 R8, [R1+0x3190] ;  /* 0x0031900001087983 */ /* 0x000ee40000300a00 */
[----:B------:R-:W2:Y:S02]  /*31b80*/  LDL.LU.64 R6, [R1+0x3188] ;  /* 0x0031880001067983 */ /* 0x000ea40000300a00 */
[----:B------:R-:W2:Y:S02]  /*31b90*/  LDL.LU.64 R4, [R1+0x3180] ;  /* 0x0031800001047983 */ /* 0x000ea40000300a00 */
[----:B--2---:R-:W-:Y:S11]  /*31ba0*/  HMMA.16816.F32 R48, R44, R4, R48 ;  /* 0x000000042c30723c */ /* 0x004ff60000001830 */
        /* <DEDUP_REMOVED lines=8> */
[----:B0-----:R-:W-:-:S02]  /*31c30*/  IMAD.MOV.U32 R4, RZ, RZ, R58 ;  /* 0x000000ffff047224 */ /* 0x001fc400078e003a */
[----:B------:R-:W-:-:S05]  /*31c40*/  IMAD.MOV.U32 R5, RZ, RZ, R39 ;  /* 0x000000ffff057224 */ /* 0x000fca00078e0027 */
[----:B------:R3:W-:Y:S02]  /*31c50*/  STL.64 [R1+0x3120], R4 ;  /* 0x0031200401007387 */ /* 0x0007e40000100a00 */
[----:B---3--:R-:W-:Y:S02]  /*31c60*/  HMMA.16816.F32 R4, R44, R8, R12 ;  /* 0x000000082c04723c */ /* 0x008fe4000000180c */
[----:B------:R-:W3:Y:S01]  /*31c70*/  LDL.LU.64 R12, [R1+0xc10] ;  /* 0x000c1000010c7983 */ /* 0x000ee20000300a00 */
[----:B------:R-:W3:Y:S11]  /*31c80*/  LDL.LU.64 R14, [R1+0xc18] ;  /* 0x000c1800010e7983 */ /* 0x000ef60000300a00 */
[----:B------:R-:W-:Y:S09]  /*31c90*/  @!UPT UIADD3 URZ, URZ, URZ, URZ ;  /* 0x0000003f3f3ff290 */ /* 0x000ff2000fffe03f */
[----:B------:R-:W-:Y:S01]  /*31ca0*/  STL.64 [R1+0x320], R4 ;  /* 0x0003200401007387 */ /* 0x000fe20000100a00 */
[----:B------:R-:W-:Y:S02]  /*31cb0*/  STL.64 [R1+0x328], R6 ;  /* 0x0003280601007387 */ /* 0x000fe40000100a00 */
[----:B------:R-:W-:Y:S02]  /*31cc0*/  STL.64 [R1+0x3118], R10 ;  /* 0x0031180a01007387 */ /* 0x000fe40000100a00 */
[----:B------:R0:W-:Y:S02]  /*31cd0*/  STL.64 [R1+0x3110], R8 ;  /* 0x0031100801007387 */ /* 0x0001e40000100a00 */
[----:B0-----:R-:W4:Y:S01]  /*31ce0*/  LDL.LU.64 R8, [R1+0xc00] ;  /* 0x000c000001087983 */ /* 0x001f220000300a00 */
[----:B------:R-:W4:Y:S01]  /*31cf0*/  LDL.LU.64 R10, [R1+0xc08] ;  /* 0x000c0800010a7983 */ /* 0x000f220000300a00 */
[C---:B--2---:R-:W-:Y:S11]  /*31d00*/  HMMA.16816.F32 R4, R48.reuse, R40, R52 ;  /* 0x000000283004723c */ /* 0x044ff60000001834 */
[----:B------:R-:W-:Y:S11]  /*31d10*/  @!UPT UIADD3 URZ, URZ, URZ, URZ ;  /* 0x0000003f3f3ff290 */ /* 0x000ff6000fffe03f */
[----:B------:R-:W-:Y:S01]  /*31d20*/  @!UPT UIADD3 URZ, URZ, URZ, URZ ;  /* 0x0000003f3f3ff290 */ /* 0x000fe2000fffe03f */
[----:B------:R0:W-:Y:S01]  /*31d30*/  STL.64 [R1+0x560], R4 ;  /* 0x0005600401007387 */ /* 0x0001e20000100a00 */
[----:B------:R1:W-:Y:S03]  /*31d40*/  STL.64 [R1+0x568], R6 ;  /* 0x0005680601007387 */ /* 0x0003e60000100a00 */
[----:B0-----:R-:W2:Y:S01]  /*31d50*/  LDL.LU.64 R4, [R1+0xa00] ;  /* 0x000a000001047983 */ /* 0x001ea20000300a00 */
[----:B-1----:R-:W2:Y:S02]  /*31d60*/  LDL.LU.64 R6, [R1+0xa08] ;  /* 0x000a080001067983 */ /* 0x002ea40000300a00 */
[----:B------:R-:W2:Y:S02]  /*31d70*/  LDL.LU.64 R44, [R1+0x9d0] ;  /* 0x0009d000012c7983 */ /* 0x000ea40000300a00 */
[----:B------:R-:W2:Y:S01]  /*31d80*/  LDL.LU.64 R46, [R1+0x9d8] ;  /* 0x0009d800012e7983 */ /* 0x000ea20000300a00 */
[----:B------:R-:W-:Y:S01]  /*31d90*/  STL.64 [R1+0x3130], R42 ;  /* 0x0031302a01007387 */ /* 0x000fe20000100a00 */
[----:B------:R0:W-:Y:S03]  /*31da0*/  STL.64 [R1+0x3128], R40 ;  /* 0x0031282801007387 */ /* 0x0001e60000100a00 */
[----:B0-----:R-:W2:Y:S04]  /*31db0*/  LDL.64 R40, [R1+0x90] ;  /* 0x0000900001287983 */ /* 0x001ea80000100a00 */
[----:B--2---:R0:W-:Y:S04]  /*31dc0*/  STL.64 [R1+0x3148], R40 ;  /* 0x0031482801007387 */ /* 0x0041e80000100a00 */
[----:B0-----:R-:W2:Y:S04]  /*31dd0*/  LDL.LU.64 R40, [R1+0xa0] ;  /* 0x0000a00001287983 */ /* 0x001ea80000300a00 */
[----:B--2---:R0:W-:Y:S04]  /*31de0*/  STL.64 [R1+0x3168], R40 ;  /* 0x0031682801007387 */ /* 0x0041e80000100a00 */
[----:B0-----:R-:W2:Y:S01]  /*31df0*/  LDL.LU.64 R40, [R1+0xc20] ;  /* 0x000c200001287983 */ /* 0x001ea20000300a00 */
[----:B------:R-:W2:Y:S01]  /*31e00*/  LDL.LU.64 R42, [R1+0xc28] ;  /* 0x000c2800012a7983 */ /* 0x000ea20000300a00 */
[C---:B---3--:R-:W-:Y:S01]  /*31e10*/  HMMA.16816.F32 R12, R48.reuse, R32, R12 ;  /* 0x00000020300c723c */ /* 0x048fe2000000180c */
[----:B------:R-:W-:Y:S07]  /*31e20*/  STL.64 [R1+0x3140], R34 ;  /* 0x0031402201007387 */ /* 0x000fee0000100a00 */
[C---:B--2---:R-:W-:Y:S11]  /*31e30*/  HMMA.16816.F32 R40, R48.reuse, R36, R40 ;  /* 0x000000243028723c */ /* 0x044ff60000001828 */
[----:B------:R-:W-:Y:S11]  /*31e40*/  @!UPT UIADD3 URZ, URZ, URZ, URZ ;  /* 0x0000003f3f3ff290 */ /* 0x000ff6000fffe03f */
[----:B------:R-:W-:Y:S01]  /*31e50*/  @!UPT UIADD3 URZ, URZ, URZ, URZ ;  /* 0x0000003f3f3ff290 */ /* 0x000fe2000fffe03f */
[----:B------:R-:W-:Y:S01]  /*31e60*/  STL.64 [R1+0x550], R40 ;  /* 0x0005502801007387 */ /* 0x000fe20000100a00 */
[----:B------:R-:W-:Y:S02]  /*31e70*/  STL.64 [R1+0x558], R42 ;  /* 0x0005582a01007387 */ /* 0x000fe40000100a00 */
[----:B------:R-:W-:Y:S02]  /*31e80*/  STL.64 [R1+0x3138], R32 ;  /* 0x0031382001007387 */ /* 0x000fe40000100a00 */
[----:B------:R-:W-:Y:S01]  /*31e90*/  STL.64 [R1+0x540], R12 ;  /* 0x0005400c01007387 */ /* 0x000fe20000100a00 */
[----:B------:R4:W-:Y:S02]  /*31ea0*/  STL.64 [R1+0x548], R14 ;  /* 0x0005480e01007387 */ /* 0x0009e40000100a00 */
[C---:B----4-:R-:W-:Y:S02]  /*31eb0*/  HMMA.16816.F32 R12, R48.reuse, R28, R8 ;  /* 0x0000001c300c723c */ /* 0x050fe40000001808 */
[----:B------:R-:W2:Y:S01]  /*31ec0*/  LDL.LU.64 R8, [R1+0x9f0] ;  /* 0x0009f00001087983 */ /* 0x000ea20000300a00 */
[----:B------:R-:W2:Y:S11]  /*31ed0*/  LDL.LU.64 R10, [R1+0x9f8] ;  /* 0x0009f800010a7983 */ /* 0x000eb60000300a00 */
[----:B------:R-:W-:Y:S09]  /*31ee0*/  @!UPT UIADD3 URZ, URZ, URZ, URZ ;  /* 0x0000003f3f3ff290 */ /* 0x000ff2000fffe03f */
[----:B------:R-:W-:Y:S01]  /*31ef0*/  STL.64 [R1+0x530], R12 ;  /* 0x0005300c01007387 */ /* 0x000fe20000100a00 */
[----:B------:R0:W-:Y:S02]  /*31f00*/  STL.64 [R1+0x538], R14 ;  /* 0x0005380e01007387 */ /* 0x0001e40000100a00 */
[C---:B0-----:R-:W-:Y:S01]  /*31f10*/  HMMA.16816.F32 R12, R48.reuse, R24, R4 ;  /* 0x00000018300c723c */ /* 0x041fe20000001804 */
[----:B------:R-:W3:Y:S01]  /*31f20*/  LDL.LU.64 R4, [R1+0x9e0] ;  /* 0x0009e00001047983 */ /* 0x000ee20000300a00 */
[----:B------:R-:W3:Y:S11]  /*31f30*/  LDL.LU.64 R6, [R1+0x9e8] ;  /* 0x0009e80001067983 */ /* 0x000ef60000300a00 */
[----:B------:R-:W-:Y:S10]  /*31f40*/  @!UPT UIADD3 URZ, URZ, URZ, URZ ;  /* 0x0000003f3f3ff290 */ /* 0x000ff4000fffe03f */
[----:B------:R0:W-:Y:S01]  /*31f50*/  STL.64 [R1+0x520], R12 ;  /* 0x0005200c01007387 */ /* 0x0001e20000100a00 */
[----:B------:R1:W-:Y:S02]  /*31f60*/  STL.64 [R1+0x528], R14 ;  /* 0x0005280e01007387 */ /* 0x0003e40000100a00 */
[----:B------:R-:W4:Y:S02]  /*31f70*/  LDL.LU.64 R40, [R1+0x2d0] ;  /* 0x0002d00001287983 */ /* 0x000f240000300a00 */
[----:B------:R-:W4:Y:S01]  /*31f80*/  LDL.LU.64 R42, [R1+0x2d8] ;  /* 0x0002d800012a7983 */ /* 0x000f220000300a00 */
[----:B------:R-:W-:Y:S01]  /*31f90*/  HMMA.16816.F32 R32, R48, R16, R44 ;  /* 0x000000103020723c */ /* 0x000fe2000000182c */
[----:B------:R-:W1:Y:S04]  /*31fa0*/  LDSM.16.MT88.4 R44, [R0+0x80] ;  /* 0x00008000002c783b */ /* 0x000e680000004200 */
[----:B0-----:R-:W4:Y:S01]  /*31fb0*/  LDL.LU.64 R12, [R1+0x2c0] ;  /* 0x0002c000010c7983 */ /* 0x001f220000300a00 */
[----:B-1----:R-:W4:Y:S03]  /*31fc0*/  LDL.LU.64 R14, [R1+0x2c8] ;  /* 0x0002c800010e7983 */ /* 0x002f260000300a00 */
[----:B------:R-:W-:Y:S01]  /*31fd0*/  STL.64 [R1+0x3158], R26 ;  /* 0x0031581a01007387 */ /* 0x000fe20000100a00 */
[----:B------:R0:W-:Y:S02]  /*31fe0*/  STL.64 [R1+0x3150], R24 ;  /* 0x0031501801007387 */ /* 0x0001e40000100a00 */
[----:B------:R-:W-:-:S02]  /*31ff0*/  IMAD.MOV.U32 R52, RZ, RZ, R31 ;  /* 0x000000ffff347224 */ /* 0x000fc400078e001f */
[----:B------:R-:W-:Y:S01]  /*32000*/  IMAD.MOV.U32 R53, RZ, RZ, R2 ;  /* 0x000000ffff357224 */ /* 0x000fe200078e0002 */
[----:B0-----:R-:W4:Y:S08]  /*32010*/  LDL.LU.64 R24, [R1+0x2b0] ;  /* 0x0002b00001187983 */ /* 0x001f300000300a00 */
[----:B------:R-:W-:Y:S02]  /*32020*/  STL.64 [R1+0x510], R32 ;  /* 0x0005102001007387 */ /* 0x000fe40000100a00 */
[----:B------:R-:W-:Y:S02]  /*32030*/  STL.64 [R1+0x518], R34 ;  /* 0x0005182201007387 */ /* 0x000fe40000100a00 */
[----:B------:R-:W4:Y:S01]  /*32040*/  LDL.LU.64 R26, [R1+0x2b8] ;  /* 0x0002b800011a7983 */ /* 0x000f220000300a00 */
[----:B------:R-:W-:Y:S01]  /*32050*/  STL.64 [R1+0x3080], R46 ;  /* 0x0030802e01007387 */ /* 0x000fe20000100a00 */
[----:B------:R0:W-:Y:S03]  /*32060*/  STL.64 [R1+0x3078], R44 ;  /* 0x0030782c01007387 */ /* 0x0001e60000100a00 */
[----:B0-----:R-:W4:Y:S01]  /*32070*/  LDL.LU.64 R44, [R1+0x80] ;  /* 0x00008000012c7983 */ /* 0x001f220000300a00 */
[----:B------:R-:W4:Y:S02]  /*32080*/  LDL.LU.64 R32, [R1+0x2a0] ;  /* 0x0002a00001207983 */ /* 0x000f240000300a00 */
[----:B------:R-:W4:Y:S01]  /*32090*/  LDL.LU.64 R34, [R1+0x2a8] ;  /* 0x0002a80001227983 */ /* 0x000f220000300a00 */
[C---:B--2---:R-:W-:Y:S11]  /*320a0*/  HMMA.16816.F32 R8, R48.reuse, R20, R8 ;  /* 0x000000143008723c */ /* 0x044ff60000001808 */
[----:B------:R-:W-:Y:S11]  /*320b0*/  @!UPT UIADD3 URZ, URZ, URZ, URZ ;  /* 0x0000003f3f3ff290 */ /* 0x000ff6000fffe03f */
[----:B------:R-:W-:Y:S01]  /*320c0*/  @!UPT UIADD3 URZ, URZ, URZ, URZ ;  /* 0x0000003f3f3ff290 */ /* 0x000fe2000fffe03f */
[----:B------:R-:W-:Y:S01]  /*320d0*/  STL.64 [R1+0x500], R8 ;  /* 0x0005000801007387 */ /* 0x000fe20000100a00 */
[----:B------:R3:W-:Y:S02]  /*320e0*/  STL.64 [R1+0x508], R10 ;  /* 0x0005080a01007387 */ /* 0x0007e40000100a00 */
[C---:B---3--:R-:W-:Y:S01]  /*320f0*/  HMMA.16816.F32 R8, R48.reuse, R56, R4 ;  /* 0x000000383008723c */ /* 0x048fe20000001804 */
[----:B------:R-:W2:Y:S01]  /*32100*/  LDL.LU.64 R4, [R1+0x290] ;  /* 0x0002900001047983 */ /* 0x000ea20000300a00 */
[----:B------:R-:W2:Y:S06]  /*32110*/  LDL.LU.64 R6, [R1+0x298] ;  /* 0x0002980001067983 */ /* 0x000eac0000300a00 */
[C---:B----4-:R-:W-:Y:S11]  /*32120*/  HMMA.16816.F32 R52, R48.reuse, R52, R40 ;  /* 0x000000343034723c */ /* 0x050ff60000001828 */
[----:B------:R-:W-:Y:S04]  /*32130*/  @!UPT UIADD3 URZ, URZ, URZ, URZ ;  /* 0x0000003f3f3ff290 */ /* 0x000fe8000fffe03f */
[----:B------:R0:W-:Y:S01]  /*32140*/  STL.64 [R1+0x4f0], R8 ;  /* 0x0004f00801007387 */ /* 0x0001e20000100a00 */
[----:B------:R1:W-:Y:S03]  /*32150*/  STL.64 [R1+0x4f8], R10 ;  /* 0x0004f80a01007387 */ /* 0x0003e60000100a00 */
[----:B0-----:R-:W3:Y:S01]  /*32160*/  LDL.LU.64 R8, [R1+0x280] ;  /* 0x0002800001087983 */ /* 0x001ee20000300a00 */
[----:B-1----:R-:W3:Y:S02]  /*32170*/  LDL.LU.64 R10, [R1+0x288] ;  /* 0x00028800010a7983 */ /* 0x002ee40000300a00 */
[----:B------:R-:W4:Y:S01]  /*32180*/  LDL.LU.64 R40, [R1+0x3168] ;  /* 0x0031680001287983 */ /* 0x000f220000300a00 */
[----:B------:R0:W-:Y:S01]  /*32190*/  STL.64 [R1+0x4e0], R52 ;  /* 0x0004e03401007387 */ /* 0x0001e20000100a00 */
[----:B------:R-:W-:Y:S03]  /*321a0*/  STL.64 [R1+0x4e8], R54 ;  /* 0x0004e83601007387 */ /* 0x000fe60000100a00 */
[----:B0-----:R-:W2:Y:S01]  /*321b0*/  LDL.LU.64 R52, [R1+0x3160] ;  /* 0x0031600001347983 */ /* 0x001ea20000300a00 */
[C---:B----4-:R-:W-:Y:S08]  /*321c0*/  HMMA.16816.F32 R24, R48.reuse, R40, R24 ;  /* 0x000000283018723c */ /* 0x050ff00000001818 */
[----:B--2---:R-:W-:Y:S01]  /*321d0*/  HMMA.16816.F32 R12, R48, R52, R12 ;  /* 0x00000034300c723c */ /* 0x004fe2000000180c */
[----:B------:R-:W-:-:S02]  /*321e0*/  IMAD.MOV.U32 R39, RZ, RZ, R52 ;  /* 0x000000ffff277224 */ /* 0x000fc400078e0034 */
[----:B------:R-:W-:Y:S02]  /*321f0*/  IMAD.MOV.U32 R31, RZ, RZ, R53 ;  /* 0x000000ffff1f7224 */ /* 0x000fe400078e0035 */
[----:B------:R-:W-:Y:S02]  /*32200*/  IMAD.MOV.U32 R2, RZ, RZ, R40 ;  /* 0x000000ffff027224 */ /* 0x000fe400078e0028 */
[----:B------:R-:W-:Y:S11]  /*32210*/  IMAD.MOV.U32 R0, RZ, RZ, R41 ;  /* 0x000000ffff007224 */ /* 0x000ff600078e0029 */
[----:B------:R-:W-:Y:S05]  /*32220*/  @!UPT UIADD3 URZ, URZ, URZ, URZ ;  /* 0x0000003f3f3ff290 */ /* 0x000fea000fffe03f */
[----:B------:R0:W-:Y:S01]  /*32230*/  STL.64 [R1+0x4d0], R12 ;  /* 0x0004d00c01007387 */ /* 0x0001e20000100a00 */
[----:B------:R1:W-:Y:S03]  /*32240*/  STL.64 [R1+0x4d8], R14 ;  /* 0x0004d80e01007387 */ /* 0x0003e60000100a00 */
[----:B0-----:R-:W2:Y:S01]  /*32250*/  LDL.LU.64 R12, [R1+0x260] ;  /* 0x00026000010c7983 */ /* 0x001ea20000300a00 */
[----:B-1----:R-:W2:Y:S02]  /*32260*/  LDL.LU.64 R14, [R1+0x268] ;  /* 0x00026800010e7983 */ /* 0x002ea40000300a00 */
[----:B------:R-:W4:Y:S02]  /*32270*/  LDL.LU.64 R52, [R1+0xcf0] ;  /* 0x000cf00001347983 */ /* 0x000f240000300a00 */
[----:B------:R-:W4:Y:S01]  /*32280*/  LDL.LU.64 R54, [R1+0xcf8] ;  /* 0x000cf80001367983 */ /* 0x000f220000300a00 */
[----:B------:R-:W-:Y:S01]  /*32290*/  STL.64 [R1+0x4c0], R24 ;  /* 0x0004c01801007387 */ /* 0x000fe20000100a00 */
[----:B------:R0:W-:Y:S03]  /*322a0*/  STL.64 [R1+0x4c8], R26 ;  /* 0x0004c81a01007387 */ /* 0x0001e60000100a00 */
[----:B0-----:R-:W2:Y:S01]  /*322b0*/  LDL.LU.64 R26, [R1+0x3158] ;  /* 0x00315800011a7983 */ /* 0x001ea20000300a00 */
[----:B------:R-:W2:Y:S02]  /*322c0*/  LDL.LU.64 R24, [R1+0x3150] ;  /* 0x0031500001187983 */ /* 0x000ea40000300a00 */
[----:B------:R-:W2:Y:S01]  /*322d0*/  LDL.LU.64 R40, [R1+0x3148] ;  /* 0x0031480001287983 */ /* 0x000ea20000300a00 */
[C---:B------:R-:W-:Y:S08]  /*322e0*/  HMMA.16816.F32 R4, R48.reuse, R44, R4 ;  /* 0x0000002c3004723c */ /* 0x040ff00000001804 */
[----:B--2---:R-:W-:Y:S01]  /*322f0*/  HMMA.16816.F32 R32, R48, R40, R32 ;  /* 0x000000283020723c */ /* 0x004fe20000001820 */
[----:B------:R-:W-:-:S02]  /*32300*/  IMAD.MOV.U32 R47, RZ, RZ, R40 ;  /* 0x000000ffff2f7224 */ /* 0x000fc400078e0028 */
[----:B------:R-:W-:Y:S11]  /*32310*/  IMAD.MOV.U32 R46, RZ, RZ, R41 ;  /* 0x000000ffff2e7224 */ /* 0x000ff600078e0029 */
[----:B------:R-:W-:Y:S09]  /*32320*/  @!UPT UIADD3 URZ, URZ, URZ, URZ ;  /* 0x0000003f3f3ff290 */ /* 0x000ff2000fffe03f */
[----:B------:R-:W-:Y:S01]  /*32330*/  STL.64 [R1+0x4b0], R32 ;  /* 0x0004b02001007387 */ /* 0x000fe20000100a00 */
[----:B------:R0:W-:Y:S03]  /*32340*/  STL.64 [R1+0x4b8], R34 ;  /* 0x0004b82201007387 */ /* 0x0001e60000100a00 */
[----:B0-----:R-:W2:Y:S01]  /*32350*/  LDL.LU.64 R34, [R1+0x3140] ;  /* 0x0031400001227983 */ /* 0x001ea20000300a00 */
[----:B------:R-:W2:Y:S02]  /*32360*/  LDL.LU.64 R32, [R1+0x3138] ;  /* 0x0031380001207983 */ /* 0x000ea40000300a00 */
[----:B------:R-:W2:Y:S02]  /*32370*/  LDL.LU.64 R42, [R1+0x3130] ;  /* 0x00313000012a7983 */ /* 0x000ea40000300a00 */
[----:B------:R-:W4:Y:S01]  /*32380*/  LDL.LU.64 R40, [R1+0x3128] ;  /* 0x0031280001287983 */ /* 0x000f220000300a00 */
[----:B------:R0:W-:Y:S01]  /*32390*/  STL.64 [R1+0x4a0], R4 ;  /* 0x0004a00401007387 */ /* 0x0001e20000100a00 */
[----:B------:R3:W-:Y:S03]  /*323a0*/  STL.64 [R1+0x4a8], R6 ;  /* 0x0004a80601007387 */ /* 0x0007e60000100a00 */
[----:B0-----:R-:W3:Y:S01]  /*323b0*/  LDL.LU.64 R4, [R1+0x3120] ;  /* 0x0031200001047983 */ /* 0x001ee20000300a00 */
[----:B------:R-:W-:Y:S01]  /*323c0*/  STL.64 [R1+0x30a8], R44 ;  /* 0x0030a82c01007387 */ /* 0x000fe20000100a00 */
[----:B---3--:R-:W-:Y:S02]  /*323d0*/  HMMA.16816.F32 R4, R48, R4, R8 ;  /* 0x000000043004723c */ /* 0x008fe40000001808 */
[----:B------:R-:W3:Y:S01]  /*323e0*/  LDL.LU.64 R10, [R1+0x3118] ;  /* 0x00311800010a7983 */ /* 0x000ee20000300a00 */
[----:B------:R-:W2:Y:S11]  /*323f0*/  LDL.LU.64 R8, [R1+0x3110] ;  /* 0x0031100001087983 */ /* 0x000eb60000300a00 */
[----:B------:R-:W-:Y:S09]  /*32400*/  @!UPT UIADD3 URZ, URZ, URZ, URZ ;  /* 0x0000003f3f3ff290 */ /* 0x000ff2000fffe03f */
[----:B------:R-:W-:Y:S01]  /*32410*/  STL.64 [R1+0x490], R4 ;  /* 0x0004900401007387 */ /* 0x000fe20000100a00 */
[----:B------:R0:W-:Y:S03]  /*32420*/  STL.64 [R1+0x498], R6 ;  /* 0x0004980601007387 */ /* 0x0001e60000100a00 */
[----:B0-----:R-:W2:Y:S01]  /*32430*/  LDL.LU.64 R6, [R1+0x3108] ;  /* 0x0031080001067983 */ /* 0x001ea20000300a00 */
[----:B------:R-:W2:Y:S02]  /*32440*/  LDL.LU.64 R4, [R1+0x3100] ;  /* 0x0031000001047983 */ /* 0x000ea40000300a00 */
[----:B------:R-:W-:Y:S02]  /*32450*/  IMAD.MOV.U32 R44, RZ, RZ, R47 ;  /* 0x000000ffff2c7224 */ /* 0x000fe400078e002f */
[----:B------:R-:W-:-:S05]  /*32460*/  IMAD.MOV.U32 R45, RZ, RZ, R46 ;  /* 0x000000ffff2d7224 */ /* 0x000fca00078e002e */
[----:B------:R0:W-:Y:S04]  /*32470*/  STL.64 [R1+0x30c0], R44 ;  /* 0x0030c02c01007387 */ /* 0x0001e80000100a00 */
[----:B0-----:R-:W3:Y:S01]  /*32480*/  LDL.LU.64 R44, [R1+0x230] ;  /* 0x00023000012c7983 */ /* 0x001ee20000300a00 */
[----:B------:R-:W3:Y:S01]  /*32490*/  LDL.LU.64 R46, [R1+0x238] ;  /* 0x00023800012e7983 */ /* 0x000ee20000300a00 */
[C---:B--2---:R-:W-:Y:S11]  /*324a0*/  HMMA.16816.F32 R12, R48.reuse, R4, R12 ;  /* 0x00000004300c723c */ /* 0x044ff6000000180c */
[----:B------:R-:W-:Y:S11]  /*324b0*/  @!UPT UIADD3 URZ, URZ, URZ, URZ ;  /* 0x0000003f3f3ff290 */ /* 0x000ff6000fffe03f */
[----:B------:R-:W-:Y:S01]  /*324c0*/  @!UPT UIADD3 URZ, URZ, URZ, URZ ;  /* 0x0000003f3f3ff290 */ /* 0x000fe2000fffe03f */
[----:B------:R-:W-:Y:S01]  /*324d0*/  STL.64 [R1+0x480], R12 ;  /* 0x0004800c01007387 */ /* 0x000fe20000100a00 */
[----:B------:R0:W-:Y:S03]  /*324e0*/  STL.64 [R1+0x488], R14 ;  /* 0x0004880e01007387 */ /* 0x0001e60000100a00 */
[----:B0-----:R-:W4:Y:S01]  /*324f0*/  LDL.LU.64 R14, [R1+0x30f8] ;  /* 0x0030f800010e7983 */ /* 0x001f220000300a00 */
[----:B------:R-:W4:Y:S02]  /*32500*/  LDL.LU.64 R12, [R1+0x30f0] ;  /* 0x0030f000010c7983 */ /* 0x000f240000300a00 */
[----:B------:R-:W-:Y:S02]  /*32510*/  STL.64 [R1+0x3090], R6 ;  /* 0x0030900601007387 */ /* 0x000fe40000100a00 */
[----:B------:R3:W-:Y:S02]  /*32520*/  STL.64 [R1+0x3088], R4 ;  /* 0x0030880401007387 */ /* 0x0007e40000100a00 */
[----:B---3--:R-:W-:Y:S01]  /*32530*/  HMMA.16816.F32 R4, R48, R8, R44 ;  /* 0x000000083004723c */ /* 0x008fe2000000182c */
[----:B------:R-:W-:Y:S01]  /*32540*/  STL.64 [R1+0x30a0], R10 ;  /* 0x0030a00a01007387 */ /* 0x000fe20000100a00 */
[----:B------:R-:W-:Y:S11]  /*32550*/  STL.64 [R1+0x3098], R8 ;  /* 0x0030980801007387 */ /* 0x000ff60000100a00 */
[----:B------:R-:W-:Y:S10]  /*32560*/  @!UPT UIADD3 URZ, URZ, URZ, URZ ;  /* 0x0000003f3f3ff290 */ /* 0x000ff4000fffe03f */
[----:B------:R-:W-:Y:S01]  /*32570*/  STL.64 [R1+0x50], R4 ;  /* 0x0000500401007387 */ /* 0x000fe20000100a00 */
[----:B------:R4:W-:Y:S02]  /*32580*/  STL.64 [R1+0x58], R6 ;  /* 0x0000580601007387 */ /* 0x0009e40000100a00 */
[C---:B----4-:R-:W-:Y:S01]  /*32590*/  HMMA.16816.F32 R4, R12.reuse, R40, R52 ;  /* 0x000000280c04723c */ /* 0x050fe20000001834 */
[----:B------:R-:W2:Y:S01]  /*325a0*/  LDL.LU.64 R52, [R1+0xcd0] ;  /* 0x000cd00001347983 */ /* 0x000ea20000300a00 */
[----:B------:R-:W2:Y:S11]  /*325b0*/  LDL.LU.64 R54, [R1+0xcd8] ;  /* 0x000cd80001367983 */ /* 0x000eb60000300a00 */
[----:B------:R-:W-:Y:S10]  /*325c0*/  @!UPT UIADD3 URZ, URZ, URZ, URZ ;  /* 0x0000003f3f3ff290 */ /* 0x000ff4000fffe03f */
[----:B------:R0:W-:Y:S01]  /*325d0*/  STL.64 [R1+0x310], R4 ;  /* 0x0003100401007387 */ /* 0x0001e20000100a00 */
[----:B------:R1:W-:Y:S02]  /*325e0*/  STL.64 [R1+0x318], R6 ;  /* 0x0003180601007387 */ /* 0x0003e40000100a00 */
[----:B------:R-:W3:Y:S02]  /*325f0*/  LDL.LU.64 R48, [R1+0xcc0] ;  /* 0x000cc00001307983 */ /* 0x000ee40000300a00 */
[----:B------:R-:W3:Y:S01]  /*32600*/  LDL.LU.64 R50, [R1+0xcc8] ;  /* 0x000cc80001327983 */ /* 0x000ee20000300a00 */
[----:B------:R-:W4:Y:S01]  /*32610*/  LDL.LU.64 R44, [R1+0xac0] ;  /* 0x000ac000012c7983 */ /* 0x000f220000300a00 */
[----:B------:R-:W4:Y:S03]  /*32620*/  LDL.LU.64 R46, [R1+0xac8] ;  /* 0x000ac800012e7983 */ /* 0x000f260000300a00 */
[----:B0-----:R-:W2:Y:S01]  /*32630*/  LDL.LU.64 R4, [R1+0xaa0] ;  /* 0x000aa00001047983 */ /* 0x001ea20000300a00 */
[----:B-1----:R-:W2:Y:S02]  /*32640*/  LDL.LU.64 R6, [R1+0xaa8] ;  /* 0x000aa80001067983 */ /* 0x002ea40000300a00 */
[----:B------:R-:W2:Y:S02]  /*32650*/  LDL.LU.64 R8, [R1+0xa90] ;  /* 0x000a900001087983 */ /* 0x000ea40000300a00 */
[----:B------:R-:W2:Y:S01]  /*32660*/  LDL.LU.64 R10, [R1+0xa98] ;  /* 0x000a9800010a7983 */ /* 0x000ea20000300a00 */
[----:B------:R-:W-:Y:S01]  /*32670*/  STL.64 [R1+0x30b8], R42 ;  /* 0x0030b82a01007387 */ /* 0x000fe20000100a00 */
[----:B------:R0:W-:Y:S03]  /*32680*/  STL.64 [R1+0x30b0], R40 ;  /* 0x0030b02801007387 */ /* 0x0001e60000100a00 */
[----:B0-----:R-:W2:Y:S01]  /*32690*/  LDL.LU.64 R40, [R1+0xce0] ;  /* 0x000ce00001287983 */ /* 0x001ea20000300a00 */
[----:B------:R-:W2:Y:S02]  /*326a0*/  LDL.LU.64 R42, [R1+0xce8] ;  /* 0x000ce800012a7983 */ /* 0x000ea40000300a00 */
[----:B------:R-:W-:Y:S02]  /*326b0*/  STL [R1+0x30d0], R38 ;  /* 0x0030d02601007387 */ /* 0x000fe40000100800 */
[----:B------:R0:W-:Y:S01]  /*326c0*/  STL.64 [R1+0x30c8], R36 ;  /* 0x0030c82401007387 */ /* 0x0001e20000100a00 */
[C---:B--2---:R-:W-:Y:S07]  /*326d0*/  HMMA.16816.F32 R40, R12.reuse, R36, R40 ;  /* 0x000000240c28723c */ /* 0x044fee0000001828 */
[----:B0-----:R-:W-:Y:S11]  /*326e0*/  IMAD.MOV.U32 R36, RZ, RZ, R39 ;  /* 0x000000ffff247224 */ /* 0x001ff600078e0027 */
[----:B------:R-:W-:Y:S05]  /*326f0*/  @!UPT UIADD3 URZ, URZ, URZ, URZ ;  /* 0x0000003f3f3ff290 */ /* 0x000fea000fffe03f */
[----:B------:R-:W-:Y:S01]  /*32700*/  STL.64 [R1+0x300], R40 ;  /* 0x0003002801007387 */ /* 0x000fe20000100a00 */
[----:B------:R0:W-:Y:S02]  /*32710*/  STL.64 [R1+0x308], R42 ;  /* 0x0003082a01007387 */ /* 0x0001e40000100a00 */
[----:B0-----:R-:W-:Y:S01]  /*32720*/  HMMA.16816.F32 R40, R12, R32, R52 ;  /* 0x000000200c28723c */ /* 0x001fe20000001834 */
[----:B------:R-:W-:-:S07]  /*32730*/  IMAD.MOV.U32 R37, RZ, RZ, R31 ;  /* 0x000000ffff257224 */ /* 0x000fce00078e001f */
[C---:B---3--:R-:W-:Y:S01]  /*32740*/  HMMA.16816.F32 R48, R12.reuse, R28, R48 ;  /* 0x0000001c0c30723c */ /* 0x048fe20000001830 */
[----:B------:R0:W-:Y:S04]  /*32750*/  STL.64 [R1+0x30e8], R36 ;  /* 0x0030e82401007387 */ /* 0x0001e80000100a00 */
[----:B0-----:R-:W2:Y:S01]  /*32760*/  LDL.LU.64 R36, [R1+0xc0] ;  /* 0x0000c00001247983 */ /* 0x001ea20000300a00 */
[----:B------:R-:W-:Y:S02]  /*32770*/  STL.64 [R1+0x30e0], R34 ;  /* 0x0030e02201007387 */ /* 0x000fe40000100a00 */
[----:B------:R0:W-:Y:S07]  /*32780*/  STL.64 [R1+0x30d8], R32 ;  /* 0x0030d82001007387 */ /* 0x0001ee0000100a00 */
[----:B------:R-:W-:Y:S01]  /*32790*/  STL.64 [R1+0x2f0], R40 ;  /* 0x0002f02801007387 */ /* 0x000fe20000100a00 */
[----:B------:R4:W-:Y:S01]  /*327a0*/  STL.64 [R1+0x2f8], R42 ;  /* 0x0002f82a01007387 */ /* 0x0009e20000100a00 */
[C---:B0-----:R-:W-:Y:S08]  /*327b0*/  HMMA.16816.F32 R32, R12.reuse, R16, R4 ;  /* 0x000000100c20723c */ /* 0x041ff00000001804 */
[C---:B----4-:R-:W-:Y:S01]  /*327c0*/  HMMA.16816.F32 R40, R12.reuse, R24, R44 ;  /* 0x000000180c28723c */ /* 0x050fe2000000182c */
[----:B------:R-:W-:Y:S01]  /*327d0*/  STL.64 [R1+0x2e0], R48 ;  /* 0x0002e03001007387 */ /* 0x000fe20000100a00 */
[----:B------:R-:W-:Y:S02]  /*327e0*/  STL.64 [R1+0x2e8], R50 ;  /* 0x0002e83201007387 */ /* 0x000fe40000100a00 */
[----:B------:R-:W3:Y:S02]  /*327f0*/  LDL.LU.64 R4, [R1+0xab0] ;  /* 0x000ab00001047983 */ /* 0x000ee40000300a00 */
[----:B------:R-:W0:Y:S11]  /*32800*/  LDSM.16.MT88.4 R48, [R3+0x1000] ;  /* 0x001000000330783b */ /* 0x000e360000004200 */
[----:B------:R-:W-:Y:S06]  /*32810*/  @!UPT UIADD3 URZ, URZ, URZ, URZ ;  /* 0x0000003f3f3ff290 */ /* 0x000fec000fffe03f */
[----:B------:R-:W-:Y:S01]  /*32820*/  STL.64 [R1+0x2d0], R40 ;  /* 0x0002d02801007387 */ /* 0x000fe20000100a00 */
[----:B------:R-:W-:Y:S02]  /*32830*/  STL.64 [R1+0x2d8], R42 ;  /* 0x0002d82a01007387 */ /* 0x000fe40000100a00 */
[----:B------:R-:W3:Y:S02]  /*32840*/  LDL.LU.64 R6, [R1+0xab8] ;  /* 0x000ab80001067983 */ /* 0x000ee40000300a00 */
[----:B------:R1:W-:Y:S01]  /*32850*/  STL.64 [R1+0x2c0], R32 ;  /* 0x0002c02001007387 */ /* 0x0003e20000100a00 */
[----:B------:R4:W-:Y:S01]  /*32860*/  STL.64 [R1+0x2c8], R34 ;  /* 0x0002c82201007387 */ /* 0x0009e20000100a00 */
[----:B------:R-:W2:Y:S02]  /*32870*/  LDL.LU.64 R52, [R1+0x920] ;  /* 0x0009200001347983 */ /* 0x000ea40000300a00 */
        /* <DEDUP_REMOVED lines=9> */
[----:B------:R-:W4:Y:S02]  /*32910*/  LDL.LU.64 R46, [R1+0x8f8] ;  /* 0x0008f800012e7983 */ /* 0x000f240000300a00 */
[----:B------:R-:W4:Y:S02]  /*32920*/  LDL.LU.64 R40, [R1+0x8e0] ;  /* 0x0008e00001287983 */ /* 0x000f240000300a00 */
[----:B------:R-:W4:Y:S01]  /*32930*/  LDL.LU.64 R42, [R1+0x8e8] ;  /* 0x0008e800012a7983 */ /* 0x000f220000300a00 */
[----:B0-----:R-:W4:Y:S01]  /*32940*/  LDL.LU.64 R8, [R1+0x860] ;  /* 0x0008600001087983 */ /* 0x001f220000300a00 */
[----:B------:R-:W4:Y:S02]  /*32950*/  LDL.LU.64 R10, [R1+0x868] ;  /* 0x00086800010a7983 */ /* 0x000f240000300a00 */
[----:B------:R-:W-:Y:S02]  /*32960*/  STL.64 [R1+0x3018], R50 ;  /* 0x0030183201007387 */ /* 0x000fe40000100a00 */
[----:B------:R-:W-:Y:S01]  /*32970*/  STL.64 [R1+0x3010], R48 ;  /* 0x0030103001007387 */ /* 0x000fe20000100a00 */
[C---:B---3--:R-:W-:Y:S08]  /*32980*/  HMMA.16816.F32 R56, R12.reuse, R56, R4 ;  /* 0x000000380c38723c */ /* 0x048ff00000001804 */
[----:B--2---:R-:W-:Y:S01]  /*32990*/  HMMA.16816.F32 R52, R12, R36, R52 ;  /* 0x000000240c34723c */ /* 0x004fe20000001834 */
[----:B------:R-:W2:Y:S01]  /*329a0*/  LDL.LU.64 R4, [R1+0x850] ;  /* 0x0008500001047983 */ /* 0x000ea20000300a00 */
[----:B------:R-:W2:Y:S11]  /*329b0*/  LDL.LU.64 R6, [R1+0x858] ;  /* 0x0008580001067983 */ /* 0x000eb60000300a00 */
[----:B------:R-:W-:Y:S02]  /*329c0*/  @!UPT UIADD3 URZ, URZ, URZ, URZ ;  /* 0x0000003f3f3ff290 */ /* 0x000fe4000fffe03f */
[----:B------:R0:W-:Y:S01]  /*329d0*/  STL.64 [R1+0x2a0], R56 ;  /* 0x0002a03801007387 */ /* 0x0001e20000100a00 */
[----:B------:R1:W-:Y:S03]  /*329e0*/  STL.64 [R1+0x2a8], R58 ;  /* 0x0002a83a01007387 */ /* 0x0003e60000100a00 */
[----:B0-----:R-:W3:Y:S01]  /*329f0*/  LDL.LU.64 R56, [R1+0x7c0] ;  /* 0x0007c00001387983 */ /* 0x001ee20000300a00 */
[----:B-1----:R-:W3:Y:S03]  /*32a00*/  LDL.LU.64 R58, [R1+0x7c8] ;  /* 0x0007c800013a7983 */ /* 0x002ee60000300a00 */
[----:B------:R0:W-:Y:S02]  /*32a10*/  STL.64 [R1+0x290], R52 ;  /* 0x0002903401007387 */ /* 0x0001e40000100a00 */
[----:B------:R-:W-:Y:S02]  /*32a20*/  STL.64 [R1+0x298], R54 ;  /* 0x0002983601007387 */ /* 0x000fe40000100a00 */
[----:B0-----:R-:W-:-:S02]  /*32a30*/  IMAD.MOV.U32 R53, RZ, RZ, R36 ;  /* 0x000000ffff357224 */ /* 0x001fc400078e0024 */
[----:B------:R-:W-:Y:S02]  /*32a40*/  IMAD.MOV.U32 R52, RZ, RZ, R37 ;  /* 0x000000ffff347224 */ /* 0x000fe400078e0025 */
[----:B------:R-:W2:Y:S01]  /*32a50*/  LDL.LU.64 R36, [R1+0x30e8] ;  /* 0x0030e80001247983 */ /* 0x000ea20000300a00 */
[----:B------:R-:W-:Y:S02]  /*32a60*/  IMAD.MOV.U32 R48, RZ, RZ, R2 ;  /* 0x000000ffff307224 */ /* 0x000fe400078e0002 */
[----:B------:R-:W-:-:S07]  /*32a70*/  IMAD.MOV.U32 R49, RZ, RZ, R0 ;  /* 0x000000ffff317224 */ /* 0x000fce00078e0000 */
[C---:B----4-:R-:W-:Y:S08]  /*32a80*/  HMMA.16816.F32 R44, R12.reuse, R48, R44 ;  /* 0x000000300c2c723c */ /* 0x050ff0000000182c */
[C---:B--2---:R-:W-:Y:S01]  /*32a90*/  HMMA.16816.F32 R36, R12.reuse, R36, R32 ;  /* 0x000000240c24723c */ /* 0x044fe20000001820 */
[----:B------:R-:W2:Y:S01]  /*32aa0*/  LDL.LU.64 R34, [R1+0x30e0] ;  /* 0x0030e00001227983 */ /* 0x000ea20000300a00 */
[----:B------:R-:W4:Y:S11]  /*32ab0*/  LDL.LU.64 R32, [R1+0x30d8] ;  /* 0x0030d80001207983 */ /* 0x000f360000300a00 */
[----:B------:R-:W-:Y:S10]  /*32ac0*/  @!UPT UIADD3 URZ, URZ, URZ, URZ ;  /* 0x0000003f3f3ff290 */ /* 0x000ff4000fffe03f */
[----:B------:R-:W-:Y:S01]  /*32ad0*/  STL.64 [R1+0x280], R36 ;  /* 0x0002802401007387 */ /* 0x000fe20000100a00 */
[----:B------:R0:W-:Y:S03]  /*32ae0*/  STL.64 [R1+0x288], R38 ;  /* 0x0002882601007387 */ /* 0x0001e60000100a00 */
[----:B0-----:R-:W2:Y:S01]  /*32af0*/  LDL.LU R38, [R1+0x30d0] ;  /* 0x0030d00001267983 */ /* 0x001ea20000300800 */
[----:B------:R-:W2:Y:S02]  /*32b00*/  LDL.LU.64 R36, [R1+0x30c8] ;  /* 0x0030c80001247983 */ /* 0x000ea40000300a00 */
[----:B------:R0:W-:Y:S02]  /*32b10*/  STL.64 [R1+0x270], R44 ;  /* 0x0002702c01007387 */ /* 0x0001e40000100a00 */
[----:B------:R1:W-:Y:S01]  /*32b20*/  STL.64 [R1+0x278], R46 ;  /* 0x0002782e01007387 */ /* 0x0003e20000100a00 */
        /* <DEDUP_REMOVED lines=15> */
[----:B------:R-:W2:Y:S02]  /*32c20*/  LDL.LU.64 R8, [R1+0x3098] ;  /* 0x0030980001087983 */ /* 0x000ea40000300a00 */
[----:B------:R-:W2:Y:S02]  /*32c30*/  LDL.LU.64 R44, [R1+0x7b0] ;  /* 0x0007b000012c7983 */ /* 0x000ea40000300a00 */
[----:B------:R-:W2:Y:S01]  /*32c40*/  LDL.LU.64 R46, [R1+0x7b8] ;  /* 0x0007b800012e7983 */ /* 0x000ea20000300a00 */
[----:B------:R-:W-:Y:S01]  /*32c50*/  STL.64 [R1+0x3070], R50 ;  /* 0x0030703201007387 */ /* 0x000fe20000100a00 */
[----:B------:R0:W-:Y:S03]  /*32c60*/  STL.64 [R1+0x3068], R48 ;  /* 0x0030683001007387 */ /* 0x0001e60000100a00 */
[----:B0-----:R-:W2:Y:S02]  /*32c70*/  LDL.LU.64 R48, [R1+0x70] ;  /* 0x0000700001307983 */ /* 0x001ea40000300a00 */
[C---:B--2---:R-:W-:Y:S11]  /*32c80*/  HMMA.16816.F32 R4, R12.reuse, R48, R4 ;  /* 0x000000300c04723c */ /* 0x044ff60000001804 */
[----:B------:R-:W-:Y:S11]  /*32c90*/  @!UPT UIADD3 URZ, URZ, URZ, URZ ;  /* 0x0000003f3f3ff290 */ /* 0x000ff6000fffe03f */
[----:B------:R-:W-:Y:S01]  /*32ca0*/  @!UPT UIADD3 URZ, URZ, URZ, URZ ;  /* 0x0000003f3f3ff290 */ /* 0x000fe2000fffe03f */
[----:B------:R-:W-:Y:S01]  /*32cb0*/  STL.64 [R1+0x240], R4 ;  /* 0x0002400401007387 */ /* 0x000fe20000100a00 */
[----:B------:R0:W-:Y:S03]  /*32cc0*/  STL.64 [R1+0x248], R6 ;  /* 0x0002480601007387 */ /* 0x0001e60000100a00 */
[----:B0-----:R-:W2:Y:S01]  /*32cd0*/  LDL.LU.64 R6, [R1+0x3090] ;  /* 0x0030900001067983 */ /* 0x001ea20000300a00 */
[----:B------:R-:W3:Y:S02]  /*32ce0*/  LDL.LU.64 R4, [R1+0x3088] ;  /* 0x0030880001047983 */ /* 0x000ee40000300a00 */
[----:B------:R-:W-:Y:S02]  /*32cf0*/  IMAD.MOV.U32 R39, RZ, RZ, R48 ;  /* 0x000000ffff277224 */ /* 0x000fe400078e0030 */
[----:B------:R-:W-:Y:S02]  /*32d00*/  IMAD.MOV.U32 R31, RZ, RZ, R49 ;  /* 0x000000ffff1f7224 */ /* 0x000fe400078e0031 */
[C---:B---3--:R-:W-:Y:S08]  /*32d10*/  HMMA.16816.F32 R48, R12.reuse, R4, R56 ;  /* 0x000000040c30723c */ /* 0x048ff00000001838 */
[----:B------:R-:W-:Y:S01]  /*32d20*/  HMMA.16816.F32 R12, R12, R8, R44 ;  /* 0x000000080c0c723c */ /* 0x000fe2000000182c */
[----:B------:R-:W3:Y:S01]  /*32d30*/  LDL.LU.64 R56, [R1+0xb40] ;  /* 0x000b400001387983 */ /* 0x000ee20000300a00 */
[----:B------:R-:W3:Y:S11]  /*32d40*/  LDL.LU.64 R58, [R1+0xb48] ;  /* 0x000b4800013a7983 */ /* 0x000ef60000300a00 */
[----:B------:R-:W-:Y:S02]  /*32d50*/  @!UPT UIADD3 URZ, URZ, URZ, URZ ;  /* 0x0000003f3f3ff290 */ /* 0x000fe4000fffe03f */
[----:B------:R0:W-:Y:S01]  /*32d60*/  STL.64 [R1+0x230], R48 ;  /* 0x0002303001007387 */ /* 0x0001e20000100a00 */
[----:B------:R1:W-:Y:S08]  /*32d70*/  STL.64 [R1+0x238], R50 ;  /* 0x0002383201007387 */ /* 0x0003f00000100a00 */
[----:B------:R-:W-:Y:S02]  /*32d80*/  IMAD.MOV.U32 R2, RZ, RZ, R14 ;  /* 0x000000ffff027224 */ /* 0x000fe400078e000e */
[----:B------:R-:W-:Y:S01]  /*32d90*/  IMAD.MOV.U32 R0, RZ, RZ, R15 ;  /* 0x000000ffff007224 */ /* 0x000fe200078e000f */
[----:B0-----:R-:W3:Y:S01]  /*32da0*/  LDL.LU.64 R48, [R1+0x960] ;  /* 0x0009600001307983 */ /* 0x001ee20000300a00 */
[----:B-1----:R-:W3:Y:S02]  /*32db0*/  LDL.LU.64 R50, [R1+0x968] ;  /* 0x0009680001327983 */ /* 0x002ee40000300a00 */
[----:B--2---:R-:W-:Y:S02]  /*32dc0*/  STL.64 [R1+0x3038], R6 ;  /* 0x0030380601007387 */ /* 0x004fe40000100a00 */
[----:B------:R0:W-:Y:S02]  /*32dd0*/  STL.64 [R1+0x3030], R4 ;  /* 0x0030300401007387 */ /* 0x0001e40000100a00 */
[----:B0-----:R-:W4:Y:S01]  /*32de0*/  LDL.LU.64 R4, [R1+0xb60] ;  /* 0x000b600001047983 */ /* 0x001f220000300a00 */
[----:B------:R-:W4:Y:S02]  /*32df0*/  LDL.LU.64 R6, [R1+0xb68] ;  /* 0x000b680001067983 */ /* 0x000f240000300a00 */
[----:B------:R-:W2:Y:S02]  /*32e00*/  LDL.LU.64 R46, [R1+0x3080] ;  /* 0x00308000012e7983 */ /* 0x000ea40000300a00 */
[----:B------:R-:W2:Y:S01]  /*32e10*/  LDL.LU.64 R44, [R1+0x3078] ;  /* 0x00307800012c7983 */ /* 0x000ea20000300a00 */
[----:B------:R0:W-:Y:S04]  /*32e20*/  STL.64 [R1+0x40], R12 ;  /* 0x0000400c01007387 */ /* 0x0001e80000100a00 */
[----:B0-----:R-:W2:Y:S01]  /*32e30*/  LDL.LU.64 R12, [R1+0xbf0] ;  /* 0x000bf000010c7983 */ /* 0x001ea20000300a00 */
[----:B------:R-:W2:Y:S02]  /*32e40*/  LDL.LU.64 R14, [R1+0xbf8] ;  /* 0x000bf800010e7983 */ /* 0x000ea40000300a00 */
[----:B------:R-:W-:Y:S02]  /*32e50*/  STL.64 [R1+0x3028], R10 ;  /* 0x0030280a01007387 */ /* 0x000fe40000100a00 */
[----:B------:R0:W-:Y:S02]  /*32e60*/  STL.64 [R1+0x3020], R8 ;  /* 0x0030200801007387 */ /* 0x0001e40000100a00 */
        /* <DEDUP_REMOVED lines=8> */
[----:B-1----:R-:W2:Y:S01]  /*32ef0*/  LDL.LU.64 R14, [R1+0x918] ;  /* 0x00091800010e7983 */ /* 0x002ea20000300a00 */
[C---:B---3--:R-:W-:Y:S11]  /*32f00*/  HMMA.16816.F32 R8, R44.reuse, R36, R8 ;  /* 0x000000242c08723c */ /* 0x048ff60000001808 */
[----:B------:R-:W-:Y:S11]  /*32f10*/  @!UPT UIADD3 URZ, URZ, URZ, URZ ;  /* 0x0000003f3f3ff290 */ /* 0x000ff6000fffe03f */
[----:B------:R-:W-:Y:S01]  /*32f20*/  @!UPT UIADD3 URZ, URZ, URZ, URZ ;  /* 0x0000003f3f3ff290 */ /* 0x000fe2000fffe03f */
[----:B------:R-:W-:Y:S01]  /*32f30*/  STL.64 [R1+0x20], R8 ;  /* 0x0000200801007387 */ /* 0x000fe20000100a00 */
[----:B------:R4:W-:Y:S02]  /*32f40*/  STL.64 [R1+0x28], R10 ;  /* 0x0000280a01007387 */ /* 0x0009e40000100a00 */
[----:B----4-:R-:W-:Y:S01]  /*32f50*/  HMMA.16816.F32 R8, R44, R32, R4 ;  /* 0x000000202c08723c */ /* 0x010fe20000001804 */
[----:B------:R-:W3:Y:S01]  /*32f60*/  LDL.LU.64 R4, [R1+0x8d0] ;  /* 0x0008d00001047983 */ /* 0x000ee20000300a00 */
[----:B------:R-:W3:Y:S05]  /*32f70*/  LDL.LU.64 R6, [R1+0x8d8] ;  /* 0x0008d80001067983 */ /* 0x000eea0000300a00 */
[----:B------:R-:W-:-:S02]  /*32f80*/  IMAD.MOV.U32 R32, RZ, RZ, R53 ;  /* 0x000000ffff207224 */ /* 0x000fc400078e0035 */
[----:B------:R-:W-:Y:S11]  /*32f90*/  IMAD.MOV.U32 R33, RZ, RZ, R52 ;  /* 0x000000ffff217224 */ /* 0x000ff600078e0034 */
[----:B------:R-:W-:Y:S03]  /*32fa0*/  @!UPT UIADD3 URZ, URZ, URZ, URZ ;  /* 0x0000003f3f3ff290 */ /* 0x000fe6000fffe03f */
[----:B------:R-:W-:Y:S01]  /*32fb0*/  STL.64 [R1+0x10], R8 ;  /* 0x0000100801007387 */ /* 0x000fe20000100a00 */
[----:B------:R0:W-:Y:S02]  /*32fc0*/  STL.64 [R1+0x18], R10 ;  /* 0x0000180a01007387 */ /* 0x0001e40000100a00 */
[C---:B0-----:R-:W-:Y:S08]  /*32fd0*/  HMMA.16816.F32 R8, R44.reuse, R28, R56 ;  /* 0x0000001c2c08723c */ /* 0x041ff00000001838 */
[C---:B------:R-:W-:Y:S01]  /*32fe0*/  HMMA.16816.F32 R56, R44.reuse, R24, R48 ;  /* 0x000000182c38723c */ /* 0x040fe20000001830 */
[----:B------:R-:W-:Y:S11]  /*32ff0*/  STL.64 [R1+0x3058], R34 ;  /* 0x0030582201007387 */ /* 0x000ff60000100a00 */
[----:B------:R-:W-:Y:S03]  /*33000*/  @!UPT UIADD3 URZ, URZ, URZ, URZ ;  /* 0x0000003f3f3ff290 */ /* 0x000fe6000fffe03f */
[----:B------:R0:W-:Y:S01]  /*33010*/  STL.64 [R1], R8 ;  /* 0x0000000801007387 */ /* 0x0001e20000100a00 */
[----:B------:R1:W-:Y:S03]  /*33020*/  STL.64 [R1+0x8], R10 ;  /* 0x0000080a01007387 */ /* 0x0003e60000100a00 */
[----:B0-----:R-:W4:Y:S01]  /*33030*/  LDL.LU.64 R8, [R1+0x8c0] ;  /* 0x0008c00001087983 */ /* 0x001f220000300a00 */
[----:B-1----:R-:W4:Y:S02]  /*33040*/  LDL.LU.64 R10, [R1+0x8c8] ;  /* 0x0008c800010a7983 */ /* 0x002f240000300a00 */
[----:B------:R-:W-:Y:S02]  /*33050*/  STL.64 [R1+0x3040], R26 ;  /* 0x0030401a01007387 */ /* 0x000fe40000100a00 */
[----:B------:R-:W-:Y:S01]  /*33060*/  STL.64 [R1+0x2b30], R58 ;  /* 0x002b303a01007387 */ /* 0x000fe20000100a00 */
[----:B------:R0:W-:Y:S04]  /*33070*/  STL.64 [R1+0x2b28], R56 ;  /* 0x002b283801007387 */ /* 0x0001e80000100a00 */
[----:B0-----:R-:W4:Y:S01]  /*33080*/  LDL.LU.64 R56, [R1+0xb0] ;  /* 0x0000b00001387983 */ /* 0x001f220000300a00 */
[----:B------:R-:W4:Y:S01]  /*33090*/  LDL.LU.64 R58, [R1+0xb8] ;  /* 0x0000b800013a7983 */ /* 0x000f220000300a00 */
[C---:B--2---:R-:W-:Y:S02]  /*330a0*/  HMMA.16816.F32 R52, R44.reuse, R16, R12 ;  /* 0x000000102c34723c */ /* 0x044fe4000000180c */
[----:B------:R-:W0:Y:S11]  /*330b0*/  LDSM.16.MT88.4 R12, [R3+0x1080] ;  /* 0x00108000030c783b */ /* 0x000e360000004200 */
[----:B------:R-:W-:Y:S10]  /*330c0*/  @!UPT UIADD3 URZ, URZ, URZ, URZ ;  /* 0x0000003f3f3ff290 */ /* 0x000ff4000fffe03f */
[----:B------:R-:W-:Y:S01]  /*330d0*/  STL.64 [R1+0x2b40], R54 ;  /* 0x002b403601007387 */ /* 0x000fe20000100a00 */
[----:B------:R1:W-:Y:S03]  /*330e0*/  STL.64 [R1+0x2b38], R52 ;  /* 0x002b383401007387 */ /* 0x0003e60000100a00 */
[----:B-1----:R-:W4:Y:S01]  /*330f0*/  LDL.LU.64 R52, [R1+0xd0] ;  /* 0x0000d00001347983 */ /* 0x002f220000300a00 */
[----:B------:R-:W2:Y:S02]  /*33100*/  LDL.LU.64 R54, [R1+0xd8] ;  /* 0x0000d80001367983 */ /* 0x000ea40000300a00 */
[----:B------:R-:W2:Y:S02]  /*33110*/  LDL.LU.64 R48, [R1+0x7d0] ;  /* 0x0007d00001307983 */ /* 0x000ea40000300a00 */
[----:B------:R-:W2:Y:S01]  /*33120*/  LDL.LU.64 R50, [R1+0x7d8] ;  /* 0x0007d80001327983 */ /* 0x000ea20000300a00 */
[C---:B---3--:R-:W-:Y:S11]  /*33130*/  HMMA.16816.F32 R4, R44.reuse, R20, R4 ;  /* 0x000000142c04723c */ /* 0x048ff60000001804 */
[----:B------:R-:W-:Y:S11]  /*33140*/  @!UPT UIADD3 URZ, URZ, URZ, URZ ;  /* 0x0000003f3f3ff290 */ /* 0x000ff6000fffe03f */
[----:B------:R-:W-:Y:S01]  /*33150*/  @!UPT UIADD3 URZ, URZ, URZ, URZ ;  /* 0x0000003f3f3ff290 */ /* 0x000fe2000fffe03f */
[----:B------:R1:W-:Y:S01]  /*33160*/  STL.64 [R1+0x7b0], R4 ;  /* 0x0007b00401007387 */ /* 0x0003e20000100a00 */
[----:B------:R3:W-:Y:S03]  /*33170*/  STL.64 [R1+0x7b8], R6 ;  /* 0x0007b80601007387 */ /* 0x0007e60000100a00 */
[----:B-1----:R-:W2:Y:S01]  /*33180*/  LDL.LU.64 R4, [R1+0x7e0] ;  /* 0x0007e00001047983 */ /* 0x002ea20000300a00 */
[----:B---3--:R-:W3:Y:S02]  /*33190*/  LDL.LU.64 R6, [R1+0x7e8] ;  /* 0x0007e80001067983 */ /* 0x008ee40000300a00 */
[----:B0-----:R-:W-:Y:S02]  /*331a0*/  STL.64 [R1+0x2f50], R14 ;  /* 0x002f500e01007387 */ /* 0x001fe40000100a00 */
[----:B------:R0:W-:Y:S02]  /*331b0*/  STL.64 [R1+0x2f48], R12 ;  /* 0x002f480c01007387 */ /* 0x0001e40000100a00 */
[----:B0-----:R-:W3:Y:S01]  /*331c0*/  LDL.LU.64 R12, [R1+0x90] ;  /* 0x00009000010c7983 */ /* 0x001ee20000300a00 */
[----:B------:R-:W3:Y:S02]  /*331d0*/  LDL.64 R14, [R1+0x98] ;  /* 0x00009800010e7983 */ /* 0x000ee40000100a00 */
[----:B------:R-:W3:Y:S02]  /*331e0*/  LDL.LU.64 R24, [R1+0x7f0] ;  /* 0x0007f00001187983 */ /* 0x000ee40000300a00 */
[----:B------:R-:W3:Y:S01]  /*331f0*/  LDL.LU.64 R26, [R1+0x7f8] ;  /* 0x0007f800011a7983 */ /* 0x000ee20000300a00 */
[C---:B----4-:R-:W-:Y:S08]  /*33200*/  HMMA.16816.F32 R8, R44.reuse, R52, R8 ;  /* 0x000000342c08723c */ /* 0x050ff00000001808 */
[C---:B--2---:R-:W-:Y:S11]  /*33210*/  HMMA.16816.F32 R32, R44.reuse, R32, R48 ;  /* 0x000000202c20723c */ /* 0x044ff60000001830 */
[----:B------:R-:W-:Y:S05]  /*33220*/  @!UPT UIADD3 URZ, URZ, URZ, URZ ;  /* 0x0000003f3f3ff290 */ /* 0x000fea000fffe03f */
[----:B------:R-:W-:Y:S02]  /*33230*/  IMAD.MOV.U32 R36, RZ, RZ, R11 ;  /* 0x000000ffff247224 */ /* 0x000fe400078e000b */
[----:B------:R-:W-:Y:S02]  /*33240*/  IMAD.MOV.U32 R37, RZ, RZ, R10 ;  /* 0x000000ffff257224 */ /* 0x000fe400078e000a */
[----:B------:R-:W-:Y:S02]  /*33250*/  IMAD.MOV.U32 R41, RZ, RZ, R8 ;  /* 0x000000ffff297224 */ /* 0x000fe400078e0008 */
[----:B------:R-:W-:Y:S02]  /*33260*/  IMAD.MOV.U32 R40, RZ, RZ, R9 ;  /* 0x000000ffff287224 */ /* 0x000fe400078e0009 */
[----:B------:R-:W2:Y:S01]  /*33270*/  LDL.LU.64 R8, [R1+0x800] ;  /* 0x0008000001087983 */ /* 0x000ea20000300a00 */
[----:B------:R-:W2:Y:S02]  /*33280*/  LDL.LU.64 R10, [R1+0x808] ;  /* 0x00080800010a7983 */ /* 0x000ea40000300a00 */
[----:B------:R0:W-:Y:S02]  /*33290*/  STL [R1+0x2b0c], R36 ;  /* 0x002b0c2401007387 */ /* 0x0001e40000100800 */
[----:B------:R-:W-:Y:S01]  /*332a0*/  STL [R1+0x2b08], R37 ;  /* 0x002b082501007387 */ /* 0x000fe20000100800 */
[----:B------:R-:W-:Y:S01]  /*332b0*/  STL [R1+0x2b04], R40 ;  /* 0x002b042801007387 */ /* 0x000fe20000100800 */
[----:B------:R1:W-:Y:S02]  /*332c0*/  STL [R1+0x2b00], R41 ;  /* 0x002b002901007387 */ /* 0x0003e40000100800 */
[----:B------:R-:W4:Y:S02]  /*332d0*/  LDL.LU.64 R50, [R1+0x3070] ;  /* 0x0030700001327983 */ /* 0x000f240000300a00 */
[----:B------:R-:W4:Y:S01]  /*332e0*/  LDL.LU.64 R48, [R1+0x3068] ;  /* 0x0030680001307983 */ /* 0x000f220000300a00 */
[C---:B---3--:R-:W-:Y:S01]  /*332f0*/  HMMA.16816.F32 R4, R44.reuse, R56, R4 ;  /* 0x000000382c04723c */ /* 0x048fe20000001804 */
[----:B------:R3:W-:Y:S01]  /*33300*/  STL.64 [R1+0x7d0], R32 ;  /* 0x0007d02001007387 */ /* 0x0007e20000100a00 */
[----:B------:R0:W-:Y:S11]  /*33310*/  STL.64 [R1+0x7d8], R34 ;  /* 0x0007d82201007387 */ /* 0x0001f60000100a00 */
[----:B------:R-:W-:Y:S11]  /*33320*/  @!UPT UIADD3 URZ, URZ, URZ, URZ ;  /* 0x0000003f3f3ff290 */ /* 0x000ff6000fffe03f */
[----:B0-----:R-:W-:Y:S02]  /*33330*/  IMAD.MOV.U32 R36, RZ, RZ, R4 ;  /* 0x000000ffff247224 */ /* 0x001fe400078e0004 */
[----:B-1----:R-:W-:Y:S02]  /*33340*/  IMAD.MOV.U32 R41, RZ, RZ, R7 ;  /* 0x000000ffff297224 */ /* 0x002fe400078e0007 */
[----:B------:R-:W-:Y:S02]  /*33350*/  IMAD.MOV.U32 R37, RZ, RZ, R5 ;  /* 0x000000ffff257224 */ /* 0x000fe400078e0005 */
[----:B------:R-:W-:Y:S02]  /*33360*/  IMAD.MOV.U32 R40, RZ, RZ, R6 ;  /* 0x000000ffff287224 */ /* 0x000fe400078e0006 */
[----:B------:R-:W-:Y:S02]  /*33370*/  IMAD.MOV.U32 R4, RZ, RZ, R39 ;  /* 0x000000ffff047224 */ /* 0x000fe400078e0027 */
[----:B------:R-:W-:Y:S01]  /*33380*/  IMAD.MOV.U32 R5, RZ, RZ, R31 ;  /* 0x000000ffff057224 */ /* 0x000fe200078e001f */
[----:B------:R-:W4:Y:S01]  /*33390*/  LDL.LU R39, [R1+0x3064] ;  /* 0x0030640001277983 */ /* 0x000f220000300800 */
[----:B------:R-:W4:Y:S02]  /*333a0*/  LDL.LU R31, [R1+0x3060] ;  /* 0x00306000011f7983 */ /* 0x000f240000300800 */
[----:B------:R-:W-:Y:S02]  /*333b0*/  STL.64 [R1+0x2fa0], R58 ;  /* 0x002fa03a01007387 */ /* 0x000fe40000100a00 */
[----:B------:R-:W-:Y:S01]  /*333c0*/  STL [R1+0x2b24], R41 ;  /* 0x002b242901007387 */ /* 0x000fe20000100800 */
[----:B------:R-:W-:Y:S01]  /*333d0*/  STL [R1+0x2b20], R40 ;  /* 0x002b202801007387 */ /* 0x000fe20000100800 */
[----:B------:R-:W-:Y:S02]  /*333e0*/  STL [R1+0x2b1c], R37 ;  /* 0x002b1c2501007387 */ /* 0x000fe40000100800 */
[----:B------:R-:W-:Y:S02]  /*333f0*/  STL [R1+0x2b18], R36 ;  /* 0x002b182401007387 */ /* 0x000fe40000100800 */
[----:B---3--:R-:W3:Y:S01]  /*33400*/  LDL.LU.64 R32, [R1+0x810] ;  /* 0x0008100001207983 */ /* 0x008ee20000300a00 */
[C---:B--2---:R-:W-:Y:S08]  /*33410*/  HMMA.16816.F32 R8, R44.reuse, R12, R8 ;  /* 0x0000000c2c08723c */ /* 0x044ff00000001808 */
[----:B----4-:R-:W-:Y:S11]  /*33420*/  HMMA.16816.F32 R24, R44, R48, R24 ;  /* 0x000000302c18723c */ /* 0x010ff60000001818 */
[----:B------:R-:W-:Y:S11]  /*33430*/  @!UPT UIADD3 URZ, URZ, URZ, URZ ;  /* 0x0000003f3f3ff290 */ /* 0x000ff6000fffe03f */
[----:B------:R-:W-:Y:S01]  /*33440*/  @!UPT UIADD3 URZ, URZ, URZ, URZ ;  /* 0x0000003f3f3ff290 */ /* 0x000fe2000fffe03f */
[----:B------:R-:W-:Y:S01]  /*33450*/  STL.64 [R1+0x7f0], R24 ;  /* 0x0007f01801007387 */ /* 0x000fe20000100a00 */
[----:B------:R-:W-:Y:S02]  /*33460*/  STL.64 [R1+0x7f8], R26 ;  /* 0x0007f81a01007387 */ /* 0x000fe40000100a00 */
[----:B------:R-:W3:Y:S02]  /*33470*/  LDL.LU.64 R34, [R1+0x818] ;  /* 0x0008180001227983 */ /* 0x000ee40000300a00 */
[----:B------:R-:W-:Y:S01]  /*33480*/  STL.64 [R1+0x800], R8 ;  /* 0x0008000801007387 */ /* 0x000fe20000100a00 */
[----:B------:R-:W-:Y:S01]  /*33490*/  STL.64 [R1+0x808], R10 ;  /* 0x0008080a01007387 */ /* 0x000fe20000100a00 */
[----:B------:R0:W-:Y:S02]  /*334a0*/  STL.64 [R1+0x2fc8], R14 ;  /* 0x002fc80e01007387 */ /* 0x0001e40000100a00 */
[----:B------:R-:W2:Y:S02]  /*334b0*/  LDL.LU R12, [R1+0x450] ;  /* 0x00045000010c7983 */ /* 0x000ea40000300800 */
[----:B------:R-:W2:Y:S01]  /*334c0*/  LDL.LU R13, [R1+0x454] ;  /* 0x00045400010d7983 */ /* 0x000ea20000300800 */
[----:B0-----:R-:W4:Y:S01]  /*334d0*/  LDL.LU R14, [R1+0x458] ;  /* 0x00045800010e7983 */ /* 0x001f220000300800 */
[----:B------:R-:W4:Y:S02]  /*334e0*/  LDL.LU R15, [R1+0x45c] ;  /* 0x00045c00010f7983 */ /* 0x000f240000300800 */
[----:B------:R-:W2:Y:S02]  /*334f0*/  LDL.LU.64 R24, [R1+0x820] ;  /* 0x0008200001187983 */ /* 0x000ea40000300a00 */
[----:B------:R-:W2:Y:S02]  /*33500*/  LDL.LU.64 R26, [R1+0x828] ;  /* 0x00082800011a7983 */ /* 0x000ea40000300a00 */
[----:B------:R-:W-:-:S02]  /*33510*/  IMAD.MOV.U32 R56, RZ, RZ, R51 ;  /* 0x000000ffff387224 */ /* 0x000fc400078e0033 */
[----:B------:R-:W-:-:S07]  /*33520*/  IMAD.MOV.U32 R57, RZ, RZ, R50 ;  /* 0x000000ffff397224 */ /* 0x000fce00078e0032 */
[C---:B---3--:R-:W-:Y:S08]  /*33530*/  HMMA.16816.F32 R56, R44.reuse, R56, R32 ;  /* 0x000000382c38723c */ /* 0x048ff00000001820 */
[----:B--2---:R-:W-:Y:S01]  /*33540*/  HMMA.16816.F32 R4, R44, R4, R24 ;  /* 0x000000042c04723c */ /* 0x004fe20000001818 */
[----:B----4-:R-:W-:Y:S01]  /*33550*/  STL.64 [R1+0x2fe8], R14 ;  /* 0x002fe80e01007387 */ /* 0x010fe20000100a00 */
[----:B------:R0:W-:Y:S11]  /*33560*/  STL.64 [R1+0x2fe0], R12 ;  /* 0x002fe00c01007387 */ /* 0x0001f60000100a00 */
[----:B------:R-:W-:Y:S03]  /*33570*/  @!UPT UIADD3 URZ, URZ, URZ, URZ ;  /* 0x0000003f3f3ff290 */ /* 0x000fe6000fffe03f */
[----:B------:R-:W-:Y:S01]  /*33580*/  IMAD.MOV.U32 R33, RZ, RZ, R56 ;  /* 0x000000ffff217224 */ /* 0x000fe200078e0038 */
[----:B0-----:R-:W2:Y:S01]  /*33590*/  LDL.LU R12, [R1+0x460] ;  /* 0x00046000010c7983 */ /* 0x001ea20000300800 */
[----:B------:R-:W2:Y:S02]  /*335a0*/  LDL.LU R13, [R1+0x464] ;  /* 0x00046400010d7983 */ /* 0x000ea40000300800 */
[----:B------:R-:W2:Y:S02]  /*335b0*/  LDL.LU R14, [R1+0x468] ;  /* 0x00046800010e7983 */ /* 0x000ea40000300800 */
[----:B------:R-:W2:Y:S01]  /*335c0*/  LDL.LU R15, [R1+0x46c] ;  /* 0x00046c00010f7983 */ /* 0x000ea20000300800 */
[----:B------:R-:W3:Y:S01]  /*335d0*/  LDL.LU.64 R8, [R1+0x840] ;  /* 0x0008400001087983 */ /* 0x000ee20000300a00 */
[----:B------:R-:W3:Y:S02]  /*335e0*/  LDL.LU.64 R10, [R1+0x848] ;  /* 0x00084800010a7983 */ /* 0x000ee40000300a00 */
[----:B------:R-:W4:Y:S02]  /*335f0*/  LDL.LU.64 R48, [R1+0x830] ;  /* 0x0008300001307983 */ /* 0x000f240000300a00 */
[----:B------:R-:W4:Y:S01]  /*33600*/  LDL.LU.64 R50, [R1+0x838] ;  /* 0x0008380001327983 */ /* 0x000f220000300a00 */
[----:B------:R-:W2:Y:S01]  /*33610*/  LDL.LU.64 R34, [R1+0x3058] ;  /* 0x0030580001227983 */ /* 0x000ea20000300a00 */
[----:B------:R-:W-:-:S02]  /*33620*/  IMAD.MOV.U32 R32, RZ, RZ, R57 ;  /* 0x000000ffff207224 */ /* 0x000fc400078e0039 */
[----:B------:R-:W-:Y:S02]  /*33630*/  IMAD.MOV.U32 R56, RZ, RZ, R39 ;  /* 0x000000ffff387224 */ /* 0x000fe400078e0027 */
[----:B------:R-:W-:Y:S01]  /*33640*/  IMAD.MOV.U32 R29, RZ, RZ, R58 ;  /* 0x000000ffff1d7224 */ /* 0x000fe200078e003a */
[----:B------:R-:W2:Y:S01]  /*33650*/  LDL.LU R39, [R1+0x3054] ;  /* 0x0030540001277983 */ /* 0x000ea20000300800 */
[----:B------:R-:W-:Y:S02]  /*33660*/  IMAD.MOV.U32 R57, RZ, RZ, R38 ;  /* 0x000000ffff397224 */ /* 0x000fe400078e0026 */
[----:B------:R-:W-:Y:S02]  /*33670*/  IMAD.MOV.U32 R28, RZ, RZ, R59 ;  /* 0x000000ffff1c7224 */ /* 0x000fe400078e003b */
[----:B------:R-:W2:Y:S02]  /*33680*/  LDL.LU R38, [R1+0x3050] ;  /* 0x0030500001267983 */ /* 0x000ea40000300800 */
[----:B------:R-:W-:-:S02]  /*33690*/  IMAD.MOV.U32 R58, RZ, RZ, R43 ;  /* 0x000000ffff3a7224 */ /* 0x000fc400078e002b */
[----:B------:R-:W-:Y:S01]  /*336a0*/  IMAD.MOV.U32 R59, RZ, RZ, R42 ;  /* 0x000000ffff3b7224 */ /* 0x000fe200078e002a */
[----:B------:R-:W2:Y:S01]  /*336b0*/  LDL.LU R43, [R1+0x304c] ;  /* 0x00304c00012b7983 */ /* 0x000ea20000300800 */
[----:B------:R-:W2:Y:S02]  /*336c0*/  LDL.LU R42, [R1+0x3048] ;  /* 0x00304800012a7983 */ /* 0x000ea40000300800 */
[----:B------:R-:W2:Y:S02]  /*336d0*/  LDL.LU.64 R26, [R1+0x3040] ;  /* 0x00304000011a7983 */ /* 0x000ea40000300a00 */
[----:B------:R-:W-:Y:S02]  /*336e0*/  IMAD.MOV.U32 R21, RZ, RZ, R6 ;  /* 0x000000ffff157224 */ /* 0x000fe400078e0006 */
[----:B------:R-:W-:Y:S02]  /*336f0*/  IMAD.MOV.U32 R20, RZ, RZ, R7 ;  /* 0x000000ffff147224 */ /* 0x000fe400078e0007 */
[----:B------:R-:W-:-:S02]  /*33700*/  IMAD.MOV.U32 R37, RZ, RZ, R4 ;  /* 0x000000ffff257224 */ /* 0x000fc400078e0004 */
[----:B------:R-:W-:Y:S01]  /*33710*/  IMAD.MOV.U32 R36, RZ, RZ, R5 ;  /* 0x000000ffff247224 */ /* 0x000fe200078e0005 */
[----:B------:R-:W2:Y:S01]  /*33720*/  LDL.LU.64 R6, [R1+0x3038] ;  /* 0x0030380001067983 */ /* 0x000ea20000300a00 */
[----:B------:R-:W3:Y:S02]  /*33730*/  LDL.LU.64 R4, [R1+0x3030] ;  /* 0x0030300001047983 */ /* 0x000ee40000300a00 */
[C---:B---3--:R-:W-:Y:S11]  /*33740*/  HMMA.16816.F32 R8, R44.reuse, R4, R8 ;  /* 0x000000042c08723c */ /* 0x048ff60000001808 */
[----:B------:R-:W-:Y:S11]  /*33750*/  @!UPT UIADD3 URZ, URZ, URZ, URZ ;  /* 0x0000003f3f3ff290 */ /* 0x000ff6000fffe03f */
[----:B------:R-:W-:Y:S01]  /*33760*/  @!UPT UIADD3 URZ, URZ, URZ, URZ ;  /* 0x0000003f3f3ff290 */ /* 0x000fe2000fffe03f */
[----:B------:R-:W-:Y:S01]  /*33770*/  STL.64 [R1+0x8b0], R8 ;  /* 0x0008b00801007387 */ /* 0x000fe20000100a00 */
[----:B------:R0:W-:Y:S03]  /*33780*/  STL.64 [R1+0x8b8], R10 ;  /* 0x0008b80a01007387 */ /* 0x0001e60000100a00 */
[----:B0-----:R-:W3:Y:S01]  /*33790*/  LDL.LU.64 R10, [R1+0x3028] ;  /* 0x00302800010a7983 */ /* 0x001ee20000300a00 */
[----:B------:R-:W4:Y:S02]  /*337a0*/  LDL.LU.64 R8, [R1+0x3020] ;  /* 0x0030200001087983 */ /* 0x000f240000300a00 */
[----:B----4-:R-:W-:Y:S01]  /*337b0*/  HMMA.16816.F32 R44, R44, R8, R48 ;  /* 0x000000082c2c723c */ /* 0x010fe20000001830 */
[----:B------:R-:W4:Y:S01]  /*337c0*/  LDL.LU.64 R50, [R1+0x3018] ;  /* 0x0030180001327983 */ /* 0x000f220000300a00 */
[----:B------:R-:W4:Y:S11]  /*337d0*/  LDL.LU.64 R48, [R1+0x3010] ;  /* 0x0030100001307983 */ /* 0x000f360000300a00 */
[----:B------:R-:W-:Y:S10]  /*337e0*/  @!UPT UIADD3 URZ, URZ, URZ, URZ ;  /* 0x0000003f3f3ff290 */ /* 0x000ff4000fffe03f */
[----:B------:R2:W-:Y:S01]  /*337f0*/  STL.64 [R1+0x8a0], R44 ;  /* 0x0008a02c01007387 */ /* 0x0005e20000100a00 */
[----:B------:R0:W-:Y:S02]  /*33800*/  STL.64 [R1+0x8a8], R46 ;  /* 0x0008a82e01007387 */ /* 0x0001e40000100a00 */
[----:B--2---:R-:W-:Y:S02]  /*33810*/  IMAD.MOV.U32 R44, RZ, RZ, R43 ;  /* 0x000000ffff2c7224 */ /* 0x004fe400078e002b */
[----:B------:R-:W4:Y:S01]  /*33820*/  LDL.LU R43, [R1+0x3008] ;  /* 0x00300800012b7983 */ /* 0x000f220000300800 */
[----:B------:R-:W4:Y:S02]  /*33830*/  LDL.LU R45, [R1+0x474] ;  /* 0x00047400012d7983 */ /* 0x000f240000300800 */
[----:B0-----:R-:W-:Y:S02]  /*33840*/  IMAD.MOV.U32 R46, RZ, RZ, R38 ;  /* 0x000000ffff2e7224 */ /* 0x001fe400078e0026 */
[----:B------:R-:W-:Y:S01]  /*33850*/  IMAD.MOV.U32 R47, RZ, RZ, R39 ;  /* 0x000000ffff2f7224 */ /* 0x000fe200078e0027 */
[----:B------:R-:W2:Y:S01]  /*33860*/  LDL.LU R38, [R1+0x3004] ;  /* 0x0030040001267983 */ /* 0x000ea20000300800 */
[----:B------:R-:W2:Y:S05]  /*33870*/  LDL.LU R39, [R1+0x3000] ;  /* 0x0030000001277983 */ /* 0x000eaa0000300800 */
[C---:B----4-:R-:W-:Y:S11]  /*33880*/  HMMA.16816.F32 R44, R48.reuse, R42, R44 ;  /* 0x0000002a302c723c */ /* 0x050ff6000000182c */
[----:B------:R-:W-:Y:S11]  /*33890*/  @!UPT UIADD3 URZ, URZ, URZ, URZ ;  /* 0x0000003f3f3ff290 */ /* 0x000ff6000fffe03f */
[----:B------:R-:W-:Y:S01]  /*338a0*/  @!UPT UIADD3 URZ, URZ, URZ, URZ ;  /* 0x0000003f3f3ff290 */ /* 0x000fe2000fffe03f */
[----:B------:R0:W-:Y:S01]  /*338b0*/  STL.64 [R1+0x890], R44 ;  /* 0x0008902c01007387 */ /* 0x0001e20000100a00 */
[----:B------:R1:W-:Y:S02]  /*338c0*/  STL.64 [R1+0x898], R46 ;  /* 0x0008982e01007387 */ /* 0x0003e40000100a00 */
[----:B0-----:R-:W-:Y:S02]  /*338d0*/  IMAD.MOV.U32 R44, RZ, RZ, R30 ;  /* 0x000000ffff2c7224 */ /* 0x001fe400078e001e */
[----:B------:R-:W-:Y:S01]  /*338e0*/  IMAD.MOV.U32 R45, RZ, RZ, R26 ;  /* 0x000000ffff2d7224 */ /* 0x000fe200078e001a */
[----:B------:R-:W4:Y:S01]  /*338f0*/  LDL.LU R30, [R1+0x2ffc] ;  /* 0x002ffc00011e7983 */ /* 0x000f220000300800 */
[----:B------:R-:W3:Y:S01]  /*33900*/  LDL.LU R26, [R1+0x2ff8] ;  /* 0x002ff800011a7983 */ /* 0x000ee20000300800 */
[----:B--2---:R-:W-:Y:S01]  /*33910*/  HMMA.16816.F32 R12, R48, R38, R12 ;  /* 0x00000026300c723c */ /* 0x004fe2000000180c */
[----:B-1----:R-:W-:Y:S02]  /*33920*/  IMAD.MOV.U32 R46, RZ, RZ, R34 ;  /* 0x000000ffff2e7224 */ /* 0x002fe400078e0022 */
[----:B------:R-:W-:Y:S01]  /*33930*/  IMAD.MOV.U32 R47, RZ, RZ, R35 ;  /* 0x000000ffff2f7224 */ /* 0x000fe200078e0023 */
[----:B------:R-:W2:Y:S01]  /*33940*/  LDL.LU R34, [R1+0x2ff4] ;  /* 0x002ff40001227983 */ /* 0x000ea20000300800 */
[----:B------:R-:W2:Y:S11]  /*33950*/  LDL.LU R35, [R1+0x2ff0] ;  /* 0x002ff00001237983 */ /* 0x000eb60000300800 */
[----:B------:R-:W-:Y:S07]  /*33960*/  @!UPT UIADD3 URZ, URZ, URZ, URZ ;  /* 0x0000003f3f3ff290 */ /* 0x000fee000fffe03f */
[----:B------:R-:W-:Y:S01]  /*33970*/  STL.64 [R1+0x880], R12 ;  /* 0x0008800c01007387 */ /* 0x000fe20000100a00 */
[----:B------:R0:W-:Y:S03]  /*33980*/  STL.64 [R1+0x888], R14 ;  /* 0x0008880e01007387 */ /* 0x0001e60000100a00 */
[----:B0-----:R-:W2:Y:S01]  /*33990*/  LDL.LU.64 R14, [R1+0x2fe8] ;  /* 0x002fe800010e7983 */ /* 0x001ea20000300a00 */
[----:B------:R-:W2:Y:S02]  /*339a0*/  LDL.LU.64 R12, [R1+0x2fe0] ;  /* 0x002fe000010c7983 */ /* 0x000ea40000300a00 */
[----:B------:R0:W-:Y:S02]  /*339b0*/  STL.64 [R1+0x2f40], R38 ;  /* 0x002f402601007387 */ /* 0x0001e40000100a00 */
[----:B------:R4:W-:Y:S02]  /*339c0*/  STL.64 [R1+0x2f38], R36 ;  /* 0x002f382401007387 */ /* 0x0009e40000100a00 */
[----:B0-----:R-:W-:-:S02]  /*339d0*/  IMAD.MOV.U32 R38, RZ, RZ, R31 ;  /* 0x000000ffff267224 */ /* 0x001fc400078e001f */
[----:B------:R-:W-:Y:S02]  /*339e0*/  IMAD.MOV.U32 R39, RZ, RZ, R27 ;  /* 0x000000ffff277224 */ /* 0x000fe400078e001b */
[----:B----4-:R-:W-:Y:S02]  /*339f0*/  IMAD.MOV.U32 R37, RZ, RZ, R30 ;  /* 0x000000ffff257224 */ /* 0x010fe400078e001e */
[----:B---3--:R-:W-:Y:S02]  /*33a00*/  IMAD.MOV.U32 R36, RZ, RZ, R26 ;  /* 0x000000ffff247224 */ /* 0x008fe400078e001a */
[----:B------:R-:W3:Y:S01]  /*33a10*/  LDL.LU R26, [R1+0x2fdc] ;  /* 0x002fdc00011a7983 */ /* 0x000ee20000300800 */
[----:B------:R-:W4:Y:S02]  /*33a20*/  LDL.LU R30, [R1+0x2fd8] ;  /* 0x002fd800011e7983 */ /* 0x000f240000300800 */
[----:B------:R-:W4:Y:S02]  /*33a30*/  LDL.LU R31, [R1+0x2fd4] ;  /* 0x002fd400011f7983 */ /* 0x000f240000300800 */
[----:B------:R-:W3:Y:S01]  /*33a40*/  LDL.LU R27, [R1+0x2fd0] ;  /* 0x002fd000011b7983 */ /* 0x000ee20000300800 */
[C---:B--2---:R-:W-:Y:S11]  /*33a50*/  HMMA.16816.F32 R12, R48.reuse, R34, R12 ;  /* 0x00000022300c723c */ /* 0x044ff6000000180c */
[----:B------:R-:W-:Y:S11]  /*33a60*/  @!UPT UIADD3 URZ, URZ, URZ, URZ ;  /* 0x0000003f3f3ff290 */ /* 0x000ff6000fffe03f */
[----:B------:R-:W-:Y:S01]  /*33a70*/  @!UPT UIADD3 URZ, URZ, URZ, URZ ;  /* 0x0000003f3f3ff290 */ /* 0x000fe2000fffe03f */
[----:B------:R-:W-:Y:S01]  /*33a80*/  STL.64 [R1+0x860], R12 ;  /* 0x0008600c01007387 */ /* 0x000fe20000100a00 */
[----:B------:R0:W-:Y:S03]  /*33a90*/  STL.64 [R1+0x868], R14 ;  /* 0x0008680e01007387 */ /* 0x0001e60000100a00 */
[----:B0-----:R-:W2:Y:S01]  /*33aa0*/  LDL.LU.64 R14, [R1+0x2fc8] ;  /* 0x002fc800010e7983 */ /* 0x001ea20000300a00 */
[----:B------:R-:W-:Y:S02]  /*33ab0*/  STL.64 [R1+0x2f30], R34 ;  /* 0x002f302201007387 */ /* 0x000fe40000100a00 */
[----:B------:R-:W-:Y:S01]  /*33ac0*/  STL.64 [R1+0x2f28], R32 ;  /* 0x002f282001007387 */ /* 0x000fe20000100a00 */
[C---:B----4-:R-:W-:Y:S11]  /*33ad0*/  HMMA.16816.F32 R36, R48.reuse, R30, R36 ;  /* 0x0000001e3024723c */ /* 0x050ff60000001824 */
[----:B------:R-:W-:Y:S11]  /*33ae0*/  @!UPT UIADD3 URZ, URZ, URZ, URZ ;  /* 0x0000003f3f3ff290 */ /* 0x000ff6000fffe03f */
[----:B------:R-:W-:Y:S01]  /*33af0*/  @!UPT UIADD3 URZ, URZ, URZ, URZ ;  /* 0x0000003f3f3ff290 */ /* 0x000fe2000fffe03f */
[----:B------:R-:W-:Y:S01]  /*33b00*/  STL.64 [R1+0x850], R36 ;  /* 0x0008502401007387 */ /* 0x000fe20000100a00 */
[----:B------:R-:W-:Y:S02]  /*33b10*/  STL [R1+0x858], R38 ;  /* 0x0008582601007387 */ /* 0x000fe40000100800 */
[----:B------:R-:W-:Y:S02]  /*33b20*/  STL.64 [R1+0x2f60], R30 ;  /* 0x002f601e01007387 */ /* 0x000fe40000100a00 */
[----:B------:R3:W-:Y:S02]  /*33b30*/  STL.64 [R1+0x2f58], R28 ;  /* 0x002f581c01007387 */ /* 0x0007e40000100a00 */
[----:B---3--:R-:W-:Y:S01]  /*33b40*/  HMMA.16816.F32 R28, R48, R26, R56 ;  /* 0x0000001a301c723c */ /* 0x008fe20000001838 */
[----:B------:R-:W3:Y:S11]  /*33b50*/  LDL.LU R56, [R1+0x7a0] ;  /* 0x0007a00001387983 */ /* 0x000ef60000300800 */
[----:B------:R-:W-:Y:S11]  /*33b60*/  @!UPT UIADD3 URZ, URZ, URZ, URZ ;  /* 0x0000003f3f3ff290 */ /* 0x000ff6000fffe03f */
[----:B------:R0:W-:Y:S01]  /*33b70*/  STL.64 [R1+0x840], R28 ;  /* 0x0008401c01007387 */ /* 0x0001e20000100a00 */
[----:B------:R1:W-:Y:S02]  /*33b80*/  STL.64 [R1+0x848], R30 ;  /* 0x0008481e01007387 */ /* 0x0003e40000100a00 */
[----:B------:R-:W3:Y:S02]  /*33b90*/  LDL.LU R57, [R1+0x7a4] ;  /* 0x0007a40001397983 */ /* 0x000ee40000300800 */
[----:B------:R-:W3:Y:S01]  /*33ba0*/  LDL.LU R58, [R1+0x7a8] ;  /* 0x0007a800013a7983 */ /* 0x000ee20000300800 */
[----:B------:R-:W3:Y:S04]  /*33bb0*/  LDL.LU R59, [R1+0x7ac] ;  /* 0x0007ac00013b7983 */ /* 0x000ee80000300800 */
[----:B0-----:R-:W4:Y:S01]  /*33bc0*/  LDL.LU R28, [R1+0x760] ;  /* 0x00076000011c7983 */ /* 0x001f220000300800 */
[----:B------:R-:W4:Y:S02]  /*33bd0*/  LDL.LU R29, [R1+0x764] ;  /* 0x00076400011d7983 */ /* 0x000f240000300800 */
[----:B-1----:R-:W-:-:S02]  /*33be0*/  IMAD.MOV.U32 R30, RZ, RZ, R18 ;  /* 0x000000ffff1e7224 */ /* 0x002fc400078e0012 */
[----:B------:R-:W-:Y:S01]  /*33bf0*/  IMAD.MOV.U32 R31, RZ, RZ, R19 ;  /* 0x000000ffff1f7224 */ /* 0x000fe200078e0013 */
[----:B------:R-:W2:Y:S01]  /*33c00*/  LDL.LU R18, [R1+0x2fc4] ;  /* 0x002fc40001127983 */ /* 0x000ea20000300800 */
[----:B------:R-:W2:Y:S03]  /*33c10*/  LDL.LU R19, [R1+0x2fc0] ;  /* 0x002fc00001137983 */ /* 0x000ea60000300800 */
[----:B------:R-:W0:Y:S01]  /*33c20*/  S2R R25, SR_TID.X ;  /* 0x0000000000197919 */ /* 0x000e220000002100 */
[----:B------:R-:W4:Y:S02]  /*33c30*/  LDL.64 R34, [R1+0xa8] ;  /* 0x0000a80001227983 */ /* 0x000f240000100a00 */
[----:B------:R-:W-:Y:S02]  /*33c40*/  STL.64 [R1+0x2f90], R26 ;  /* 0x002f901a01007387 */ /* 0x000fe40000100a00 */
[----:B------:R-:W-:-:S02]  /*33c50*/  IMAD.MOV.U32 R36, RZ, RZ, R10 ;  /* 0x000000ffff247224 */ /* 0x000fc400078e000a */
[----:B------:R-:W-:Y:S02]  /*33c60*/  IMAD.MOV.U32 R37, RZ, RZ, R11 ;  /* 0x000000ffff257224 */ /* 0x000fe400078e000b */
[----:B------:R-:W-:Y:S02]  /*33c70*/  IMAD.MOV.U32 R8, RZ, RZ, R39 ;  /* 0x000000ffff087224 */ /* 0x000fe400078e0027 */
[----:B------:R-:W-:Y:S02]  /*33c80*/  IMAD.MOV.U32 R38, RZ, RZ, R23 ;  /* 0x000000ffff267224 */ /* 0x000fe400078e0017 */
[----:B------:R-:W-:Y:S01]  /*33c90*/  IMAD.MOV.U32 R39, RZ, RZ, R22 ;  /* 0x000000ffff277224 */ /* 0x000fe200078e0016 */
[----:B0-----:R-:W-:-:S05]  /*33ca0*/  LOP3.LUT R24, R25, 0x7, RZ, 0xc0, !PT ;  /* 0x0000000719187812 */ /* 0x001fca00078ec0ff */
[----:B------:R-:W-:Y:S01]  /*33cb0*/  IMAD R52, R24, 0x110, RZ ;  /* 0x0000011018347824 */ /* 0x000fe200078e02ff */
[----:B------:R0:W-:Y:S04]  /*33cc0*/  STL [R1+0x2f88], R24 ;  /* 0x002f881801007387 */ /* 0x0001e80000100800 */
[----:B0-----:R-:W3:Y:S01]  /*33cd0*/  LDL.LU R24, [R1+0x770] ;  /* 0x0007700001187983 */ /* 0x001ee20000300800 */
[----:B------:R-:W3:Y:S02]  /*33ce0*/  LDL.LU R25, [R1+0x774] ;  /* 0x0007740001197983 */ /* 0x000ee40000300800 */
[----:B------:R-:W3:Y:S02]  /*33cf0*/  LDL.LU R26, [R1+0x778] ;  /* 0x00077800011a7983 */ /* 0x000ee40000300800 */
[----:B------:R-:W3:Y:S01]  /*33d00*/  LDL.LU R27, [R1+0x77c] ;  /* 0x00077c00011b7983 */ /* 0x000ee20000300800 */
[----:B------:R-:W3:Y:S01]  /*33d10*/  LDL.LU R10, [R1+0x2fbc] ;  /* 0x002fbc00010a7983 */ /* 0x000ee20000300800 */
[----:B--2---:R-:W-:Y:S11]  /*33d20*/  HMMA.16816.F32 R44, R48, R18, R44 ;  /* 0x00000012302c723c */ /* 0x004ff6000000182c */
[----:B------:R-:W-:Y:S11]  /*33d30*/  @!UPT UIADD3 URZ, URZ, URZ, URZ ;  /* 0x0000003f3f3ff290 */ /* 0x000ff6000fffe03f */
[----:B------:R-:W-:Y:S01]  /*33d40*/  @!UPT UIADD3 URZ, URZ, URZ, URZ ;  /* 0x0000003f3f3ff290 */ /* 0x000fe2000fffe03f */
[----:B------:R-:W-:Y:S01]  /*33d50*/  STL.64 [R1+0x830], R44 ;  /* 0x0008302c01007387 */ /* 0x000fe20000100a00 */
[----:B------:R-:W-:Y:S02]  /*33d60*/  STL.64 [R1+0x838], R46 ;  /* 0x0008382e01007387 */ /* 0x000fe40000100a00 */
[----:B------:R-:W3:Y:S02]  /*33d70*/  LDL.LU R11, [R1+0x2fb8] ;  /* 0x002fb800010b7983 */ /* 0x000ee40000300800 */
[----:B------:R-:W2:Y:S01]  /*33d80*/  LDL.LU R23, [R1+0x2fb4] ;  /* 0x002fb40001177983 */ /* 0x000ea20000300800 */
[----:B------:R-:W2:Y:S04]  /*33d90*/  LDL.LU R22, [R1+0x2fb0] ;  /* 0x002fb00001167983 */ /* 0x000ea80000300800 */
[----:B------:R-:W0:Y:S04]  /*33da0*/  S2R R17, SR_TID.X ;  /* 0x0000000000117919 */ /* 0x000e280000002100 */
[----:B------:R-:W1:Y:S01]  /*33db0*/  S2R R41, SR_TID.X ;  /* 0x0000000000297919 */ /* 0x000e620000002100 */
[----:B------:R0:W-:Y:S02]  /*33dc0*/  STL.64 [R1+0x2f70], R18 ;  /* 0x002f701201007387 */ /* 0x0001e40000100a00 */
[----:B0-----:R-:W-:-:S02]  /*33dd0*/  IMAD.SHL.U32 R16, R17, 0x2, RZ ;  /* 0x0000000211107824 */ /* 0x001fc400078e00ff */
[----:B-1----:R-:W-:-:S03]  /*33de0*/  IMAD.SHL.U32 R53, R41, 0x80, RZ ;  /* 0x0000008029357824 */ /* 0x002fc600078e00ff */
[----:B------:R-:W-:-:S04]  /*33df0*/  LOP3.LUT R9, R52, 0x10, R16, 0x78, !PT ;  /* 0x0000001034097812 */ /* 0x000fc800078e7810 */
[----:B------:R-:W-:Y:S01]  /*33e00*/  LOP3.LUT R9, R9, 0x800, R53, 0xf8, !PT ;  /* 0x0000080009097812 */ /* 0x000fe200078ef835 */
[----:B------:R-:W-:Y:S01]  /*33e10*/  STL.64 [R1+0x2f68], R16 ;  /* 0x002f681001007387 */ /* 0x000fe20000100a00 */
[----:B------:R-:W4:Y:S02]  /*33e20*/  LDL R18, [R1+0xc8] ;  /* 0x0000c80001127983 */ /* 0x000f240000100800 */
[----:B------:R-:W4:Y:S01]  /*33e30*/  LDL R19, [R1+0xcc] ;  /* 0x0000cc0001137983 */ /* 0x000f220000100800 */
[----:B------:R-:W-:-:S05]  /*33e40*/  LOP3.LUT R9, R9, 0x20, RZ, 0x3c, !PT ;  /* 0x0000002009097812 */ /* 0x000fca00078e3cff */
[----:B------:R-:W0:Y:S04]  /*33e50*/  LDSM.16.MT88.4 R44, [R9+0x1000] ;  /* 0x00100000092c783b */ /* 0x000e280000004200 */
[----:B---3--:R2:W-:Y:S01]  /*33e60*/  STL.64 [R1+0x2f80], R10 ;  /* 0x002f800a01007387 */ /* 0x0085e20000100a00 */
[----:B------:R1:W-:Y:S02]  /*33e70*/  STL.64 [R1+0x2f78], R8 ;  /* 0x002f780801007387 */ /* 0x0003e40000100a00 */
[----:B--2---:R-:W-:Y:S01]  /*33e80*/  IMAD.MOV.U32 R10, RZ, RZ, R22 ;  /* 0x000000ffff0a7224 */ /* 0x004fe200078e0016 */
[----:B-1----:R-:W4:Y:S01]  /*33e90*/  LDL.LU R8, [R1+0x780] ;  /* 0x0007800001087983 */ /* 0x002f220000300800 */
[----:B------:R-:W4:Y:S02]  /*33ea0*/  LDL.LU R9, [R1+0x784] ;  /* 0x0007840001097983 */ /* 0x000f240000300800 */
[----:B------:R-:W2:Y:S02]  /*33eb0*/  LDL.LU R22, [R1+0x2fac] ;  /* 0x002fac0001167983 */ /* 0x000ea40000300800 */
[----:B------:R-:W-:-:S02]  /*33ec0*/  IMAD.MOV.U32 R11, RZ, RZ, R23 ;  /* 0x000000ffff0b7224 */ /* 0x000fc400078e0017 */
[----:B------:R-:W2:Y:S01]  /*33ed0*/  LDL.LU R23, [R1+0x2fa8] ;  /* 0x002fa80001177983 */ /* 0x000ea20000300800 */
[----:B0-----:R-:W-:Y:S02]  /*33ee0*/  STL.64 [R1+0x2e78], R46 ;  /* 0x002e782e01007387 */ /* 0x001fe40000100a00 */
[----:B------:R0:W-:Y:S02]  /*33ef0*/  STL.64 [R1+0x2e70], R44 ;  /* 0x002e702c01007387 */ /* 0x0001e40000100a00 */
[----:B0-----:R-:W3:Y:S01]  /*33f00*/  LDL.LU R44, [R1+0x790] ;  /* 0x00079000012c7983 */ /* 0x001ee20000300800 */
[----:B------:R-:W3:Y:S02]  /*33f10*/  LDL.LU R45, [R1+0x794] ;  /* 0x00079400012d7983 */ /* 0x000ee40000300800 */
[----:B------:R-:W3:Y:S02]  /*33f20*/  LDL.LU R46, [R1+0x798] ;  /* 0x00079800012e7983 */ /* 0x000ee40000300800 */
[----:B------:R-:W3:Y:S01]  /*33f30*/  LDL.LU R47, [R1+0x79c] ;  /* 0x00079c00012f7983 */ /* 0x000ee20000300800 */
[C---:B--2---:R-:W-:Y:S11]  /*33f40*/  HMMA.16816.F32 R56, R48.reuse, R22, R56 ;  /* 0x000000163038723c */ /* 0x044ff60000001838 */
[----:B------:R-:W-:Y:S11]  /*33f50*/  @!UPT UIADD3 URZ, URZ, URZ, URZ ;  /* 0x0000003f3f3ff290 */ /* 0x000ff6000fffe03f */
[----:B------:R-:W-:Y:S01]  /*33f60*/  @!UPT UIADD3 URZ, URZ, URZ, URZ ;  /* 0x0000003f3f3ff290 */ /* 0x000fe2000fffe03f */
[----:B------:R-:W-:Y:S01]  /*33f70*/  STL.64 [R1+0xb00], R56 ;  /* 0x000b003801007387 */ /* 0x000fe20000100a00 */
[----:B------:R0:W-:Y:S03]  /*33f80*/  STL.64 [R1+0xb08], R58 ;  /* 0x000b083a01007387 */ /* 0x0001e60000100a00 */
[----:B0-----:R-:W2:Y:S01]  /*33f90*/  LDL.LU.64 R58, [R1+0x2fa0] ;  /* 0x002fa000013a7983 */ /* 0x001ea20000300a00 */
[C---:B---3--:R-:W-:Y:S01]  /*33fa0*/  HMMA.16816.F32 R44, R48.reuse, R54, R44 ;  /* 0x00000036302c723c */ /* 0x048fe2000000182c */
[----:B------:R-:W-:Y:S02]  /*33fb0*/  STL.64 [R1+0x2f20], R54 ;  /* 0x002f203601007387 */ /* 0x000fe40000100a00 */
[----:B------:R-:W-:Y:S11]  /*33fc0*/  STL.64 [R1+0x2f18], R52 ;  /* 0x002f183401007387 */ /* 0x000ff60000100a00 */
[----:B------:R-:W-:Y:S09]  /*33fd0*/  @!UPT UIADD3 URZ, URZ, URZ, URZ ;  /* 0x0000003f3f3ff290 */ /* 0x000ff2000fffe03f */
[----:B------:R-:W-:Y:S01]  /*33fe0*/  STL.64 [R1+0xaf0], R44 ;  /* 0x000af02c01007387 */ /* 0x000fe20000100a00 */
[----:B------:R4:W-:Y:S02]  /*33ff0*/  STL.64 [R1+0xaf8], R46 ;  /* 0x000af82e01007387 */ /* 0x0009e40000100a00 */
[----:B------:R-:W3:Y:S01]  /*34000*/  LDL.LU R16, [R1+0x730] ;  /* 0x0007300001107983 */ /* 0x000ee20000300800 */
[C---:B----4-:R-:W-:Y:S11]  /*34010*/  HMMA.16816.F32 R44, R48.reuse, R18, R8 ;  /* 0x00000012302c723c */ /* 0x050ff60000001808 */
[----:B------:R-:W-:Y:S11]  /*34020*/  @!UPT UIADD3 URZ, URZ, URZ, URZ ;  /* 0x0000003f3f3ff290 */ /* 0x000ff6000fffe03f */
[----:B------:R-:W-:Y:S01]  /*34030*/  @!UPT UIADD3 URZ, URZ, URZ, URZ ;  /* 0x0000003f3f3ff290 */ /* 0x000fe2000fffe03f */
[----:B------:R-:W-:Y:S01]  /*34040*/  STL.64 [R1+0xae0], R44 ;  /* 0x000ae02c01007387 */ /* 0x000fe20000100a00 */
[----:B------:R-:W-:Y:S01]  /*34050*/  STL.64 [R1+0xae8], R46 ;  /* 0x000ae82e01007387 */ /* 0x000fe20000100a00 */
[C---:B--2---:R-:W-:Y:S11]  /*34060*/  HMMA.16816.F32 R8, R48.reuse, R58, R24 ;  /* 0x0000003a3008723c */ /* 0x044ff60000001818 */
[----:B------:R-:W-:Y:S11]  /*34070*/  @!UPT UIADD3 URZ, URZ, URZ, URZ ;  /* 0x0000003f3f3ff290 */ /* 0x000ff6000fffe03f */
[----:B------:R-:W-:Y:S01]  /*34080*/  @!UPT UIADD3 URZ, URZ, URZ, URZ ;  /* 0x0000003f3f3ff290 */ /* 0x000fe2000fffe03f */
[----:B------:R-:W-:Y:S01]  /*34090*/  STL.64 [R1+0xad0], R8 ;  /* 0x000ad00801007387 */ /* 0x000fe20000100a00 */
[----:B------:R0:W-:Y:S02]  /*340a0*/  STL.64 [R1+0xad8], R10 ;  /* 0x000ad80a01007387 */ /* 0x0001e40000100a00 */
[----:B------:R-:W3:Y:S02]  /*340b0*/  LDL.LU R17, [R1+0x734] ;  /* 0x0007340001117983 */ /* 0x000ee40000300800 */
[----:B------:R-:W3:Y:S01]  /*340c0*/  LDL.LU R18, [R1+0x738] ;  /* 0x0007380001127983 */ /* 0x000ee20000300800 */
[----:B------:R-:W3:Y:S01]  /*340d0*/  LDL.LU R19, [R1+0x73c] ;  /* 0x00073c0001137983 */ /* 0x000ee20000300800 */
[----:B------:R-:W2:Y:S02]  /*340e0*/  LDL.LU R24, [R1+0x740] ;  /* 0x0007400001187983 */ /* 0x000ea40000300800 */
[----:B------:R-:W2:Y:S02]  /*340f0*/  LDL.LU R25, [R1+0x744] ;  /* 0x0007440001197983 */ /* 0x000ea40000300800 */
[----:B------:R-:W2:Y:S01]  /*34100*/  LDL.LU R26, [R1+0x748] ;  /* 0x00074800011a7983 */ /* 0x000ea20000300800 */
[----:B------:R-:W2:Y:S01]  /*34110*/  LDL.LU R27, [R1+0x74c] ;  /* 0x00074c00011b7983 */ /* 0x000ea20000300800 */
[----:B------:R-:W2:Y:S03]  /*34120*/  LDL.64 R54, [R1+0x88] ;  /* 0x0000880001367983 */ /* 0x000ea60000100a00 */
[----:B0-----:R-:W3:Y:S01]  /*34130*/  LDL.64 R10, [R1+0x78] ;  /* 0x00007800010a7983 */ /* 0x001ee20000100a00 */
[----:B------:R-:W-:Y:S01]  /*34140*/  HMMA.16816.F32 R28, R48, R34, R28 ;  /* 0x00000022301c723c */ /* 0x000fe2000000181c */
[----:B------:R-:W-:-:S02]  /*34150*/  IMAD.MOV.U32 R44, RZ, RZ, R34 ;  /* 0x000000ffff2c7224 */ /* 0x000fc400078e0022 */
[----:B------:R-:W-:-:S05]  /*34160*/  IMAD.MOV.U32 R40, RZ, RZ, R35 ;  /* 0x000000ffff287224 */ /* 0x000fca00078e0023 */
[----:B------:R-:W-:Y:S01]  /*34170*/  HMMA.16816.F32 R32, R48, R14, R36 ;  /* 0x0000000e3020723c */ /* 0x000fe20000001824 */
[----:B------:R-:W-:Y:S01]  /*34180*/  STL.64 [R1+0x2f00], R58 ;  /* 0x002f003a01007387 */ /* 0x000fe20000100a00 */
[----:B------:R-:W-:Y:S02]  /*34190*/  IMAD.MOV.U32 R46, RZ, RZ, R14 ;  /* 0x000000ffff2e7224 */ /* 0x000fe400078e000e */
[----:B------:R-:W-:-:S11]  /*341a0*/  IMAD.MOV.U32 R45, RZ, RZ, R15 ;  /* 0x000000ffff2d7224 */ /* 0x000fd600078e000f */
[----:B------:R0:W-:Y:S01]  /*341b0*/  STL.64 [R1+0xac0], R28 ;  /* 0x000ac01c01007387 */ /* 0x0001e20000100a00 */
[----:B------:R-:W-:Y:S02]  /*341c0*/  IMAD.MOV.U32 R4, RZ, RZ, R31 ;  /* 0x000000ffff047224 */ /* 0x000fe400078e001f */
[----:B------:R-:W-:Y:S01]  /*341d0*/  IMAD.MOV.U32 R5, RZ, RZ, R30 ;  /* 0x000000ffff057224 */ /* 0x000fe200078e001e */
[----:B0-----:R-:W4:Y:S01]  /*341e0*/  LDL.LU R28, [R1+0x720] ;  /* 0x00072000011c7983 */ /* 0x001f220000300800 */
[----:B------:R-:W4:Y:S02]  /*341f0*/  LDL.LU R29, [R1+0x724] ;  /* 0x00072400011d7983 */ /* 0x000f240000300800 */
[----:B------:R-:W4:Y:S02]  /*34200*/  LDL.LU R30, [R1+0x728] ;  /* 0x00072800011e7983 */ /* 0x000f240000300800 */
[----:B------:R-:W4:Y:S01]  /*34210*/  LDL.LU R31, [R1+0x72c] ;  /* 0x00072c00011f7983 */ /* 0x000f220000300800 */
[----:B------:R-:W-:Y:S01]  /*34220*/  STL [R1+0x2a64], R4 ;  /* 0x002a640401007387 */ /* 0x000fe20000100800 */
[----:B------:R-:W-:Y:S02]  /*34230*/  STL [R1+0x2a60], R5 ;  /* 0x002a600501007387 */ /* 0x000fe40000100800 */
[----:B------:R0:W-:Y:S02]  /*34240*/  STL.64 [R1+0xab0], R32 ;  /* 0x000ab02001007387 */ /* 0x0001e40000100a00 */
[----:B------:R1:W-:Y:S01]  /*34250*/  STL.64 [R1+0xab8], R34 ;  /* 0x000ab82201007387 */ /* 0x0003e20000100a00 */
        /* <DEDUP_REMOVED lines=8> */
[----:B0-----:R-:W4:Y:S01]  /*342e0*/  LDL.LU R32, [R1+0x210] ;  /* 0x0002100001207983 */ /* 0x001f220000300800 */
[----:B------:R-:W4:Y:S02]  /*342f0*/  LDL.LU R33, [R1+0x214] ;  /* 0x0002140001217983 */ /* 0x000f240000300800 */
[----:B-1----:R-:W4:Y:S02]  /*34300*/  LDL.LU R34, [R1+0x218] ;  /* 0x0002180001227983 */ /* 0x002f240000300800 */
[----:B------:R-:W4:Y:S02]  /*34310*/  LDL.LU R35, [R1+0x21c] ;  /* 0x00021c0001237983 */ /* 0x000f240000300800 */
[----:B------:R-:W-:-:S02]  /*34320*/  IMAD.MOV.U32 R56, RZ, RZ, R6 ;  /* 0x000000ffff387224 */ /* 0x000fc400078e0006 */
[----:B------:R-:W-:Y:S01]  /*34330*/  IMAD.MOV.U32 R57, RZ, RZ, R7 ;  /* 0x000000ffff397224 */ /* 0x000fe200078e0007 */
[----:B------:R-:W4:Y:S01]  /*34340*/  LDL.LU R6, [R1+0x2f9c] ;  /* 0x002f9c0001067983 */ /* 0x000f220000300800 */
[----:B------:R-:W4:Y:S01]  /*34350*/  LDL.LU R7, [R1+0x2f98] ;  /* 0x002f980001077983 */ /* 0x000f220000300800 */
[C---:B--2---:R-:W-:Y:S08]  /*34360*/  HMMA.16816.F32 R24, R48.reuse, R54, R24 ;  /* 0x000000363018723c */ /* 0x044ff00000001818 */
[----:B---3--:R-:W-:Y:S01]  /*34370*/  HMMA.16816.F32 R16, R48, R10, R16 ;  /* 0x0000000a3010723c */ /* 0x008fe20000001810 */
[----:B------:R-:W-:-:S02]  /*34380*/  IMAD.MOV.U32 R53, RZ, RZ, R10 ;  /* 0x000000ffff357224 */ /* 0x000fc400078e000a */
[----:B------:R-:W-:Y:S11]  /*34390*/  IMAD.MOV.U32 R52, RZ, RZ, R11 ;  /* 0x000000ffff347224 */ /* 0x000ff600078e000b */
[----:B------:R-:W-:Y:S01]  /*343a0*/  @!UPT UIADD3 URZ, URZ, URZ, URZ ;  /* 0x0000003f3f3ff290 */ /* 0x000fe2000fffe03f */
[----:B------:R-:W-:Y:S01]  /*343b0*/  STL.64 [R1+0xaa0], R24 ;  /* 0x000aa01801007387 */ /* 0x000fe20000100a00 */
[----:B------:R0:W-:Y:S03]  /*343c0*/  STL.64 [R1+0xaa8], R26 ;  /* 0x000aa81a01007387 */ /* 0x0001e60000100a00 */
[----:B0-----:R-:W2:Y:S01]  /*343d0*/  LDL.LU.64 R26, [R1+0x2f90] ;  /* 0x002f9000011a7983 */ /* 0x001ea20000300a00 */
[----:B------:R-:W3:Y:S02]  /*343e0*/  LDL.LU R24, [R1+0x2f88] ;  /* 0x002f880001187983 */ /* 0x000ee40000300800 */
[----:B------:R-:W2:Y:S02]  /*343f0*/  LDL.LU.64 R10, [R1+0x2f80] ;  /* 0x002f8000010a7983 */ /* 0x000ea40000300a00 */
[----:B------:R-:W-:Y:S02]  /*34400*/  IMAD.MOV.U32 R59, RZ, RZ, R60 ;  /* 0x000000ffff3b7224 */ /* 0x000fe400078e003c */
[----:B------:R-:W-:-:S02]  /*34410*/  IMAD.MOV.U32 R58, RZ, RZ, R61 ;  /* 0x000000ffff3a7224 */ /* 0x000fc400078e003d */
[----:B------:R-:W-:Y:S01]  /*34420*/  IMAD.MOV.U32 R60, RZ, RZ, R19 ;  /* 0x000000ffff3c7224 */ /* 0x000fe200078e0013 */
[----:B------:R-:W3:Y:S01]  /*34430*/  LDL.LU.64 R8, [R1+0x2f78] ;  /* 0x002f780001087983 */ /* 0x000ee20000300a00 */
[----:B------:R-:W-:Y:S02]  /*34440*/  IMAD.MOV.U32 R61, RZ, RZ, R18 ;  /* 0x000000ffff3d7224 */ /* 0x000fe400078e0012 */
[----:B------:R0:W-:Y:S02]  /*34450*/  STL.64 [R1+0xa90], R16 ;  /* 0x000a901001007387 */ /* 0x0001e40000100a00 */
[----:B------:R-:W3:Y:S01]  /*34460*/  LDL.LU.64 R18, [R1+0x2f70] ;  /* 0x002f700001127983 */ /* 0x000ee20000300a00 */
[----:B0-----:R-:W3:Y:S01]  /*34470*/  LDL.LU.64 R16, [R1+0x2f68] ;  /* 0x002f680001107983 */ /* 0x001ee20000300a00 */
[C---:B----4-:R-:W-:Y:S03]  /*34480*/  HMMA.16816.F32 R28, R48.reuse, R6, R28 ;  /* 0x00000006301c723c */ /* 0x050fe6000000181c */
[----:B------:R-:W-:Y:S01]  /*34490*/  STL [R1+0x2afc], R60 ;  /* 0x002afc3c01007387 */ /* 0x000fe20000100800 */
[----:B------:R-:W-:Y:S11]  /*344a0*/  STL [R1+0x2af8], R61 ;  /* 0x002af83d01007387 */ /* 0x000ff60000100800 */
[----:B------:R-:W-:Y:S08]  /*344b0*/  @!UPT UIADD3 URZ, URZ, URZ, URZ ;  /* 0x0000003f3f3ff290 */ /* 0x000ff0000fffe03f */
[----:B------:R0:W-:Y:S01]  /*344c0*/  STL.64 [R1+0xa80], R28 ;  /* 0x000a801c01007387 */ /* 0x0001e20000100a00 */
[----:B------:R-:W-:Y:S02]  /*344d0*/  IMAD.MOV.U32 R4, RZ, RZ, R30 ;  /* 0x000000ffff047224 */ /* 0x000fe400078e001e */
[----:B------:R-:W-:Y:S02]  /*344e0*/  IMAD.MOV.U32 R5, RZ, RZ, R31 ;  /* 0x000000ffff057224 */ /* 0x000fe400078e001f */
[----:B------:R-:W4:Y:S04]  /*344f0*/  LDL.LU.64 R30, [R1+0x2f60] ;  /* 0x002f6000011e7983 */ /* 0x000f280000300a00 */
[----:B0-----:R-:W3:Y:S01]  /*34500*/  LDL.LU.64 R28, [R1+0x2f58] ;  /* 0x002f5800011c7983 */ /* 0x001ee20000300a00 */
[----:B------:R-:W-:Y:S02]  /*34510*/  STL.64 [R1+0x2e98], R6 ;  /* 0x002e980601007387 */ /* 0x000fe40000100a00 */
[----:B------:R0:W-:Y:S02]  /*34520*/  STL.64 [R1+0x2e90], R4 ;  /* 0x002e900401007387 */ /* 0x0001e40000100a00 */
[----:B0-----:R-:W3:Y:S01]  /*34530*/  LDL.LU R4, [R1+0x1e0] ;  /* 0x0001e00001047983 */ /* 0x001ee20000300800 */
[----:B------:R-:W3:Y:S02]  /*34540*/  LDL.LU R5, [R1+0x1e4] ;  /* 0x0001e40001057983 */ /* 0x000ee40000300800 */
[----:B------:R-:W3:Y:S02]  /*34550*/  LDL.LU R6, [R1+0x1e8] ;  /* 0x0001e80001067983 */ /* 0x000ee40000300800 */
[----:B------:R-:W3:Y:S01]  /*34560*/  LDL.LU R7, [R1+0x1ec] ;  /* 0x0001ec0001077983 */ /* 0x000ee20000300800 */
[----:B--2---:R-:W-:Y:S01]  /*34570*/  HMMA.16816.F32 R48, R48, R10, R12 ;  /* 0x0000000a3030723c */ /* 0x004fe2000000180c */
[----:B------:R-:W2:Y:S01]  /*34580*/  LDL.LU.64 R14, [R1+0x2f50] ;  /* 0x002f5000010e7983 */ /* 0x000ea20000300a00 */
[----:B------:R-:W2:Y:S11]  /*34590*/  LDL.LU.64 R12, [R1+0x2f48] ;  /* 0x002f4800010c7983 */ /* 0x000eb60000300a00 */
[----:B------:R-:W-:Y:S10]  /*345a0*/  @!UPT UIADD3 URZ, URZ, URZ, URZ ;  /* 0x0000003f3f3ff290 */ /* 0x000ff4000fffe03f */
[----:B------:R0:W-:Y:S01]  /*345b0*/  STL.64 [R1+0x720], R48 ;  /* 0x0007203001007387 */ /* 0x0001e20000100a00 */
[----:B------:R1:W-:Y:S03]  /*345c0*/  STL.64 [R1+0x728], R50 ;  /* 0x0007283201007387 */ /* 0x0003e60000100a00 */
[----:B0-----:R-:W4:Y:S01]  /*345d0*/  LDL.LU R48, [R1+0x1f0] ;  /* 0x0001f00001307983 */ /* 0x001f220000300800 */
[----:B------:R-:W4:Y:S02]  /*345e0*/  LDL.LU R49, [R1+0x1f4] ;  /* 0x0001f40001317983 */ /* 0x000f240000300800 */
[----:B-1----:R-:W4:Y:S02]  /*345f0*/  LDL.LU R50, [R1+0x1f8] ;  /* 0x0001f80001327983 */ /* 0x002f240000300800 */
[----:B------:R-:W4:Y:S01]  /*34600*/  LDL.LU R51, [R1+0x1fc] ;  /* 0x0001fc0001337983 */ /* 0x000f220000300800 */
[C---:B--2---:R-:W-:Y:S11]  /*34610*/  HMMA.16816.F32 R36, R12.reuse, R42, R36 ;  /* 0x0000002a0c24723c */ /* 0x044ff60000001824 */
[----:B------:R-:W-:Y:S11]  /*34620*/  @!UPT UIADD3 URZ, URZ, URZ, URZ ;  /* 0x0000003f3f3ff290 */ /* 0x000ff6000fffe03f */
[----:B------:R-:W-:Y:S01]  /*34630*/  @!UPT UIADD3 URZ, URZ, URZ, URZ ;  /* 0x0000003f3f3ff290 */ /* 0x000fe2000fffe03f */
[----:B------:R-:W-:Y:S01]  /*34640*/  STL.64 [R1+0x430], R36 ;  /* 0x0004302401007387 */ /* 0x000fe20000100a00 */
[----:B------:R0:W-:Y:S03]  /*34650*/  STL.64 [R1+0x438], R38 ;  /* 0x0004382601007387 */ /* 0x0001e60000100a00 */
[----:B0-----:R-:W2:Y:S01]  /*34660*/  LDL.LU.64 R38, [R1+0x2f40] ;  /* 0x002f400001267983 */ /* 0x001ea20000300a00 */
[----:B------:R-:W3:Y:S02]  /*34670*/  LDL.LU.64 R36, [R1+0x2f38] ;  /* 0x002f380001247983 */ /* 0x000ee40000300a00 */
[----:B------:R-:W-:Y:S02]  /*34680*/  STL.64 [R1+0x2e88], R42 ;  /* 0x002e882a01007387 */ /* 0x000fe40000100a00 */
[----:B------:R-:W-:Y:S01]  /*34690*/  STL [R1+0x2e80], R41 ;  /* 0x002e802901007387 */ /* 0x000fe20000100800 */
[C---:B--2---:R-:W-:Y:S11]  /*346a0*/  HMMA.16816.F32 R32, R12.reuse, R38, R32 ;  /* 0x000000260c20723c */ /* 0x044ff60000001820 */
[----:B------:R-:W-:Y:S11]  /*346b0*/  @!UPT UIADD3 URZ, URZ, URZ, URZ ;  /* 0x0000003f3f3ff290 */ /* 0x000ff6000fffe03f */
[----:B------:R-:W-:Y:S01]  /*346c0*/  @!UPT UIADD3 URZ, URZ, URZ, URZ ;  /* 0x0000003f3f3ff290 */ /* 0x000fe2000fffe03f */
[----:B------:R-:W-:Y:S01]  /*346d0*/  STL.64 [R1+0x420], R32 ;  /* 0x0004202001007387 */ /* 0x000fe20000100a00 */
[----:B------:R0:W-:Y:S03]  /*346e0*/  STL.64 [R1+0x428], R34 ;  /* 0x0004282201007387 */ /* 0x0001e60000100a00 */
[----:B0-----:R-:W2:Y:S01]  /*346f0*/  LDL.LU.64 R34, [R1+0x2f30] ;  /* 0x002f300001227983 */ /* 0x001ea20000300a00 */
[----:B------:R-:W4:Y:S02]  /*34700*/  LDL.LU.64 R32, [R1+0x2f28] ;  /* 0x002f280001207983 */ /* 0x000f240000300a00 */
[----:B------:R-:W-:Y:S02]  /*34710*/  STL.64 [R1+0x2e68], R38 ;  /* 0x002e682601007387 */ /* 0x000fe40000100a00 */
[----:B---3--:R0:W-:Y:S02]  /*34720*/  STL.64 [R1+0x2e60], R36 ;  /* 0x002e602401007387 */ /* 0x0081e40000100a00 */
[----:B0-----:R-:W3:Y:S01]  /*34730*/  LDL.LU R36, [R1+0x200] ;  /* 0x0002000001247983 */ /* 0x001ee20000300800 */
[----:B------:R-:W3:Y:S02]  /*34740*/  LDL.LU R37, [R1+0x204] ;  /* 0x0002040001257983 */ /* 0x000ee40000300800 */
[----:B------:R-:W3:Y:S02]  /*34750*/  LDL.LU R38, [R1+0x208] ;  /* 0x0002080001267983 */ /* 0x000ee40000300800 */
[----:B------:R-:W3:Y:S01]  /*34760*/  LDL.LU R39, [R1+0x20c] ;  /* 0x00020c0001277983 */ /* 0x000ee20000300800 */
[C---:B------:R-:W-:Y:S01]  /*34770*/  HMMA.16816.F32 R4, R12.reuse, R26, R4 ;  /* 0x0000001a0c04723c */ /* 0x040fe20000001804 */
[----:B--2---:R-:W-:Y:S01]  /*34780*/  STL.64 [R1+0x2ea8], R34 ;  /* 0x002ea82201007387 */ /* 0x004fe20000100a00 */
[----:B----4-:R0:W-:Y:S06]  /*34790*/  STL.64 [R1+0x2ea0], R32 ;  /* 0x002ea02001007387 */ /* 0x0101ec0000100a00 */
[C---:B---3--:R-:W-:Y:S08]  /*347a0*/  HMMA.16816.F32 R36, R12.reuse, R34, R36 ;  /* 0x000000220c24723c */ /* 0x048ff00000001824 */
[----:B0-----:R-:W-:Y:S01]  /*347b0*/  HMMA.16816.F32 R32, R12, R30, R48 ;  /* 0x0000001e0c20723c */ /* 0x001fe20000001830 */
[----:B------:R-:W-:-:S02]  /*347c0*/  IMAD.MOV.U32 R47, RZ, RZ, R54 ;  /* 0x000000ffff2f7224 */ /* 0x000fc400078e0036 */
[----:B------:R-:W-:Y:S01]  /*347d0*/  IMAD.MOV.U32 R25, RZ, RZ, R55 ;  /* 0x000000ffff197224 */ /* 0x000fe200078e0037 */
[----:B------:R-:W0:Y:S11]  /*347e0*/  LDSM.16.MT88.4 R48, [R9+0x1080] ;  /* 0x001080000930783b */ /* 0x000e360000004200 */
[----:B------:R-:W-:Y:S01]  /*347f0*/  STL.64 [R1+0x410], R36 ;  /* 0x0004102401007387 */ /* 0x000fe20000100a00 */
[----:B------:R-:W-:Y:S02]  /*34800*/  STL.64 [R1+0x418], R38 ;  /* 0x0004182601007387 */ /* 0x000fe40000100a00 */
[----:B------:R-:W-:Y:S02]  /*34810*/  STL.64 [R1+0x2eb8], R30 ;  /* 0x002eb81e01007387 */ /* 0x000fe40000100a00 */
[----:B------:R-:W-:Y:S03]  /*34820*/  STL.64 [R1+0x2eb0], R28 ;  /* 0x002eb01c01007387 */ /* 0x000fe60000100a00 */
[----:B------:R-:W-:Y:S01]  /*34830*/  STL.64 [R1+0x220], R32 ;  /* 0x0002202001007387 */ /* 0x000fe20000100a00 */
[----:B------:R-:W-:Y:S02]  /*34840*/  STL.64 [R1+0x228], R34 ;  /* 0x0002282201007387 */ /* 0x000fe40000100a00 */
[----:B------:R-:W-:Y:S02]  /*34850*/  STL.64 [R1+0x2ec8], R26 ;  /* 0x002ec81a01007387 */ /* 0x000fe40000100a00 */
[----:B------:R-:W-:Y:S01]  /*34860*/  STL [R1+0x2ec0], R24 ;  /* 0x002ec01801007387 */ /* 0x000fe20000100800 */
[----:B------:R-:W-:Y:S01]  /*34870*/  STL.64 [R1+0x210], R4 ;  /* 0x0002100401007387 */ /* 0x000fe20000100a00 */
[----:B------:R1:W-:Y:S02]  /*34880*/  STL.64 [R1+0x218], R6 ;  /* 0x0002180601007387 */ /* 0x0003e40000100a00 */
[----:B-1----:R-:W-:Y:S01]  /*34890*/  HMMA.16816.F32 R4, R12, R18, R56 ;  /* 0x000000120c04723c */ /* 0x002fe20000001838 */
[----:B------:R-:W-:Y:S01]  /*348a0*/  STL.64 [R1+0x2ed8], R18 ;  /* 0x002ed81201007387 */ /* 0x000fe20000100a00 */
[----:B------:R-:W-:Y:S11]  /*348b0*/  STL.64 [R1+0x2ed0], R16 ;  /* 0x002ed01001007387 */ /* 0x000ff60000100a00 */
[----:B------:R-:W-:Y:S10]  /*348c0*/  @!UPT UIADD3 URZ, URZ, URZ, URZ ;  /* 0x0000003f3f3ff290 */ /* 0x000ff4000fffe03f */
[----:B------:R-:W-:Y:S01]  /*348d0*/  STL.64 [R1+0x200], R4 ;  /* 0x0002000401007387 */ /* 0x000fe20000100a00 */
[----:B------:R1:W-:Y:S02]  /*348e0*/  STL.64 [R1+0x208], R6 ;  /* 0x0002080601007387 */ /* 0x0003e40000100a00 */
[----:B-1----:R-:W-:Y:S02]  /*348f0*/  IMAD.MOV.U32 R6, RZ, RZ, R53 ;  /* 0x000000ffff067224 */ /* 0x002fe400078e0035 */
[----:B------:R-:W-:-:S05]  /*34900*/  IMAD.MOV.U32 R7, RZ, RZ, R52 ;  /* 0x000000ffff077224 */ /* 0x000fca00078e0034 */
[----:B------:R-:W-:Y:S01]  /*34910*/  STL.64 [R1+0x2ee0], R6 ;  /* 0x002ee00601007387 */ /* 0x000fe20000100a00 */
[----:B------:R-:W2:Y:S02]  /*34920*/  LDL.LU R32, [R1+0x590] ;  /* 0x0005900001207983 */ /* 0x000ea40000300800 */
[----:B------:R-:W2:Y:S02]  /*34930*/  LDL.LU R33, [R1+0x594] ;  /* 0x0005940001217983 */ /* 0x000ea40000300800 */
[----:B------:R-:W3:Y:S01]  /*34940*/  LDL.LU R34, [R1+0x598] ;  /* 0x0005980001227983 */ /* 0x000ee20000300800 */
[----:B------:R-:W3:Y:S04]  /*34950*/  LDL.LU R35, [R1+0x59c] ;  /* 0x00059c0001237983 */ /* 0x000ee80000300800 */
[----:B---3--:R-:W-:Y:S01]  /*34960*/  STL.64 [R1+0x2ef0], R34 ;  /* 0x002ef02201007387 */ /* 0x008fe20000100a00 */
[----:B--2---:R-:W-:Y:S02]  /*34970*/  STL.64 [R1+0x2ee8], R32 ;  /* 0x002ee82001007387 */ /* 0x004fe40000100a00 */
[----:B------:R-:W2:Y:S02]  /*34980*/  LDL.LU R36, [R1+0x5d0] ;  /* 0x0005d00001247983 */ /* 0x000ea40000300800 */
[----:B------:R-:W2:Y:S01]  /*34990*/  LDL.LU R37, [R1+0x5d4] ;  /* 0x0005d40001257983 */ /* 0x000ea20000300800 */
[----:B------:R-:W3:Y:S01]  /*349a0*/  LDL.LU R38, [R1+0x5d8] ;  /* 0x0005d80001267983 */ /* 0x000ee20000300800 */
[----:B------:R-:W3:Y:S03]  /*349b0*/  LDL.LU R39, [R1+0x5dc] ;  /* 0x0005dc0001277983 */ /* 0x000ee60000300800 */
[----:B---3--:R-:W-:Y:S01]  /*349c0*/  STL.64 [R1+0x2f10], R38 ;  /* 0x002f102601007387 */ /* 0x008fe20000100a00 */
[----:B--2---:R1:W-:Y:S02]  /*349d0*/  STL.64 [R1+0x2f08], R36 ;  /* 0x002f082401007387 */ /* 0x0043e40000100a00 */
[----:B------:R-:W2:Y:S02]  /*349e0*/  LDL.LU R56, [R1+0x5e0] ;  /* 0x0005e00001387983 */ /* 0x000ea40000300800 */
[----:B------:R-:W2:Y:S01]  /*349f0*/  LDL.LU R57, [R1+0x5e4] ;  /* 0x0005e40001397983 */ /* 0x000ea20000300800 */
[----:B------:R-:W2:Y:S01]  /*34a00*/  LDL.LU R58, [R1+0x5e8] ;  /* 0x0005e800013a7983 */ /* 0x000ea20000300800 */
[----:B------:R-:W2:Y:S02]  /*34a10*/  LDL.LU R59, [R1+0x5ec] ;  /* 0x0005ec00013b7983 */ /* 0x000ea40000300800 */
[----:B------:R-:W3:Y:S02]  /*34a20*/  LDL.LU R52, [R1+0x600] ;  /* 0x0006000001347983 */ /* 0x000ee40000300800 */
[----:B------:R-:W3:Y:S01]  /*34a30*/  LDL.LU R53, [R1+0x604] ;  /* 0x0006040001357983 */ /* 0x000ee20000300800 */
[----:B------:R-:W3:Y:S01]  /*34a40*/  LDL.LU R54, [R1+0x608] ;  /* 0x0006080001367983 */ /* 0x000ee20000300800 */
[----:B------:R-:W3:Y:S02]  /*34a50*/  LDL.LU R55, [R1+0x60c] ;  /* 0x00060c0001377983 */ /* 0x000ee40000300800 */
[----:B------:R-:W-:-:S02]  /*34a60*/  IMAD.MOV.U32 R30, RZ, RZ, R47 ;  /* 0x000000ffff1e7224 */ /* 0x000fc400078e002f */
[----:B------:R-:W-:Y:S01]  /*34a70*/  IMAD.MOV.U32 R31, RZ, RZ, R25 ;  /* 0x000000ffff1f7224 */ /* 0x000fe200078e0019 */
[----:B-1----:R-:W4:Y:S01]  /*34a80*/  LDL.LU R36, [R1+0x5f0] ;  /* 0x0005f00001247983 */ /* 0x002f220000300800 */
[----:B------:R-:W4:Y:S02]  /*34a90*/  LDL.LU R37, [R1+0x5f4] ;  /* 0x0005f40001257983 */ /* 0x000f240000300800 */
[----:B------:R-:W4:Y:S02]  /*34aa0*/  LDL.LU R38, [R1+0x5f8] ;  /* 0x0005f80001267983 */ /* 0x000f240000300800 */
[----:B------:R-:W4:Y:S01]  /*34ab0*/  LDL.LU R39, [R1+0x5fc] ;  /* 0x0005fc0001277983 */ /* 0x000f220000300800 */
[----:B------:R1:W-:Y:S01]  /*34ac0*/  STL.64 [R1+0x2ef8], R30 ;  /* 0x002ef81e01007387 */ /* 0x0003e20000100a00 */
        /* <DEDUP_REMOVED lines=10> */
[----:B------:R-:W-:Y:S01]  /*34b70*/  IMAD.MOV.U32 R35, RZ, RZ, R40 ;  /* 0x000000ffff237224 */ /* 0x000fe200078e0028 */
[----:B-1----:R-:W2:Y:S01]  /*34b80*/  LDL.LU R30, [R1+0x5c8] ;  /* 0x0005c800011e7983 */ /* 0x002ea20000300800 */
[----:B------:R-:W2:Y:S02]  /*34b90*/  LDL.LU R31, [R1+0x5cc] ;  /* 0x0005cc00011f7983 */ /* 0x000ea40000300800 */
[----:B------:R-:W2:Y:S02]  /*34ba0*/  LDL.LU R40, [R1+0x580] ;  /* 0x0005800001287983 */ /* 0x000ea40000300800 */
[----:B------:R-:W2:Y:S01]  /*34bb0*/  LDL.LU R41, [R1+0x584] ;  /* 0x0005840001297983 */ /* 0x000ea20000300800 */
[----:B------:R-:W2:Y:S01]  /*34bc0*/  LDL.LU R42, [R1+0x588] ;  /* 0x00058800012a7983 */ /* 0x000ea20000300800 */
[----:B------:R-:W-:-:S02]  /*34bd0*/  IMAD.MOV.U32 R34, RZ, RZ, R44 ;  /* 0x000000ffff227224 */ /* 0x000fc400078e002c */
[----:B------:R-:W2:Y:S02]  /*34be0*/  LDL.LU R43, [R1+0x58c] ;  /* 0x00058c00012b7983 */ /* 0x000ea40000300800 */
[----:B------:R-:W-:Y:S01]  /*34bf0*/  IMAD.MOV.U32 R19, RZ, RZ, R45 ;  /* 0x000000ffff137224 */ /* 0x000fe200078e002d */
[----:B------:R-:W2:Y:S01]  /*34c00*/  LDL.LU R44, [R1+0x1c0] ;  /* 0x0001c000012c7983 */ /* 0x000ea20000300800 */
[----:B------:R-:W-:Y:S02]  /*34c10*/  IMAD.MOV.U32 R18, RZ, RZ, R46 ;  /* 0x000000ffff127224 */ /* 0x000fe400078e002e */
[----:B------:R-:W2:Y:S02]  /*34c20*/  LDL.LU R45, [R1+0x1c4] ;  /* 0x0001c400012d7983 */ /* 0x000ea40000300800 */
[----:B------:R-:W2:Y:S01]  /*34c30*/  LDL.LU R46, [R1+0x1c8] ;  /* 0x0001c800012e7983 */ /* 0x000ea20000300800 */
[----:B------:R-:W2:Y:S01]  /*34c40*/  LDL.LU R47, [R1+0x1cc] ;  /* 0x0001cc00012f7983 */ /* 0x000ea20000300800 */
[----:B0-----:R0:W-:Y:S02]  /*34c50*/  STL.64 [R1+0x2de8], R50 ;  /* 0x002de83201007387 */ /* 0x0011e40000100a00 */
[----:B------:R-:W-:Y:S01]  /*34c60*/  STL.64 [R1+0x2de0], R48 ;  /* 0x002de03001007387 */ /* 0x000fe20000100a00 */
[----:B0-----:R-:W2:Y:S01]  /*34c70*/  LDL.64 R50, [R1+0xc8] ;  /* 0x0000c80001327983 */ /* 0x001ea20000100a00 */
[C---:B---3--:R-:W-:Y:S11]  /*34c80*/  HMMA.16816.F32 R52, R12.reuse, R22, R52 ;  /* 0x000000160c34723c */ /* 0x048ff60000001834 */
[----:B------:R-:W-:Y:S11]  /*34c90*/  @!UPT UIADD3 URZ, URZ, URZ, URZ ;  /* 0x0000003f3f3ff290 */ /* 0x000ff6000fffe03f */
[----:B------:R-:W-:Y:S01]  /*34ca0*/  @!UPT UIADD3 URZ, URZ, URZ, URZ ;  /* 0x0000003f3f3ff290 */ /* 0x000fe2000fffe03f */
[----:B------:R-:W-:Y:S01]  /*34cb0*/  STL.64 [R1+0x8f0], R52 ;  /* 0x0008f03401007387 */ /* 0x000fe20000100a00 */
[----:B------:R0:W-:Y:S03]  /*34cc0*/  STL.64 [R1+0x8f8], R54 ;  /* 0x0008f83601007387 */ /* 0x0001e60000100a00 */
[----:B0-----:R-:W4:Y:S01]  /*34cd0*/  LDL.LU.64 R54, [R1+0x2f20] ;  /* 0x002f200001367983 */ /* 0x001f220000300a00 */
[----:B------:R-:W3:Y:S01]  /*34ce0*/  LDL.LU.64 R52, [R1+0x2f18] ;  /* 0x002f180001347983 */ /* 0x000ee20000300a00 */
[C---:B--2---:R-:W-:Y:S08]  /*34cf0*/  HMMA.16816.F32 R56, R12.reuse, R50, R56 ;  /* 0x000000320c38723c */ /* 0x044ff00000001838 */
[----:B----4-:R-:W-:Y:S11]  /*34d00*/  HMMA.16816.F32 R36, R12, R54, R36 ;  /* 0x000000360c24723c */ /* 0x010ff60000001824 */
        /* <DEDUP_REMOVED lines=8> */
[----:B0-----:R-:W2:Y:S01]  /*34d90*/  LDL.LU.64 R58, [R1+0x2f00] ;  /* 0x002f0000013a7983 */ /* 0x001ea20000300a00 */
[----:B------:R-:W-:-:S02]  /*34da0*/  IMAD.MOV.U32 R61, RZ, RZ, R50 ;  /* 0x000000ffff3d7224 */ /* 0x000fc400078e0032 */
[----:B------:R-:W-:Y:S01]  /*34db0*/  IMAD.MOV.U32 R60, RZ, RZ, R51 ;  /* 0x000000ffff3c7224 */ /* 0x000fe200078e0033 */
[C---:B------:R-:W-:Y:S08]  /*34dc0*/  HMMA.16816.F32 R32, R12.reuse, R34, R28 ;  /* 0x000000220c20723c */ /* 0x040ff0000000181c */
[C---:B------:R-:W-:Y:S08]  /*34dd0*/  HMMA.16816.F32 R16, R12.reuse, R18, R4 ;  /* 0x000000120c10723c */ /* 0x040ff00000001804 */
[C---:B--2---:R-:W-:Y:S01]  /*34de0*/  HMMA.16816.F32 R48, R12.reuse, R58, R36 ;  /* 0x0000003a0c30723c */ /* 0x044fe20000001824 */
[----:B------:R-:W2:Y:S11]  /*34df0*/  LDL.LU R36, [R1+0x400] ;  /* 0x0004000001247983 */ /* 0x000eb60000300800 */
[----:B------:R-:W-:Y:S11]  /*34e00*/  @!UPT UIADD3 URZ, URZ, URZ, URZ ;  /* 0x0000003f3f3ff290 */ /* 0x000ff6000fffe03f */
[----:B------:R0:W-:Y:S01]  /*34e10*/  STL.64 [R1+0x780], R48 ;  /* 0x0007803001007387 */ /* 0x0001e20000100a00 */
[----:B------:R1:W-:Y:S02]  /*34e20*/  STL.64 [R1+0x788], R50 ;  /* 0x0007883201007387 */ /* 0x0003e40000100a00 */
[----:B------:R-:W2:Y:S02]  /*34e30*/  LDL.LU R37, [R1+0x404] ;  /* 0x0004040001257983 */ /* 0x000ea40000300800 */
[----:B------:R-:W2:Y:S01]  /*34e40*/  LDL.LU R38, [R1+0x408] ;  /* 0x0004080001267983 */ /* 0x000ea20000300800 */
[----:B------:R-:W2:Y:S04]  /*34e50*/  LDL.LU R39, [R1+0x40c] ;  /* 0x00040c0001277983 */ /* 0x000ea80000300800 */
[----:B0-----:R-:W4:Y:S01]  /*34e60*/  LDL.LU R48, [R1+0x3b0] ;  /* 0x0003b00001307983 */ /* 0x001f220000300800 */
[----:B------:R-:W4:Y:S02]  /*34e70*/  LDL.LU R49, [R1+0x3b4] ;  /* 0x0003b40001317983 */ /* 0x000f240000300800 */
[----:B-1----:R-:W4:Y:S02]  /*34e80*/  LDL.LU R50, [R1+0x3b8] ;  /* 0x0003b80001327983 */ /* 0x002f240000300800 */
[----:B------:R-:W4:Y:S01]  /*34e90*/  LDL.LU R51, [R1+0x3bc] ;  /* 0x0003bc0001337983 */ /* 0x000f220000300800 */
[----:B------:R0:W-:Y:S01]  /*34ea0*/  STL.64 [R1+0x2e58], R58 ;  /* 0x002e583a01007387 */ /* 0x0001e20000100a00 */
[----:B------:R-:W2:Y:S02]  /*34eb0*/  LDL.LU R56, [R1+0x3c0] ;  /* 0x0003c00001387983 */ /* 0x000ea40000300800 */
[----:B------:R-:W2:Y:S01]  /*34ec0*/  LDL.LU R57, [R1+0x3c4] ;  /* 0x0003c40001397983 */ /* 0x000ea20000300800 */
[----:B0-----:R-:W2:Y:S01]  /*34ed0*/  LDL.LU R58, [R1+0x3c8] ;  /* 0x0003c800013a7983 */ /* 0x001ea20000300800 */
[----:B------:R-:W2:Y:S02]  /*34ee0*/  LDL.LU R59, [R1+0x3cc] ;  /* 0x0003cc00013b7983 */ /* 0x000ea40000300800 */
[----:B------:R-:W2:Y:S02]  /*34ef0*/  LDL.LU.64 R30, [R1+0x2ef8] ;  /* 0x002ef800011e7983 */ /* 0x000ea40000300a00 */
[----:B------:R-:W-:Y:S01]  /*34f00*/  STL.64 [R1+0x770], R32 ;  /* 0x0007702001007387 */ /* 0x000fe20000100a00 */
[----:B------:R0:W-:Y:S04]  /*34f10*/  STL.64 [R1+0x778], R34 ;  /* 0x0007782201007387 */ /* 0x0001e80000100a00 */
[----:B0-----:R-:W3:Y:S01]  /*34f20*/  LDL.LU.64 R34, [R1+0x2ef0] ;  /* 0x002ef00001227983 */ /* 0x001ee20000300a00 */
[----:B------:R-:W3:Y:S02]  /*34f30*/  LDL.LU.64 R32, [R1+0x2ee8] ;  /* 0x002ee80001207983 */ /* 0x000ee40000300a00 */
[----:B------:R-:W3:Y:S02]  /*34f40*/  LDL.LU.64 R6, [R1+0x2ee0] ;  /* 0x002ee00001067983 */ /* 0x000ee40000300a00 */
[----:B------:R-:W-:Y:S01]  /*34f50*/  STL.64 [R1+0x760], R16 ;  /* 0x0007601001007387 */ /* 0x000fe20000100a00 */
[----:B------:R0:W-:Y:S04]  /*34f60*/  STL.64 [R1+0x768], R18 ;  /* 0x0007681201007387 */ /* 0x0001e80000100a00 */
[----:B0-----:R-:W4:Y:S01]  /*34f70*/  LDL.LU.64 R18, [R1+0x2ed8] ;  /* 0x002ed80001127983 */ /* 0x001f220000300a00 */
[----:B------:R-:W4:Y:S01]  /*34f80*/  LDL.LU.64 R16, [R1+0x2ed0] ;  /* 0x002ed00001107983 */ /* 0x000f220000300a00 */
[C---:B--2---:R-:W-:Y:S02]  /*34f90*/  HMMA.16816.F32 R28, R12.reuse, R30, R24 ;  /* 0x0000001e0c1c723c */ /* 0x044fe40000001818 */
[----:B------:R-:W2:Y:S01]  /*34fa0*/  LDL.LU.64 R26, [R1+0x2ec8] ;  /* 0x002ec800011a7983 */ /* 0x000ea20000300a00 */
[----:B------:R-:W2:Y:S05]  /*34fb0*/  LDL.LU R24, [R1+0x2ec0] ;  /* 0x002ec00001187983 */ /* 0x000eaa0000300800 */
[C---:B---3--:R-:W-:Y:S11]  /*34fc0*/  HMMA.16816.F32 R4, R12.reuse, R6, R32 ;  /* 0x000000060c04723c */ /* 0x048ff60000001820 */
[----:B------:R-:W-:Y:S04]  /*34fd0*/  @!UPT UIADD3 URZ, URZ, URZ, URZ ;  /* 0x0000003f3f3ff290 */ /* 0x000fe8000fffe03f */
[----:B------:R-:W-:Y:S01]  /*34fe0*/  STL.64 [R1+0x750], R28 ;  /* 0x0007501c01007387 */ /* 0x000fe20000100a00 */
[----:B------:R0:W-:Y:S03]  /*34ff0*/  STL.64 [R1+0x758], R30 ;  /* 0x0007581e01007387 */ /* 0x0001e60000100a00 */
[----:B0-----:R-:W3:Y:S01]  /*35000*/  LDL.LU.64 R30, [R1+0x2eb8] ;  /* 0x002eb800011e7983 */ /* 0x001ee20000300a00 */
[----:B------:R-:W2:Y:S02]  /*35010*/  LDL.LU.64 R28, [R1+0x2eb0] ;  /* 0x002eb000011c7983 */ /* 0x000ea40000300a00 */
[----:B------:R-:W2:Y:S02]  /*35020*/  LDL.LU.64 R34, [R1+0x2ea8] ;  /* 0x002ea80001227983 */ /* 0x000ea40000300a00 */
[----:B------:R-:W2:Y:S01]  /*35030*/  LDL.LU.64 R32, [R1+0x2ea0] ;  /* 0x002ea00001207983 */ /* 0x000ea20000300a00 */
[----:B------:R-:W-:Y:S01]  /*35040*/  STL.64 [R1+0x740], R4 ;  /* 0x0007400401007387 */ /* 0x000fe20000100a00 */
[----:B------:R0:W-:Y:S03]  /*35050*/  STL.64 [R1+0x748], R6 ;  /* 0x0007480601007387 */ /* 0x0001e60000100a00 */
[----:B0-----:R-:W2:Y:S01]  /*35060*/  LDL.LU.64 R6, [R1+0x2e98] ;  /* 0x002e980001067983 */ /* 0x001ea20000300a00 */
[----:B------:R-:W3:Y:S01]  /*35070*/  LDL.LU.64 R4, [R1+0x2e90] ;  /* 0x002e900001047983 */ /* 0x000ee20000300a00 */
[C---:B--2---:R-:W-:Y:S08]  /*35080*/  HMMA.16816.F32 R40, R12.reuse, R6, R40 ;  /* 0x000000060c28723c */ /* 0x044ff00000001828 */
[----:B------:R-:W-:Y:S11]  /*35090*/  HMMA.16816.F32 R12, R12, R10, R44 ;  /* 0x0000000a0c0c723c */ /* 0x000ff6000000182c */
[----:B------:R-:W-:Y:S04]  /*350a0*/  @!UPT UIADD3 URZ, URZ, URZ, URZ ;  /* 0x0000003f3f3ff290 */ /* 0x000fe8000fffe03f */
[----:B------:R-:W-:Y:S01]  /*350b0*/  STL.64 [R1+0x730], R40 ;  /* 0x0007302801007387 */ /* 0x000fe20000100a00 */
[----:B------:R0:W-:Y:S03]  /*350c0*/  STL.64 [R1+0x738], R42 ;  /* 0x0007382a01007387 */ /* 0x0001e60000100a00 */
[----:B0-----:R-:W2:Y:S01]  /*350d0*/  LDL.LU.64 R42, [R1+0x2e88] ;  /* 0x002e8800012a7983 */ /* 0x001ea20000300a00 */
[----:B------:R-:W2:Y:S02]  /*350e0*/  LDL.LU R41, [R1+0x2e80] ;  /* 0x002e800001297983 */ /* 0x000ea40000300800 */
[----:B------:R-:W-:Y:S02]  /*350f0*/  STL.64 [R1+0x2e08], R6 ;  /* 0x002e080601007387 */ /* 0x000fe40000100a00 */
[----:B---3--:R0:W-:Y:S02]  /*35100*/  STL.64 [R1+0x2e00], R4 ;  /* 0x002e000401007387 */ /* 0x0081e40000100a00 */
[----:B0-----:R-:W3:Y:S01]  /*35110*/  LDL.LU R4, [R1+0x3e0] ;  /* 0x0003e00001047983 */ /* 0x001ee20000300800 */
[----:B------:R-:W3:Y:S02]  /*35120*/  LDL.LU R5, [R1+0x3e4] ;  /* 0x0003e40001057983 */ /* 0x000ee40000300800 */
[----:B------:R-:W3:Y:S02]  /*35130*/  LDL.LU R6, [R1+0x3e8] ;  /* 0x0003e80001067983 */ /* 0x000ee40000300800 */
[----:B------:R-:W3:Y:S01]  /*35140*/  LDL.LU R7, [R1+0x3ec] ;  /* 0x0003ec0001077983 */ /* 0x000ee20000300800 */
[----:B------:R-:W2:Y:S01]  /*35150*/  LDL.LU.64 R46, [R1+0x2e78] ;  /* 0x002e7800012e7983 */ /* 0x000ea20000300a00 */
[----:B------:R-:W2:Y:S02]  /*35160*/  LDL.LU.64 R44, [R1+0x2e70] ;  /* 0x002e7000012c7983 */ /* 0x000ea40000300a00 */
[----:B------:R0:W-:Y:S02]  /*35170*/  STL.64 [R1+0x1f0], R12 ;  /* 0x0001f00c01007387 */ /* 0x0001e40000100a00 */
[----:B------:R1:W-:Y:S01]  /*35180*/  STL.64 [R1+0x1f8], R14 ;  /* 0x0001f80e01007387 */ /* 0x0003e20000100a00 */
[----:B0-----:R-:W3:Y:S01]  /*35190*/  LDL.LU R12, [R1+0x3d0] ;  /* 0x0003d000010c7983 */ /* 0x001ee20000300800 */
[----:B------:R-:W3:Y:S02]  /*351a0*/  LDL.LU R13, [R1+0x3d4] ;  /* 0x0003d400010d7983 */ /* 0x000ee40000300800 */
[----:B-1----:R-:W3:Y:S02]  /*351b0*/  LDL.LU R14, [R1+0x3d8] ;  /* 0x0003d800010e7983 */ /* 0x002ee40000300800 */
[----:B------:R-:W3:Y:S01]  /*351c0*/  LDL.LU R15, [R1+0x3dc] ;  /* 0x0003dc00010f7983 */ /* 0x000ee20000300800 */
[----:B------:R-:W-:Y:S01]  /*351d0*/  STL.64 [R1+0x2df8], R10 ;  /* 0x002df80a01007387 */ /* 0x000fe20000100a00 */
[----:B------:R0:W-:Y:S03]  /*351e0*/  STL.64 [R1+0x2df0], R8 ;  /* 0x002df00801007387 */ /* 0x0001e60000100a00 */
        /* <DEDUP_REMOVED lines=9> */
[----:B0-----:R-:W3:Y:S01]  /*35280*/  LDL.LU.64 R38, [R1+0x2e68] ;  /* 0x002e680001267983 */ /* 0x001ee20000300a00 */
[----:B------:R-:W2:Y:S01]  /*35290*/  LDL.LU.64 R36, [R1+0x2e60] ;  /* 0x002e600001247983 */ /* 0x000ea20000300a00 */
[C---:B---3--:R-:W-:Y:S02]  /*352a0*/  HMMA.16816.F32 R8, R44.reuse, R38, R8 ;  /* 0x000000262c08723c */ /* 0x048fe40000001808 */
[----:B------:R-:W-:Y:S01]  /*352b0*/  STL.64 [R1+0x2dd8], R38 ;  /* 0x002dd82601007387 */ /* 0x000fe20000100a00 */
[----:B--2---:R-:W-:Y:S11]  /*352c0*/  STL.64 [R1+0x2dd0], R36 ;  /* 0x002dd02401007387 */ /* 0x004ff60000100a00 */
[----:B------:R-:W-:Y:S09]  /*352d0*/  @!UPT UIADD3 URZ, URZ, URZ, URZ ;  /* 0x0000003f3f3ff290 */ /* 0x000ff2000fffe03f */
[----:B------:R-:W-:Y:S01]  /*352e0*/  STL.64 [R1+0x590], R8 ;  /* 0x0005900801007387 */ /* 0x000fe20000100a00 */
[----:B------:R0:W-:Y:S02]  /*352f0*/  STL.64 [R1+0x598], R10 ;  /* 0x0005980a01007387 */ /* 0x0001e40000100a00 */
[C---:B0-----:R-:W-:Y:S01]  /*35300*/  HMMA.16816.F32 R8, R44.reuse, R34, R4 ;  /* 0x000000222c08723c */ /* 0x041fe20000001804 */
[----:B------:R-:W2:Y:S11]  /*35310*/  LDL.LU R4, [R1+0x710] ;  /* 0x0007100001047983 */ /* 0x000eb60000300800 */
[----:B------:R-:W-:Y:S11]  /*35320*/  @!UPT UIADD3 URZ, URZ, URZ, URZ ;  /* 0x0000003f3f3ff290 */ /* 0x000ff6000fffe03f */
[----:B------:R-:W-:Y:S01]  /*35330*/  STL.64 [R1+0x580], R8 ;  /* 0x0005800801007387 */ /* 0x000fe20000100a00 */
[----:B------:R0:W-:Y:S02]  /*35340*/  STL.64 [R1+0x588], R10 ;  /* 0x0005880a01007387 */ /* 0x0001e40000100a00 */
[----:B------:R-:W2:Y:S02]  /*35350*/  LDL.LU R5, [R1+0x714] ;  /* 0x0007140001057983 */ /* 0x000ea40000300800 */
[----:B------:R-:W2:Y:S01]  /*35360*/  LDL.LU R6, [R1+0x718] ;  /* 0x0007180001067983 */ /* 0x000ea20000300800 */
[----:B------:R-:W2:Y:S01]  /*35370*/  LDL.LU R7, [R1+0x71c] ;  /* 0x00071c0001077983 */ /* 0x000ea20000300800 */
[C---:B0-----:R-:W-:Y:S03]  /*35380*/  HMMA.16816.F32 R8, R44.reuse, R30, R12 ;  /* 0x0000001e2c08723c */ /* 0x041fe6000000180c */
[----:B------:R-:W-:Y:S01]  /*35390*/  STL.64 [R1+0x2e18], R34 ;  /* 0x002e182201007387 */ /* 0x000fe20000100a00 */
[----:B------:R-:W-:Y:S02]  /*353a0*/  STL.64 [R1+0x2e10], R32 ;  /* 0x002e102001007387 */ /* 0x000fe40000100a00 */
[----:B------:R-:W-:Y:S02]  /*353b0*/  STL.64 [R1+0x2e28], R30 ;  /* 0x002e281e01007387 */ /* 0x000fe40000100a00 */
[----:B------:R-:W-:Y:S01]  /*353c0*/  STL.64 [R1+0x2e20], R28 ;  /* 0x002e201c01007387 */ /* 0x000fe20000100a00 */
[C---:B------:R-:W-:Y:S11]  /*353d0*/  HMMA.16816.F32 R12, R44.reuse, R26, R56 ;  /* 0x0000001a2c0c723c */ /* 0x040ff60000001838 */
[----:B------:R-:W-:Y:S03]  /*353e0*/  @!UPT UIADD3 URZ, URZ, URZ, URZ ;  /* 0x0000003f3f3ff290 */ /* 0x000fe6000fffe03f */
[----:B------:R-:W-:Y:S01]  /*353f0*/  STL.64 [R1+0x470], R8 ;  /* 0x0004700801007387 */ /* 0x000fe20000100a00 */
[----:B------:R4:W-:Y:S02]  /*35400*/  STL.64 [R1+0x478], R10 ;  /* 0x0004780a01007387 */ /* 0x0009e40000100a00 */
[----:B----4-:R-:W-:Y:S01]  /*35410*/  HMMA.16816.F32 R8, R44, R18, R48 ;  /* 0x000000122c08723c */ /* 0x010fe20000001830 */
[----:B------:R-:W-:Y:S05]  /*35420*/  STL.64 [R1+0x2e30], R26 ;  /* 0x002e301a01007387 */ /* 0x000fea0000100a00 */
[----:B------:R-:W-:Y:S02]  /*35430*/  STL.64 [R1+0x460], R12 ;  /* 0x0004600c01007387 */ /* 0x000fe40000100a00 */
[----:B------:R-:W-:Y:S02]  /*35440*/  STL.64 [R1+0x468], R14 ;  /* 0x0004680e01007387 */ /* 0x000fe40000100a00 */
[----:B------:R-:W3:Y:S11]  /*35450*/  LDL.LU R36, [R1+0x6e0] ;  /* 0x0006e00001247983 */ /* 0x000ef60000300800 */
[----:B------:R-:W-:Y:S02]  /*35460*/  @!UPT UIADD3 URZ, URZ, URZ, URZ ;  /* 0x0000003f3f3ff290 */ /* 0x000fe4000fffe03f */
[----:B------:R-:W-:Y:S01]  /*35470*/  STL.64 [R1+0x450], R8 ;  /* 0x0004500801007387 */ /* 0x000fe20000100a00 */
[----:B------:R-:W-:Y:S02]  /*35480*/  STL.64 [R1+0x458], R10 ;  /* 0x0004580a01007387 */ /* 0x000fe40000100a00 */
[----:B------:R-:W3:Y:S02]  /*35490*/  LDL.LU R37, [R1+0x6e4] ;  /* 0x0006e40001257983 */ /* 0x000ee40000300800 */
[----:B------:R-:W3:Y:S01]  /*354a0*/  LDL.LU R38, [R1+0x6e8] ;  /* 0x0006e80001267983 */ /* 0x000ee20000300800 */
[----:B------:R-:W3:Y:S01]  /*354b0*/  LDL.LU R39, [R1+0x6ec] ;  /* 0x0006ec0001277983 */ /* 0x000ee20000300800 */
[----:B------:R-:W4:Y:S02]  /*354c0*/  LDL.LU R48, [R1+0x700] ;  /* 0x0007000001307983 */ /* 0x000f240000300800 */
[----:B------:R-:W4:Y:S02]  /*354d0*/  LDL.LU R49, [R1+0x704] ;  /* 0x0007040001317983 */ /* 0x000f240000300800 */
[----:B------:R-:W4:Y:S01]  /*354e0*/  LDL.LU R50, [R1+0x708] ;  /* 0x0007080001327983 */ /* 0x000f220000300800 */
[----:B------:R-:W4:Y:S01]  /*354f0*/  LDL.LU R51, [R1+0x70c] ;  /* 0x00070c0001337983 */ /* 0x000f220000300800 */
[----:B------:R-:W3:Y:S02]  /*35500*/  LDL.LU R56, [R1+0x6f0] ;  /* 0x0006f00001387983 */ /* 0x000ee40000300800 */
[----:B------:R-:W3:Y:S02]  /*35510*/  LDL.LU R57, [R1+0x6f4] ;  /* 0x0006f40001397983 */ /* 0x000ee40000300800 */
[----:B------:R-:W3:Y:S01]  /*35520*/  LDL.LU R58, [R1+0x6f8] ;  /* 0x0006f800013a7983 */ /* 0x000ee20000300800 */
[----:B------:R-:W3:Y:S04]  /*35530*/  LDL.LU R59, [R1+0x6fc] ;  /* 0x0006fc00013b7983 */ /* 0x000ee80000300800 */
[----:B------:R-:W0:Y:S01]  /*35540*/  S2R R25, SR_TID.X ;  /* 0x0000000000197919 */ /* 0x000e220000002100 */
[----:B------:R-:W-:-:S02]  /*35550*/  IMAD R24, R24, 0x110, RZ ;  /* 0x0000011018187824 */ /* 0x000fc400078e02ff */
[C---:B0-----:R-:W-:Y:S02]  /*35560*/  IMAD.SHL.U32 R40, R25.reuse, 0x2, RZ ;  /* 0x0000000219287824 */ /* 0x041fe400078e00ff */
[----:B------:R-:W-:-:S03]  /*35570*/  IMAD.SHL.U32 R25, R25, 0x80, RZ ;  /* 0x0000008019197824 */ /* 0x000fc600078e00ff */
[----:B------:R-:W-:-:S04]  /*35580*/  LOP3.LUT R40, R24, 0x10, R40, 0x78, !PT ;  /* 0x0000001018287812 */ /* 0x000fc800078e7828 */
[----:B------:R-:W-:-:S04]  /*35590*/  LOP3.LUT R40, R40, 0x800, R25, 0xf8, !PT ;  /* 0x0000080028287812 */ /* 0x000fc800078ef819 */
[----:B------:R-:W-:-:S05]  /*355a0*/  LOP3.LUT R40, R40, 0x40, RZ, 0x3c, !PT ;  /* 0x0000004028287812 */ /* 0x000fca00078e3cff */
[----:B------:R-:W0:Y:S04]  /*355b0*/  LDSM.16.MT88.4 R12, [R40+0x1000] ;  /* 0x00100000280c783b */ /* 0x000e280000004200 */
[----:B------:R-:W-:Y:S01]  /*355c0*/  STL.64 [R1+0x2e40], R18 ;  /* 0x002e401201007387 */ /* 0x000fe20000100a00 */
[----:B------:R-:W-:Y:S02]  /*355d0*/  STL.64 [R1+0x2e38], R16 ;  /* 0x002e381001007387 */ /* 0x000fe40000100a00 */
[----:B------:R-:W-:Y:S02]  /*355e0*/  STL.64 [R1+0x2e50], R42 ;  /* 0x002e502a01007387 */ /* 0x000fe40000100a00 */
[----:B------:R-:W-:Y:S01]  /*355f0*/  STL.64 [R1+0x2e48], R40 ;  /* 0x002e482801007387 */ /* 0x000fe20000100a00 */
[----:B0-----:R-:W-:Y:S01]  /*35600*/  STL.64 [R1+0x2d50], R14 ;  /* 0x002d500e01007387 */ /* 0x001fe20000100a00 */
[----:B------:R0:W-:Y:S02]  /*35610*/  STL.64 [R1+0x2d48], R12 ;  /* 0x002d480c01007387 */ /* 0x0001e40000100a00 */
[----:B------:R-:W3:Y:S01]  /*35620*/  LDL.LU R24, [R1+0x6b0] ;  /* 0x0006b00001187983 */ /* 0x000ee20000300800 */
[C---:B--2---:R-:W-:Y:S11]  /*35630*/  HMMA.16816.F32 R4, R44.reuse, R22, R4 ;  /* 0x000000162c04723c */ /* 0x044ff60000001804 */
[----:B------:R-:W-:Y:S11]  /*35640*/  @!UPT UIADD3 URZ, URZ, URZ, URZ ;  /* 0x0000003f3f3ff290 */ /* 0x000ff6000fffe03f */
[----:B------:R-:W-:Y:S01]  /*35650*/  @!UPT UIADD3 URZ, URZ, URZ, URZ ;  /* 0x0000003f3f3ff290 */ /* 0x000fe2000fffe03f */
[----:B------:R-:W-:Y:S01]  /*35660*/  STL.64 [R1+0xa70], R4 ;  /* 0x000a700401007387 */ /* 0x000fe20000100a00 */
[----:B------:R1:W-:Y:S02]  /*35670*/  STL.64 [R1+0xa78], R6 ;  /* 0x000a780601007387 */ /* 0x0003e40000100a00 */
[----:B------:R-:W2:Y:S02]  /*35680*/  LDL.LU R25, [R1+0x6b4] ;  /* 0x0006b40001197983 */ /* 0x000ea40000300800 */
[----:B------:R-:W2:Y:S01]  /*35690*/  LDL.LU R26, [R1+0x6b8] ;  /* 0x0006b800011a7983 */ /* 0x000ea20000300800 */
[----:B------:R-:W2:Y:S01]  /*356a0*/  LDL.LU R27, [R1+0x6bc] ;  /* 0x0006bc00011b7983 */ /* 0x000ea20000300800 */
[----:B0-----:R-:W2:Y:S02]  /*356b0*/  LDL.LU R12, [R1+0x6d0] ;  /* 0x0006d000010c7983 */ /* 0x001ea40000300800 */
[----:B------:R-:W2:Y:S02]  /*356c0*/  LDL.LU R13, [R1+0x6d4] ;  /* 0x0006d400010d7983 */ /* 0x000ea40000300800 */
[----:B------:R-:W2:Y:S01]  /*356d0*/  LDL.LU R14, [R1+0x6d8] ;  /* 0x0006d800010e7983 */ /* 0x000ea20000300800 */
[----:B------:R-:W2:Y:S01]  /*356e0*/  LDL.LU R15, [R1+0x6dc] ;  /* 0x0006dc00010f7983 */ /* 0x000ea20000300800 */
[----:B------:R-:W2:Y:S02]  /*356f0*/  LDL.64 R42, [R1+0xa8] ;  /* 0x0000a800012a7983 */ /* 0x000ea40000100a00 */
[----:B------:R-:W2:Y:S02]  /*35700*/  LDL.64 R18, [R1+0x98] ;  /* 0x0000980001127983 */ /* 0x000ea40000100a00 */
[----:B------:R-:W2:Y:S01]  /*35710*/  LDL.64 R30, [R1+0x88] ;  /* 0x00008800011e7983 */ /* 0x000ea20000100a00 */
[----:B------:R-:W2:Y:S01]  /*35720*/  LDL.LU R32, [R1+0x6a0] ;  /* 0x0006a00001207983 */ /* 0x000ea20000300800 */
[----:B------:R-:W2:Y:S02]  /*35730*/  LDL.LU R33, [R1+0x6a4] ;  /* 0x0006a40001217983 */ /* 0x000ea40000300800 */
[----:B------:R-:W2:Y:S02]  /*35740*/  LDL.LU R34, [R1+0x6a8] ;  /* 0x0006a80001227983 */ /* 0x000ea40000300800 */
[----:B------:R-:W2:Y:S01]  /*35750*/  LDL.LU R35, [R1+0x6ac] ;  /* 0x0006ac0001237983 */ /* 0x000ea20000300800 */
[----:B-1----:R-:W2:Y:S01]  /*35760*/  LDL.64 R6, [R1+0x78] ;  /* 0x0000780001067983 */ /* 0x002ea20000100a00 */
[----:B------:R-:W2:Y:S02]  /*35770*/  LDL.LU R8, [R1+0x690] ;  /* 0x0006900001087983 */ /* 0x000ea40000300800 */
[----:B------:R-:W2:Y:S02]  /*35780*/  LDL.LU R9, [R1+0x694] ;  /* 0x0006940001097983 */ /* 0x000ea40000300800 */
[----:B------:R-:W2:Y:S01]  /*35790*/  LDL.LU R10, [R1+0x698] ;  /* 0x00069800010a7983 */ /* 0x000ea20000300800 */
[----:B------:R-:W2:Y:S01]  /*357a0*/  LDL.LU R11, [R1+0x69c] ;  /* 0x00069c00010b7983 */ /* 0x000ea20000300800 */
[----:B----4-:R-:W-:Y:S11]  /*357b0*/  HMMA.16816.F32 R48, R44, R54, R48 ;  /* 0x000000362c30723c */ /* 0x010ff60000001830 */
[----:B------:R-:W-:Y:S11]  /*357c0*/  @!UPT UIADD3 URZ, URZ, URZ, URZ ;  /* 0x0000003f3f3ff290 */ /* 0x000ff6000fffe03f */
[----:B------:R-:W-:Y:S01]  /*357d0*/  @!UPT UIADD3 URZ, URZ, URZ, URZ ;  /* 0x0000003f3f3ff290 */ /* 0x000fe2000fffe03f */
[----:B------:R0:W-:Y:S01]  /*357e0*/  STL.64 [R1+0xa60], R48 ;  /* 0x000a603001007387 */ /* 0x0001e20000100a00 */
[----:B------:R1:W-:Y:S03]  /*357f0*/  STL.64 [R1+0xa68], R50 ;  /* 0x000a683201007387 */ /* 0x0003e60000100a00 */
[----:B0-----:R-:W4:Y:S01]  /*35800*/  LDL.LU R48, [R1+0x3a0] ;  /* 0x0003a00001307983 */ /* 0x001f220000300800 */
[----:B------:R-:W4:Y:S02]  /*35810*/  LDL.LU R49, [R1+0x3a4] ;  /* 0x0003a40001317983 */ /* 0x000f240000300800 */
[----:B-1----:R-:W4:Y:S02]  /*35820*/  LDL.LU R50, [R1+0x3a8] ;  /* 0x0003a80001327983 */ /* 0x002f240000300800 */
[----:B------:R-:W4:Y:S01]  /*35830*/  LDL.LU R51, [R1+0x3ac] ;  /* 0x0003ac0001337983 */ /* 0x000f220000300800 */
[----:B------:R0:W-:Y:S01]  /*35840*/  STL.64 [R1+0x2dc8], R54 ;  /* 0x002dc83601007387 */ /* 0x0001e20000100a00 */
[----:B------:R3:W-:Y:S02]  /*35850*/  STL.64 [R1+0x2dc0], R52 ;  /* 0x002dc03401007387 */ /* 0x0007e40000100a00 */
[----:B0-----:R-:W-:-:S02]  /*35860*/  IMAD.MOV.U32 R54, RZ, RZ, R61 ;  /* 0x000000ffff367224 */ /* 0x001fc400078e003d */
[----:B------:R-:W-:-:S07]  /*35870*/  IMAD.MOV.U32 R55, RZ, RZ, R60 ;  /* 0x000000ffff377224 */ /* 0x000fce00078e003c */
[C---:B---3--:R-:W-:Y:S01]  /*35880*/  HMMA.16816.F32 R52, R44.reuse, R54, R56 ;  /* 0x000000362c34723c */ /* 0x048fe20000001838 */
[----:B------:R-:W3:Y:S11]  /*35890*/  LDL.LU.64 R58, [R1+0x2e58] ;  /* 0x002e5800013a7983 */ /* 0x000ef60000300a00 */
[----:B------:R-:W-:Y:S11]  /*358a0*/  @!UPT UIADD3 URZ, URZ, URZ, URZ ;  /* 0x0000003f3f3ff290 */ /* 0x000ff6000fffe03f */
[----:B------:R0:W-:Y:S01]  /*358b0*/  STL.64 [R1+0xa50], R52 ;  /* 0x000a503401007387 */ /* 0x0001e20000100a00 */
[----:B------:R1:W-:Y:S03]  /*358c0*/  STL.64 [R1+0xa58], R54 ;  /* 0x000a583601007387 */ /* 0x0003e60000100a00 */
[----:B0-----:R-:W2:Y:S01]  /*358d0*/  LDL.LU R52, [R1+0x160] ;  /* 0x0001600001347983 */ /* 0x001ea20000300800 */
[C---:B---3--:R-:W-:Y:S11]  /*358e0*/  HMMA.16816.F32 R36, R44.reuse, R58, R36 ;  /* 0x0000003a2c24723c */ /* 0x048ff60000001824 */
[----:B------:R-:W-:Y:S11]  /*358f0*/  @!UPT UIADD3 URZ, URZ, URZ, URZ ;  /* 0x0000003f3f3ff290 */ /* 0x000ff6000fffe03f */
[----:B------:R-:W-:Y:S01]  /*35900*/  @!UPT UIADD3 URZ, URZ, URZ, URZ ;  /* 0x0000003f3f3ff290 */ /* 0x000fe2000fffe03f */
[----:B------:R0:W-:Y:S01]  /*35910*/  STL.64 [R1+0xa40], R36 ;  /* 0x000a402401007387 */ /* 0x0001e20000100a00 */
[----:B------:R3:W-:Y:S02]  /*35920*/  STL.64 [R1+0xa48], R38 ;  /* 0x000a482601007387 */ /* 0x0007e40000100a00 */
[----:B------:R-:W4:Y:S02]  /*35930*/  LDL.LU R53, [R1+0x164] ;  /* 0x0001640001357983 */ /* 0x000f240000300800 */
[----:B-1----:R-:W4:Y:S01]  /*35940*/  LDL.LU R54, [R1+0x168] ;  /* 0x0001680001367983 */ /* 0x002f220000300800 */
[----:B------:R-:W4:Y:S04]  /*35950*/  LDL.LU R55, [R1+0x16c] ;  /* 0x00016c0001377983 */ /* 0x000f280000300800 */
[----:B0-----:R-:W4:Y:S01]  /*35960*/  LDL.LU R36, [R1+0x1b0] ;  /* 0x0001b00001247983 */ /* 0x001f220000300800 */
[----:B------:R-:W4:Y:S02]  /*35970*/  LDL.LU R37, [R1+0x1b4] ;  /* 0x0001b40001257983 */ /* 0x000f240000300800 */
[----:B---3--:R-:W3:Y:S02]  /*35980*/  LDL.LU R38, [R1+0x1b8] ;  /* 0x0001b80001267983 */ /* 0x008ee40000300800 */
[----:B------:R-:W3:Y:S01]  /*35990*/  LDL.LU R39, [R1+0x1bc] ;  /* 0x0001bc0001277983 */ /* 0x000ee20000300800 */
[----:B------:R0:W-:Y:S01]  /*359a0*/  STL.64 [R1+0x2db0], R58 ;  /* 0x002db03a01007387 */ /* 0x0001e20000100a00 */
[----:B------:R-:W3:Y:S02]  /*359b0*/  LDL.LU R56, [R1+0x6c0] ;  /* 0x0006c00001387983 */ /* 0x000ee40000300800 */
[----:B------:R-:W3:Y:S01]  /*359c0*/  LDL.LU R57, [R1+0x6c4] ;  /* 0x0006c40001397983 */ /* 0x000ee20000300800 */
[----:B0-----:R-:W3:Y:S01]  /*359d0*/  LDL.LU R58, [R1+0x6c8] ;  /* 0x0006c800013a7983 */ /* 0x001ee20000300800 */
[----:B------:R-:W3:Y:S01]  /*359e0*/  LDL.LU R59, [R1+0x6cc] ;  /* 0x0006cc00013b7983 */ /* 0x000ee20000300800 */
[C---:B--2---:R-:W-:Y:S08]  /*359f0*/  HMMA.16816.F32 R12, R44.reuse, R42, R12 ;  /* 0x0000002a2c0c723c */ /* 0x044ff0000000180c */
[C---:B------:R-:W-:Y:S08]  /*35a00*/  HMMA.16816.F32 R24, R44.reuse, R30, R24 ;  /* 0x0000001e2c18723c */ /* 0x040ff00000001818 */
[----:B------:R-:W-:Y:S01]  /*35a10*/  HMMA.16816.F32 R32, R44, R6, R32 ;  /* 0x000000062c20723c */ /* 0x000fe20000001820 */
[----:B------:R-:W-:-:S02]  /*35a20*/  IMAD.MOV.U32 R61, RZ, RZ, R30 ;  /* 0x000000ffff3d7224 */ /* 0x000fc400078e001e */
[----:B------:R-:W-:-:S04]  /*35a30*/  IMAD.MOV.U32 R60, RZ, RZ, R31 ;  /* 0x000000ffff3c7224 */ /* 0x000fc800078e001f */
[----:B------:R0:W-:Y:S01]  /*35a40*/  STL.64 [R1+0xa30], R12 ;  /* 0x000a300c01007387 */ /* 0x0001e20000100a00 */
[----:B------:R1:W-:Y:S02]  /*35a50*/  STL.64 [R1+0xa38], R14 ;  /* 0x000a380e01007387 */ /* 0x0003e40000100a00 */
[----:B0-----:R-:W-:Y:S02]  /*35a60*/  IMAD.MOV.U32 R13, RZ, RZ, R42 ;  /* 0x000000ffff0d7224 */ /* 0x001fe400078e002a */
[----:B------:R-:W-:Y:S02]  /*35a70*/  IMAD.MOV.U32 R12, RZ, RZ, R43 ;  /* 0x000000ffff0c7224 */ /* 0x000fe400078e002b */
[----:B------:R-:W2:Y:S01]  /*35a80*/  LDL.LU.64 R42, [R1+0x2e50] ;  /* 0x002e5000012a7983 */ /* 0x000ea20000300a00 */
[----:B------:R-:W2:Y:S02]  /*35a90*/  LDL.LU.64 R40, [R1+0x2e48] ;  /* 0x002e480001287983 */ /* 0x000ea40000300a00 */
[----:B-1----:R-:W-:-:S02]  /*35aa0*/  IMAD.MOV.U32 R15, RZ, RZ, R6 ;  /* 0x000000ffff0f7224 */ /* 0x002fc400078e0006 */
[----:B------:R-:W-:Y:S01]  /*35ab0*/  IMAD.MOV.U32 R14, RZ, RZ, R7 ;  /* 0x000000ffff0e7224 */ /* 0x000fe200078e0007 */
        /* <DEDUP_REMOVED lines=8> */
[----:B------:R-:W2:Y:S02]  /*35b40*/  LDL.LU.64 R16, [R1+0x2e38] ;  /* 0x002e380001107983 */ /* 0x000ea40000300a00 */
[----:B------:R-:W-:Y:S02]  /*35b50*/  STL.64 [R1+0xa10], R24 ;  /* 0x000a101801007387 */ /* 0x000fe40000100a00 */
[----:B------:R0:W-:Y:S02]  /*35b60*/  STL.64 [R1+0xa18], R26 ;  /* 0x000a181a01007387 */ /* 0x0001e40000100a00 */
[----:B0-----:R-:W2:Y:S01]  /*35b70*/  LDL.LU.64 R26, [R1+0x2e30] ;  /* 0x002e3000011a7983 */ /* 0x001ea20000300a00 */
[----:B------:R-:W2:Y:S02]  /*35b80*/  LDL.LU.64 R30, [R1+0x2e28] ;  /* 0x002e2800011e7983 */ /* 0x000ea40000300a00 */
[----:B------:R-:W2:Y:S02]  /*35b90*/  LDL.LU.64 R28, [R1+0x2e20] ;  /* 0x002e2000011c7983 */ /* 0x000ea40000300a00 */
[----:B------:R-:W-:Y:S01]  /*35ba0*/  STL.64 [R1+0xa00], R32 ;  /* 0x000a002001007387 */ /* 0x000fe20000100a00 */
[----:B------:R0:W-:Y:S04]  /*35bb0*/  STL.64 [R1+0xa08], R34 ;  /* 0x000a082201007387 */ /* 0x0001e80000100a00 */
[----:B0-----:R-:W2:Y:S01]  /*35bc0*/  LDL.LU.64 R34, [R1+0x2e18] ;  /* 0x002e180001227983 */ /* 0x001ea20000300a00 */
[----:B------:R-:W2:Y:S02]  /*35bd0*/  LDL.LU.64 R32, [R1+0x2e10] ;  /* 0x002e100001207983 */ /* 0x000ea40000300a00 */
[----:B------:R-:W2:Y:S02]  /*35be0*/  LDL.LU.64 R6, [R1+0x2e08] ;  /* 0x002e080001067983 */ /* 0x000ea40000300a00 */
[----:B------:R-:W3:Y:S01]  /*35bf0*/  LDL.LU.64 R4, [R1+0x2e00] ;  /* 0x002e000001047983 */ /* 0x000ee20000300a00 */
[C---:B--2---:R-:W-:Y:S11]  /*35c00*/  HMMA.16816.F32 R8, R44.reuse, R6, R8 ;  /* 0x000000062c08723c */ /* 0x044ff60000001808 */
[----:B------:R-:W-:Y:S11]  /*35c10*/  @!UPT UIADD3 URZ, URZ, URZ, URZ ;  /* 0x0000003f3f3ff290 */ /* 0x000ff6000fffe03f */
[----:B------:R-:W-:Y:S01]  /*35c20*/  @!UPT UIADD3 URZ, URZ, URZ, URZ ;  /* 0x0000003f3f3ff290 */ /* 0x000fe2000fffe03f */
[----:B------:R-:W-:Y:S01]  /*35c30*/  STL.64 [R1+0x9f0], R8 ;  /* 0x0009f00801007387 */ /* 0x000fe20000100a00 */
[----:B------:R0:W-:Y:S03]  /*35c40*/  STL.64 [R1+0x9f8], R10 ;  /* 0x0009f80a01007387 */ /* 0x0001e60000100a00 */
[----:B0-----:R-:W4:Y:S01]  /*35c50*/  LDL.LU.64 R10, [R1+0x2df8] ;  /* 0x002df800010a7983 */ /* 0x001f220000300a00 */
[----:B------:R-:W2:Y:S02]  /*35c60*/  LDL.LU.64 R8, [R1+0x2df0] ;  /* 0x002df00001087983 */ /* 0x000ea40000300a00 */
[----:B------:R-:W-:Y:S02]  /*35c70*/  STL.64 [R1+0x2d70], R6 ;  /* 0x002d700601007387 */ /* 0x000fe40000100a00 */
[----:B---3--:R0:W-:Y:S02]  /*35c80*/  STL.64 [R1+0x2d68], R4 ;  /* 0x002d680401007387 */ /* 0x0081e40000100a00 */
[----:B0-----:R-:W3:Y:S01]  /*35c90*/  LDL.LU R4, [R1+0x170] ;  /* 0x0001700001047983 */ /* 0x001ee20000300800 */
[----:B------:R-:W3:Y:S02]  /*35ca0*/  LDL.LU R5, [R1+0x174] ;  /* 0x0001740001057983 */ /* 0x000ee40000300800 */
[----:B------:R-:W3:Y:S02]  /*35cb0*/  LDL.LU R6, [R1+0x178] ;  /* 0x0001780001067983 */ /* 0x000ee40000300800 */
[----:B------:R-:W3:Y:S01]  /*35cc0*/  LDL.LU R7, [R1+0x17c] ;  /* 0x00017c0001077983 */ /* 0x000ee20000300800 */
[----:B----4-:R-:W-:Y:S01]  /*35cd0*/  HMMA.16816.F32 R44, R44, R10, R48 ;  /* 0x0000000a2c2c723c */ /* 0x010fe20000001830 */
[----:B------:R-:W4:Y:S01]  /*35ce0*/  LDL.LU.64 R50, [R1+0x2de8] ;  /* 0x002de80001327983 */ /* 0x000f220000300a00 */
[----:B------:R-:W4:Y:S11]  /*35cf0*/  LDL.LU.64 R48, [R1+0x2de0] ;  /* 0x002de00001307983 */ /* 0x000f360000300a00 */
[----:B------:R-:W-:Y:S10]  /*35d00*/  @!UPT UIADD3 URZ, URZ, URZ, URZ ;  /* 0x0000003f3f3ff290 */ /* 0x000ff4000fffe03f */
[----:B------:R0:W-:Y:S01]  /*35d10*/  STL.64 [R1+0x440], R44 ;  /* 0x0004402c01007387 */ /* 0x0001e20000100a00 */
[----:B------:R1:W-:Y:S03]  /*35d20*/  STL.64 [R1+0x448], R46 ;  /* 0x0004482e01007387 */ /* 0x0003e60000100a00 */
[----:B0-----:R-:W3:Y:S01]  /*35d30*/  LDL.LU R44, [R1+0x180] ;  /* 0x00018000012c7983 */ /* 0x001ee20000300800 */
[----:B------:R-:W3:Y:S02]  /*35d40*/  LDL.LU R45, [R1+0x184] ;  /* 0x00018400012d7983 */ /* 0x000ee40000300800 */
[----:B-1----:R-:W3:Y:S02]  /*35d50*/  LDL.LU R46, [R1+0x188] ;  /* 0x00018800012e7983 */ /* 0x002ee40000300800 */
[----:B------:R-:W3:Y:S01]  /*35d60*/  LDL.LU R47, [R1+0x18c] ;  /* 0x00018c00012f7983 */ /* 0x000ee20000300800 */
[----:B------:R-:W-:Y:S01]  /*35d70*/  STL.64 [R1+0x2d60], R10 ;  /* 0x002d600a01007387 */ /* 0x000fe20000100a00 */
[----:B--2---:R0:W-:Y:S03]  /*35d80*/  STL.64 [R1+0x2d58], R8 ;  /* 0x002d580801007387 */ /* 0x0041e60000100a00 */
[----:B0-----:R-:W2:Y:S01]  /*35d90*/  LDL.LU R8, [R1+0x190] ;  /* 0x0001900001087983 */ /* 0x001ea20000300800 */
[----:B------:R-:W2:Y:S02]  /*35da0*/  LDL.LU R9, [R1+0x194] ;  /* 0x0001940001097983 */ /* 0x000ea40000300800 */
[----:B------:R-:W2:Y:S02]  /*35db0*/  LDL.LU R10, [R1+0x198] ;  /* 0x00019800010a7983 */ /* 0x000ea40000300800 */
[----:B------:R-:W2:Y:S01]  /*35dc0*/  LDL.LU R11, [R1+0x19c] ;  /* 0x00019c00010b7983 */ /* 0x000ea20000300800 */
[C---:B----4-:R-:W-:Y:S11]  /*35dd0*/  HMMA.16816.F32 R36, R48.reuse, R42, R36 ;  /* 0x0000002a3024723c */ /* 0x050ff60000001824 */
[----:B------:R-:W-:Y:S11]  /*35de0*/  @!UPT UIADD3 URZ, URZ, URZ, URZ ;  /* 0x0000003f3f3ff290 */ /* 0x000ff6000fffe03f */
[----:B------:R-:W-:Y:S01]  /*35df0*/  @!UPT UIADD3 URZ, URZ, URZ, URZ ;  /* 0x0000003f3f3ff290 */ /* 0x000fe2000fffe03f */
[----:B------:R-:W-:Y:S01]  /*35e00*/  STL.64 [R1+0x1e0], R36 ;  /* 0x0001e02401007387 */ /* 0x000fe20000100a00 */
[----:B------:R0:W-:Y:S03]  /*35e10*/  STL.64 [R1+0x1e8], R38 ;  /* 0x0001e82601007387 */ /* 0x0001e60000100a00 */
[----:B0-----:R-:W4:Y:S01]  /*35e20*/  LDL.LU.64 R38, [R1+0x2dd8] ;  /* 0x002dd80001267983 */ /* 0x001f220000300a00 */
[----:B------:R-:W3:Y:S02]  /*35e30*/  LDL.LU.64 R36, [R1+0x2dd0] ;  /* 0x002dd00001247983 */ /* 0x000ee40000300a00 */
[----:B------:R-:W-:Y:S02]  /*35e40*/  STL.64 [R1+0x2d80], R42 ;  /* 0x002d802a01007387 */ /* 0x000fe40000100a00 */
[----:B------:R0:W-:Y:S02]  /*35e50*/  STL.64 [R1+0x2d78], R40 ;  /* 0x002d782801007387 */ /* 0x0001e40000100a00 */
[----:B0-----:R-:W4:Y:S01]  /*35e60*/  LDL.LU R40, [R1+0x1a0] ;  /* 0x0001a00001287983 */ /* 0x001f220000300800 */
[----:B------:R-:W4:Y:S02]  /*35e70*/  LDL.LU R41, [R1+0x1a4] ;  /* 0x0001a40001297983 */ /* 0x000f240000300800 */
[----:B------:R-:W4:Y:S02]  /*35e80*/  LDL.LU R42, [R1+0x1a8] ;  /* 0x0001a800012a7983 */ /* 0x000f240000300800 */
[----:B------:R-:W4:Y:S01]  /*35e90*/  LDL.LU R43, [R1+0x1ac] ;  /* 0x0001ac00012b7983 */ /* 0x000f220000300800 */
[C---:B--2---:R-:W-:Y:S08]  /*35ea0*/  HMMA.16816.F32 R8, R48.reuse, R34, R8 ;  /* 0x000000223008723c */ /* 0x044ff00000001808 */
[C---:B----4-:R-:W-:Y:S01]  /*35eb0*/  HMMA.16816.F32 R40, R48.reuse, R38, R40 ;  /* 0x000000263028723c */ /* 0x050fe20000001828 */
[----:B------:R-:W-:Y:S01]  /*35ec0*/  STL.64 [R1+0x2d40], R38 ;  /* 0x002d402601007387 */ /* 0x000fe20000100a00 */
[----:B---3--:R-:W-:Y:S11]  /*35ed0*/  STL.64 [R1+0x2d38], R36 ;  /* 0x002d382401007387 */ /* 0x008ff60000100a00 */
[----:B------:R-:W-:Y:S10]  /*35ee0*/  @!UPT UIADD3 URZ, URZ, URZ, URZ ;  /* 0x0000003f3f3ff290 */ /* 0x000ff4000fffe03f */
[----:B------:R-:W-:Y:S01]  /*35ef0*/  STL.64 [R1+0x1d0], R40 ;  /* 0x0001d02801007387 */ /* 0x000fe20000100a00 */
[----:B------:R-:W-:Y:S02]  /*35f00*/  STL.64 [R1+0x1d8], R42 ;  /* 0x0001d82a01007387 */ /* 0x000fe40000100a00 */
[----:B------:R-:W-:Y:S02]  /*35f10*/  STL.64 [R1+0x2d30], R34 ;  /* 0x002d302201007387 */ /* 0x000fe40000100a00 */
[----:B------:R-:W-:Y:S01]  /*35f20*/  STL.64 [R1+0x2d28], R32 ;  /* 0x002d282001007387 */ /* 0x000fe20000100a00 */
[----:B------:R-:W-:Y:S01]  /*35f30*/  STL.64 [R1+0x1c0], R8 ;  /* 0x0001c00801007387 */ /* 0x000fe20000100a00 */
[----:B------:R0:W-:Y:S02]  /*35f40*/  STL.64 [R1+0x1c8], R10 ;  /* 0x0001c80a01007387 */ /* 0x0001e40000100a00 */
[C---:B0-----:R-:W-:Y:S01]  /*35f50*/  HMMA.16816.F32 R8, R48.reuse, R30, R44 ;  /* 0x0000001e3008723c */ /* 0x041fe2000000182c */
[----:B------:R-:W-:Y:S01]  /*35f60*/  STL.64 [R1+0x2d90], R30 ;  /* 0x002d901e01007387 */ /* 0x000fe20000100a00 */
[----:B------:R-:W-:Y:S11]  /*35f70*/  STL.64 [R1+0x2d88], R28 ;  /* 0x002d881c01007387 */ /* 0x000ff60000100a00 */
[----:B------:R-:W-:Y:S10]  /*35f80*/  @!UPT UIADD3 URZ, URZ, URZ, URZ ;  /* 0x0000003f3f3ff290 */ /* 0x000ff4000fffe03f */
[----:B------:R-:W-:Y:S01]  /*35f90*/  STL.64 [R1+0x1b0], R8 ;  /* 0x0001b00801007387 */ /* 0x000fe20000100a00 */
[----:B------:R0:W-:Y:S02]  /*35fa0*/  STL.64 [R1+0x1b8], R10 ;  /* 0x0001b80a01007387 */ /* 0x0001e40000100a00 */
[C---:B0-----:R-:W-:Y:S08]  /*35fb0*/  HMMA.16816.F32 R8, R48.reuse, R26, R4 ;  /* 0x0000001a3008723c */ /* 0x041ff00000001804 */
[----:B------:R-:W-:Y:S01]  /*35fc0*/  HMMA.16816.F32 R4, R48, R18, R52 ;  /* 0x000000123004723c */ /* 0x000fe20000001834 */
[----:B------:R-:W-:Y:S11]  /*35fd0*/  STL.64 [R1+0x2db8], R26 ;  /* 0x002db81a01007387 */ /* 0x000ff60000100a00 */
[----:B------:R-:W-:Y:S03]  /*35fe0*/  @!UPT UIADD3 URZ, URZ, URZ, URZ ;  /* 0x0000003f3f3ff290 */ /* 0x000fe6000fffe03f */
[----:B------:R0:W-:Y:S01]  /*35ff0*/  STL.64 [R1+0x1a0], R8 ;  /* 0x0001a00801007387 */ /* 0x0001e20000100a00 */
[----:B------:R1:W-:Y:S02]  /*36000*/  STL.64 [R1+0x1a8], R10 ;  /* 0x0001a80a01007387 */ /* 0x0003e40000100a00 */
[----:B------:R-:W-:Y:S02]  /*36010*/  STL.64 [R1+0x2da0], R18 ;  /* 0x002da01201007387 */ /* 0x000fe40000100a00 */
[----:B------:R-:W-:Y:S03]  /*36020*/  STL.64 [R1+0x2d98], R16 ;  /* 0x002d981001007387 */ /* 0x000fe60000100a00 */
[----:B------:R-:W-:Y:S01]  /*36030*/  STL.64 [R1+0x190], R4 ;  /* 0x0001900401007387 */ /* 0x000fe20000100a00 */
[----:B------:R-:W-:Y:S03]  /*36040*/  STL.64 [R1+0x198], R6 ;  /* 0x0001980601007387 */ /* 0x000fe60000100a00 */
[----:B0-----:R-:W2:Y:S01]  /*36050*/  LDL.LU R8, [R1+0x140] ;  /* 0x0001400001087983 */ /* 0x001ea20000300800 */
[----:B------:R-:W2:Y:S02]  /*36060*/  LDL.LU R9, [R1+0x144] ;  /* 0x0001440001097983 */ /* 0x000ea40000300800 */
[----:B-1----:R-:W2:Y:S02]  /*36070*/  LDL.LU R10, [R1+0x148] ;  /* 0x00014800010a7983 */ /* 0x002ea40000300800 */
[----:B------:R-:W2:Y:S01]  /*36080*/  LDL.LU R11, [R1+0x14c] ;  /* 0x00014c00010b7983 */ /* 0x000ea20000300800 */
[----:B------:R-:W3:Y:S01]  /*36090*/  LDL.LU R52, [R1+0x150] ;  /* 0x0001500001347983 */ /* 0x000ee20000300800 */
[----:B------:R-:W3:Y:S02]  /*360a0*/  LDL.LU R53, [R1+0x154] ;  /* 0x0001540001357983 */ /* 0x000ee40000300800 */
[----:B------:R-:W3:Y:S02]  /*360b0*/  LDL.LU R54, [R1+0x158] ;  /* 0x0001580001367983 */ /* 0x000ee40000300800 */
[----:B------:R-:W3:Y:S01]  /*360c0*/  LDL.LU R55, [R1+0x15c] ;  /* 0x00015c0001377983 */ /* 0x000ee20000300800 */
[----:B------:R-:W4:Y:S01]  /*360d0*/  LDL.LU R24, [R1+0x130] ;  /* 0x0001300001187983 */ /* 0x000f220000300800 */
[----:B------:R-:W4:Y:S02]  /*360e0*/  LDL.LU R25, [R1+0x134] ;  /* 0x0001340001197983 */ /* 0x000f240000300800 */
[----:B------:R-:W4:Y:S02]  /*360f0*/  LDL.LU R26, [R1+0x138] ;  /* 0x00013800011a7983 */ /* 0x000f240000300800 */
[----:B------:R-:W4:Y:S02]  /*36100*/  LDL.LU R27, [R1+0x13c] ;  /* 0x00013c00011b7983 */ /* 0x000f240000300800 */
[----:B------:R-:W-:Y:S01]  /*36110*/  IMAD.MOV.U32 R39, RZ, RZ, R12 ;  /* 0x000000ffff277224 */ /* 0x000fe200078e000c */
[----:B------:R-:W4:Y:S01]  /*36120*/  LDL.64 R58, [R1+0xc8] ;  /* 0x0000c800013a7983 */ /* 0x000f220000100a00 */
        /* <DEDUP_REMOVED lines=8> */
[----:B------:R-:W2:Y:S02]  /*361b0*/  LDL.LU R33, [R1+0x114] ;  /* 0x0001140001217983 */ /* 0x000ea40000300800 */
[----:B------:R-:W2:Y:S02]  /*361c0*/  LDL.LU R34, [R1+0x118] ;  /* 0x0001180001227983 */ /* 0x000ea40000300800 */
[----:B------:R-:W2:Y:S01]  /*361d0*/  LDL.LU R35, [R1+0x11c] ;  /* 0x00011c0001237983 */ /* 0x000ea20000300800 */
[----:B------:R0:W-:Y:S01]  /*361e0*/  STL.64 [R1+0x2da8], R46 ;  /* 0x002da82e01007387 */ /* 0x0001e20000100a00 */
[----:B------:R-:W2:Y:S02]  /*361f0*/  LDL.LU R28, [R1+0xf0] ;  /* 0x0000f000011c7983 */ /* 0x000ea40000300800 */
[----:B------:R-:W2:Y:S02]  /*36200*/  LDL.LU R29, [R1+0xf4] ;  /* 0x0000f400011d7983 */ /* 0x000ea40000300800 */
[----:B------:R-:W2:Y:S01]  /*36210*/  LDL.LU R30, [R1+0xf8] ;  /* 0x0000f800011e7983 */ /* 0x000ea20000300800 */
[----:B------:R-:W2:Y:S01]  /*36220*/  LDL.LU R31, [R1+0xfc] ;  /* 0x0000fc00011f7983 */ /* 0x000ea20000300800 */
[----:B------:R-:W2:Y:S02]  /*36230*/  LDL.LU R44, [R1+0x100] ;  /* 0x00010000012c7983 */ /* 0x000ea40000300800 */
[----:B------:R-:W2:Y:S01]  /*36240*/  LDL.LU R45, [R1+0x104] ;  /* 0x00010400012d7983 */ /* 0x000ea20000300800 */
[----:B0-----:R-:W2:Y:S01]  /*36250*/  LDL.LU R46, [R1+0x108] ;  /* 0x00010800012e7983 */ /* 0x001ea20000300800 */
[----:B------:R-:W2:Y:S02]  /*36260*/  LDL.LU R47, [R1+0x10c] ;  /* 0x00010c00012f7983 */ /* 0x000ea40000300800 */
[----:B------:R-:W2:Y:S02]  /*36270*/  LDL.LU R4, [R1+0xe0] ;  /* 0x0000e00001047983 */ /* 0x000ea40000300800 */
[----:B------:R-:W2:Y:S01]  /*36280*/  LDL.LU R5, [R1+0xe4] ;  /* 0x0000e40001057983 */ /* 0x000ea20000300800 */
[----:B------:R-:W2:Y:S01]  /*36290*/  LDL.LU R6, [R1+0xe8] ;  /* 0x0000e80001067983 */ /* 0x000ea20000300800 */
[----:B------:R-:W2:Y:S01]  /*362a0*/  LDL.LU R7, [R1+0xec] ;  /* 0x0000ec0001077983 */ /* 0x000ea20000300800 */
[C---:B---3--:R-:W-:Y:S11]  /*362b0*/  HMMA.16816.F32 R52, R48.reuse, R22, R52 ;  /* 0x000000163034723c */ /* 0x048ff60000001834 */
[----:B------:R-:W-:Y:S11]  /*362c0*/  @!UPT UIADD3 URZ, URZ, URZ, URZ ;  /* 0x0000003f3f3ff290 */ /* 0x000ff6000fffe03f */
[----:B------:R-:W-:Y:S01]  /*362d0*/  @!UPT UIADD3 URZ, URZ, URZ, URZ ;  /* 0x0000003f3f3ff290 */ /* 0x000fe2000fffe03f */
[----:B------:R-:W-:Y:S01]  /*362e0*/  STL.64 [R1+0x710], R52 ;  /* 0x0007103401007387 */ /* 0x000fe20000100a00 */
[----:B------:R0:W-:Y:S03]  /*362f0*/  STL.64 [R1+0x718], R54 ;  /* 0x0007183601007387 */ /* 0x0001e60000100a00 */
[----:B0-----:R-:W2:Y:S01]  /*36300*/  LDL.LU.64 R54, [R1+0x2dc8] ;  /* 0x002dc80001367983 */ /* 0x001ea20000300a00 */
[C---:B----4-:R-:W-:Y:S01]  /*36310*/  HMMA.16816.F32 R24, R48.reuse, R58, R24 ;  /* 0x0000003a3018723c */ /* 0x050fe20000001818 */
[----:B------:R-:W3:Y:S07]  /*36320*/  LDL.LU.64 R52, [R1+0x2dc0] ;  /* 0x002dc00001347983 */ /* 0x000eee0000300a00 */
[----:B--2---:R-:W-:Y:S11]  /*36330*/  HMMA.16816.F32 R8, R48, R54, R8 ;  /* 0x000000363008723c */ /* 0x004ff60000001808 */
[----:B------:R-:W-:Y:S11]  /*36340*/  @!UPT UIADD3 URZ, URZ, URZ, URZ ;  /* 0x0000003f3f3ff290 */ /* 0x000ff6000fffe03f */
[----:B------:R-:W-:Y:S01]  /*36350*/  @!UPT UIADD3 URZ, URZ, URZ, URZ ;  /* 0x0000003f3f3ff290 */ /* 0x000fe2000fffe03f */
[----:B------:R0:W-:Y:S01]  /*36360*/  STL.64 [R1+0x700], R8 ;  /* 0x0007000801007387 */ /* 0x0001e20000100a00 */
[----:B------:R1:W-:Y:S03]  /*36370*/  STL.64 [R1+0x708], R10 ;  /* 0x0007080a01007387 */ /* 0x0003e60000100a00 */
[----:B0-----:R-:W2:Y:S01]  /*36380*/  LDL.LU R8, [R1+0x570] ;  /* 0x0005700001087983 */ /* 0x001ea20000300800 */
[----:B------:R-:W2:Y:S02]  /*36390*/  LDL.LU R9, [R1+0x574] ;  /* 0x0005740001097983 */ /* 0x000ea40000300800 */
[----:B-1----:R-:W2:Y:S02]  /*363a0*/  LDL.LU R10, [R1+0x578] ;  /* 0x00057800010a7983 */ /* 0x002ea40000300800 */
[----:B------:R-:W2:Y:S01]  /*363b0*/  LDL.LU R11, [R1+0x57c] ;  /* 0x00057c00010b7983 */ /* 0x000ea20000300800 */
[----:B------:R0:W-:Y:S01]  /*363c0*/  STL.64 [R1+0x6f0], R24 ;  /* 0x0006f01801007387 */ /* 0x0001e20000100a00 */
[----:B------:R1:W-:Y:S02]  /*363d0*/  STL.64 [R1+0x6f8], R26 ;  /* 0x0006f81a01007387 */ /* 0x0003e40000100a00 */
[----:B0-----:R-:W-:Y:S01]  /*363e0*/  IMAD.MOV.U32 R25, RZ, RZ, R58 ;  /* 0x000000ffff197224 */ /* 0x001fe200078e003a */
[----:B-1----:R-:W4:Y:S01]  /*363f0*/  LDL.LU.64 R26, [R1+0x2db8] ;  /* 0x002db800011a7983 */ /* 0x002f220000300a00 */
[----:B------:R-:W-:-:S02]  /*36400*/  IMAD.MOV.U32 R24, RZ, RZ, R59 ;  /* 0x000000ffff187224 */ /* 0x000fc400078e003b */
[----:B------:R-:W2:Y:S01]  /*36410*/  LDL.LU.64 R58, [R1+0x2db0] ;  /* 0x002db000013a7983 */ /* 0x000ea20000300a00 */
[----:B------:R-:W-:Y:S01]  /*36420*/  HMMA.16816.F32 R36, R48, R38, R32 ;  /* 0x000000263024723c */ /* 0x000fe20000001820 */
[----:B------:R-:W-:Y:S02]  /*36430*/  IMAD.MOV.U32 R18, RZ, RZ, R57 ;  /* 0x000000ffff127224 */ /* 0x000fe400078e0039 */
[----:B------:R-:W-:-:S07]  /*36440*/  IMAD.MOV.U32 R19, RZ, RZ, R56 ;  /* 0x000000ffff137224 */ /* 0x000fce00078e0038 */
[----:B------:R-:W-:Y:S01]  /*36450*/  HMMA.16816.F32 R16, R48, R18, R44 ;  /* 0x000000123010723c */ /* 0x000fe2000000182c */
[----:B------:R-:W-:-:S07]  /*36460*/  IMAD.MOV.U32 R42, RZ, RZ, R61 ;  /* 0x000000ffff2a7224 */ /* 0x000fce00078e003d */
        /* <DEDUP_REMOVED lines=9> */
[----:B------:R-:W-:Y:S01]  /*36500*/  STL.64 [R1+0x2d20], R58 ;  /* 0x002d203a01007387 */ /* 0x000fe20000100a00 */
[----:B------:R-:W2:Y:S02]  /*36510*/  LDL.LU R32, [R1+0x380] ;  /* 0x0003800001207983 */ /* 0x000ea40000300800 */
[----:B------:R0:W-:Y:S02]  /*36520*/  STL.64 [R1+0x6d0], R36 ;  /* 0x0006d02401007387 */ /* 0x0001e40000100a00 */
[----:B------:R1:W-:Y:S01]  /*36530*/  STL.64 [R1+0x6d8], R38 ;  /* 0x0006d82601007387 */ /* 0x0003e20000100a00 */
[----:B------:R-:W2:Y:S01]  /*36540*/  LDL.LU R33, [R1+0x384] ;  /* 0x0003840001217983 */ /* 0x000ea20000300800 */
[----:B------:R-:W2:Y:S02]  /*36550*/  LDL.LU R34, [R1+0x388] ;  /* 0x0003880001227983 */ /* 0x000ea40000300800 */
[----:B------:R-:W2:Y:S01]  /*36560*/  LDL.LU R35, [R1+0x38c] ;  /* 0x00038c0001237983 */ /* 0x000ea20000300800 */
[----:B0-----:R-:W2:Y:S01]  /*36570*/  LDL.LU R36, [R1+0x390] ;  /* 0x0003900001247983 */ /* 0x001ea20000300800 */
[----:B------:R-:W2:Y:S02]  /*36580*/  LDL.LU R37, [R1+0x394] ;  /* 0x0003940001257983 */ /* 0x000ea40000300800 */
[----:B-1----:R-:W2:Y:S02]  /*36590*/  LDL.LU R38, [R1+0x398] ;  /* 0x0003980001267983 */ /* 0x002ea40000300800 */
[----:B------:R-:W2:Y:S01]  /*365a0*/  LDL.LU R39, [R1+0x39c] ;  /* 0x00039c0001277983 */ /* 0x000ea20000300800 */
[----:B------:R-:W2:Y:S01]  /*365b0*/  LDL.LU R56, [R1+0x330] ;  /* 0x0003300001387983 */ /* 0x000ea20000300800 */
[----:B------:R-:W2:Y:S02]  /*365c0*/  LDL.LU R57, [R1+0x334] ;  /* 0x0003340001397983 */ /* 0x000ea40000300800 */
[----:B------:R-:W2:Y:S02]  /*365d0*/  LDL.LU R58, [R1+0x338] ;  /* 0x00033800013a7983 */ /* 0x000ea40000300800 */
[----:B------:R-:W2:Y:S01]  /*365e0*/  LDL.LU R59, [R1+0x33c] ;  /* 0x00033c00013b7983 */ /* 0x000ea20000300800 */
[----:B------:R-:W2:Y:S01]  /*365f0*/  LDL.LU.64 R46, [R1+0x2da8] ;  /* 0x002da800012e7983 */ /* 0x000ea20000300a00 */
[----:B------:R-:W-:-:S07]  /*36600*/  IMAD.MOV.U32 R43, RZ, RZ, R60 ;  /* 0x000000ffff2b7224 */ /* 0x000fce00078e003c */
[C---:B------:R-:W-:Y:S01]  /*36610*/  HMMA.16816.F32 R40, R48.reuse, R42, R28 ;  /* 0x0000002a3028723c */ /* 0x040fe2000000181c */
[----:B------:R-:W-:Y:S01]  /*36620*/  STL.64 [R1+0x600], R16 ;  /* 0x0006001001007387 */ /* 0x000fe20000100a00 */
[----:B------:R0:W-:Y:S03]  /*36630*/  STL.64 [R1+0x608], R18 ;  /* 0x0006081201007387 */ /* 0x0001e60000100a00 */
[----:B0-----:R-:W3:Y:S01]  /*36640*/  LDL.LU.64 R18, [R1+0x2da0] ;  /* 0x002da00001127983 */ /* 0x001ee20000300a00 */
[----:B------:R-:W3:Y:S02]  /*36650*/  LDL.LU.64 R16, [R1+0x2d98] ;  /* 0x002d980001107983 */ /* 0x000ee40000300a00 */
[----:B------:R-:W3:Y:S02]  /*36660*/  LDL.LU.64 R30, [R1+0x2d90] ;  /* 0x002d9000011e7983 */ /* 0x000ee40000300a00 */
[----:B------:R-:W3:Y:S11]  /*36670*/  LDL.LU.64 R28, [R1+0x2d88] ;  /* 0x002d8800011c7983 */ /* 0x000ef60000300a00 */
[----:B------:R-:W-:Y:S02]  /*36680*/  @!UPT UIADD3 URZ, URZ, URZ, URZ ;  /* 0x0000003f3f3ff290 */ /* 0x000fe4000fffe03f */
[----:B------:R-:W-:Y:S01]  /*36690*/  STL.64 [R1+0x5f0], R40 ;  /* 0x0005f02801007387 */ /* 0x000fe20000100a00 */
[----:B------:R0:W-:Y:S03]  /*366a0*/  STL.64 [R1+0x5f8], R42 ;  /* 0x0005f82a01007387 */ /* 0x0001e60000100a00 */
[----:B0-----:R-:W3:Y:S01]  /*366b0*/  LDL.LU.64 R42, [R1+0x2d80] ;  /* 0x002d8000012a7983 */ /* 0x001ee20000300a00 */
[----:B------:R-:W3:Y:S01]  /*366c0*/  LDL.LU.64 R40, [R1+0x2d78] ;  /* 0x002d780001287983 */ /* 0x000ee20000300a00 */
[C---:B--2---:R-:W-:Y:S02]  /*366d0*/  HMMA.16816.F32 R44, R48.reuse, R46, R4 ;  /* 0x0000002e302c723c */ /* 0x044fe40000001804 */
[----:B------:R-:W2:Y:S01]  /*366e0*/  LDL.LU.64 R6, [R1+0x2d70] ;  /* 0x002d700001067983 */ /* 0x000ea20000300a00 */
[----:B------:R-:W4:Y:S11]  /*366f0*/  LDL.LU.64 R4, [R1+0x2d68] ;  /* 0x002d680001047983 */ /* 0x000f360000300a00 */
[----:B------:R-:W-:Y:S09]  /*36700*/  @!UPT UIADD3 URZ, URZ, URZ, URZ ;  /* 0x0000003f3f3ff290 */ /* 0x000ff2000fffe03f */
[----:B------:R-:W-:Y:S01]  /*36710*/  STL.64 [R1+0x5e0], R44 ;  /* 0x0005e02c01007387 */ /* 0x000fe20000100a00 */
[----:B------:R-:W-:Y:S03]  /*36720*/  STL.64 [R1+0x5e8], R46 ;  /* 0x0005e82e01007387 */ /* 0x000fe60000100a00 */
[----:B---3--:R-:W0:Y:S04]  /*36730*/  LDSM.16.MT88.4 R44, [R40+0x1080] ;  /* 0x00108000282c783b */ /* 0x008e280000004200 */
[----:B0-----:R-:W-:Y:S01]  /*36740*/  STL.64 [R1+0x2cb0], R46 ;  /* 0x002cb02e01007387 */ /* 0x001fe20000100a00 */
        /* <DEDUP_REMOVED lines=13> */
[----:B----4-:R0:W-:Y:S02]  /*36820*/  STL.64 [R1+0x2cb8], R4 ;  /* 0x002cb80401007387 */ /* 0x0101e40000100a00 */
[----:B0-----:R-:W4:Y:S01]  /*36830*/  LDL.LU R4, [R1+0x350] ;  /* 0x0003500001047983 */ /* 0x001f220000300800 */
[----:B------:R-:W4:Y:S02]  /*36840*/  LDL.LU R5, [R1+0x354] ;  /* 0x0003540001057983 */ /* 0x000f240000300800 */
[----:B------:R-:W4:Y:S02]  /*36850*/  LDL.LU R6, [R1+0x358] ;  /* 0x0003580001067983 */ /* 0x000f240000300800 */
[----:B------:R-:W4:Y:S01]  /*36860*/  LDL.LU R7, [R1+0x35c] ;  /* 0x00035c0001077983 */ /* 0x000f220000300800 */
        /* <DEDUP_REMOVED lines=10> */
[----:B------:R-:W-:Y:S01]  /*36910*/  STL.64 [R1+0x2cd0], R10 ;  /* 0x002cd00a01007387 */ /* 0x000fe20000100a00 */
[----:B---3--:R0:W-:Y:S03]  /*36920*/  STL.64 [R1+0x2cc8], R8 ;  /* 0x002cc80801007387 */ /* 0x0081e60000100a00 */
        /* <DEDUP_REMOVED lines=10> */
[----:B------:R-:W3:Y:S01]  /*369d0*/  LDL.LU.64 R36, [R1+0x2d38] ;  /* 0x002d380001247983 */ /* 0x000ee20000300a00 */
        /* <DEDUP_REMOVED lines=8> */
[----:B---3--:R-:W-:Y:S01]  /*36a60*/  STL.64 [R1+0x2cd8], R36 ;  /* 0x002cd82401007387 */ /* 0x008fe20000100a00 */
[C---:B----4-:R-:W-:Y:S08]  /*36a70*/  HMMA.16816.F32 R4, R12.reuse, R26, R4 ;  /* 0x0000001a0c04723c */ /* 0x050ff00000001804 */
[C---:B--2---:R-:W-:Y:S01]  /*36a80*/  HMMA.16816.F32 R8, R12.reuse, R34, R8 ;  /* 0x000000220c08723c */ /* 0x044fe20000001808 */
[----:B------:R-:W-:Y:S01]  /*36a90*/  STL.64 [R1+0x2cf0], R34 ;  /* 0x002cf02201007387 */ /* 0x000fe20000100a00 */
[----:B------:R-:W-:Y:S11]  /*36aa0*/  STL.64 [R1+0x2ce8], R32 ;  /* 0x002ce82001007387 */ /* 0x000ff60000100a00 */
[----:B------:R-:W-:Y:S10]  /*36ab0*/  @!UPT UIADD3 URZ, URZ, URZ, URZ ;  /* 0x0000003f3f3ff290 */ /* 0x000ff4000fffe03f */
[----:B------:R-:W-:Y:S01]  /*36ac0*/  STL.64 [R1+0x3e0], R8 ;  /* 0x0003e00801007387 */ /* 0x000fe20000100a00 */
[----:B------:R0:W-:Y:S02]  /*36ad0*/  STL.64 [R1+0x3e8], R10 ;  /* 0x0003e80a01007387 */ /* 0x0001e40000100a00 */
[C---:B0-----:R-:W-:Y:S01]  /*36ae0*/  HMMA.16816.F32 R8, R12.reuse, R30, R48 ;  /* 0x0000001e0c08723c */ /* 0x041fe20000001830 */
[----:B------:R-:W-:Y:S01]  /*36af0*/  STL.64 [R1+0x2d00], R30 ;  /* 0x002d001e01007387 */ /* 0x000fe20000100a00 */
[----:B------:R-:W-:Y:S11]  /*36b00*/  STL.64 [R1+0x2cf8], R28 ;  /* 0x002cf81c01007387 */ /* 0x000ff60000100a00 */
[----:B------:R-:W-:Y:S10]  /*36b10*/  @!UPT UIADD3 URZ, URZ, URZ, URZ ;  /* 0x0000003f3f3ff290 */ /* 0x000ff4000fffe03f */
[----:B------:R-:W-:Y:S01]  /*36b20*/  STL.64 [R1+0x3d0], R8 ;  /* 0x0003d00801007387 */ /* 0x000fe20000100a00 */
[----:B------:R-:W-:Y:S02]  /*36b30*/  STL.64 [R1+0x3d8], R10 ;  /* 0x0003d80a01007387 */ /* 0x000fe40000100a00 */
[----:B------:R-:W-:Y:S02]  /*36b40*/  STL.64 [R1+0x2d08], R26 ;  /* 0x002d081a01007387 */ /* 0x000fe40000100a00 */
[----:B------:R-:W-:Y:S01]  /*36b50*/  STL.64 [R1+0x3c0], R4 ;  /* 0x0003c00401007387 */ /* 0x000fe20000100a00 */
[----:B------:R0:W-:Y:S02]  /*36b60*/  STL.64 [R1+0x3c8], R6 ;  /* 0x0003c80601007387 */ /* 0x0001e40000100a00 */
[C---:B0-----:R-:W-:Y:S02]  /*36b70*/  HMMA.16816.F32 R4, R12.reuse, R18, R44 ;  /* 0x000000120c04723c */ /* 0x041fe4000000182c */
[----:B------:R-:W-:Y:S01]  /*36b80*/  STL.64 [R1+0x2ca0], R18 ;  /* 0x002ca01201007387 */ /* 0x000fe20000100a00 */
[----:B------:R-:W-:Y:S11]  /*36b90*/  STL.64 [R1+0x2c98], R16 ;  /* 0x002c981001007387 */ /* 0x000ff60000100a00 */
[----:B------:R-:W-:Y:S09]  /*36ba0*/  @!UPT UIADD3 URZ, URZ, URZ, URZ ;  /* 0x0000003f3f3ff290 */ /* 0x000ff2000fffe03f */
[----:B------:R-:W-:Y:S01]  /*36bb0*/  STL.64 [R1+0x3b0], R4 ;  /* 0x0003b00401007387 */ /* 0x000fe20000100a00 */
[----:B------:R0:W-:Y:S02]  /*36bc0*/  STL.64 [R1+0x3b8], R6 ;  /* 0x0003b80601007387 */ /* 0x0001e40000100a00 */
[----:B------:R-:W2:Y:S01]  /*36bd0*/  LDL.LU R44, [R1+0x610] ;  /* 0x00061000012c7983 */ /* 0x000ea20000300800 */
[----:B0-----:R-:W-:Y:S11]  /*36be0*/  HMMA.16816.F32 R4, R12, R22, R56 ;  /* 0x000000160c04723c */ /* 0x001ff60000001838 */
[----:B------:R-:W-:Y:S11]  /*36bf0*/  @!UPT UIADD3 URZ, URZ, URZ, URZ ;  /* 0x0000003f3f3ff290 */ /* 0x000ff6000fffe03f */
[----:B------:R-:W-:Y:S01]  /*36c00*/  @!UPT UIADD3 URZ, URZ, URZ, URZ ;  /* 0x0000003f3f3ff290 */ /* 0x000fe2000fffe03f */
[----:B------:R-:W-:Y:S01]  /*36c10*/  STL.64 [R1+0x9e0], R4 ;  /* 0x0009e00401007387 */ /* 0x000fe20000100a00 */
[----:B------:R-:W-:Y:S02]  /*36c20*/  STL.64 [R1+0x9e8], R6 ;  /* 0x0009e80601007387 */ /* 0x000fe40000100a00 */
[----:B------:R-:W2:Y:S02]  /*36c30*/  LDL.LU R45, [R1+0x614] ;  /* 0x00061400012d7983 */ /* 0x000ea40000300800 */
[----:B------:R-:W3:Y:S01]  /*36c40*/  LDL.LU R46, [R1+0x618] ;  /* 0x00061800012e7983 */ /* 0x000ee20000300800 */
[----:B------:R-:W3:Y:S01]  /*36c50*/  LDL.LU R47, [R1+0x61c] ;  /* 0x00061c00012f7983 */ /* 0x000ee20000300800 */
[----:B------:R-:W4:Y:S02]  /*36c60*/  LDL.LU R56, [R1+0x680] ;  /* 0x0006800001387983 */ /* 0x000f240000300800 */
[----:B------:R-:W4:Y:S02]  /*36c70*/  LDL.LU R57, [R1+0x684] ;  /* 0x0006840001397983 */ /* 0x000f240000300800 */
[----:B------:R-:W4:Y:S01]  /*36c80*/  LDL.LU R58, [R1+0x688] ;  /* 0x00068800013a7983 */ /* 0x000f220000300800 */
[----:B------:R-:W4:Y:S01]  /*36c90*/  LDL.LU R59, [R1+0x68c] ;  /* 0x00068c00013b7983 */ /* 0x000f220000300800 */
[----:B------:R-:W-:-:S05]  /*36ca0*/  IMAD.SHL.U32 R41, R41, 0x2, RZ ;  /* 0x0000000229297824 */ /* 0x000fca00078e00ff */
[----:B------:R-:W-:-:S04]  /*36cb0*/  LOP3.LUT R41, R52, 0x10, R41, 0x78, !PT ;  /* 0x0000001034297812 */ /* 0x000fc800078e7829 */
[----:B------:R-:W-:-:S04]  /*36cc0*/  LOP3.LUT R41, R41, 0x800, R53, 0xf8, !PT ;  /* 0x0000080029297812 */ /* 0x000fc800078ef835 */
[----:B------:R-:W-:-:S05]  /*36cd0*/  LOP3.LUT R41, R41, 0x60, RZ, 0x3c, !PT ;  /* 0x0000006029297812 */ /* 0x000fca00078e3cff */
[----:B------:R-:W0:Y:S04]  /*36ce0*/  LDSM.16.MT88.4 R48, [R41+0x1000] ;  /* 0x001000002930783b */ /* 0x000e280000004200 */
[----:B---3--:R-:W-:Y:S01]  /*36cf0*/  STL.64 [R1+0x2d18], R46 ;  /* 0x002d182e01007387 */ /* 0x008fe20000100a00 */
[----:B--2---:R1:W-:Y:S02]  /*36d00*/  STL.64 [R1+0x2d10], R44 ;  /* 0x002d102c01007387 */ /* 0x0043e40000100a00 */
[----:B------:R-:W2:Y:S02]  /*36d10*/  LDL.LU R36, [R1+0x630] ;  /* 0x0006300001247983 */ /* 0x000ea40000300800 */
[----:B------:R-:W2:Y:S01]  /*36d20*/  LDL.LU R37, [R1+0x634] ;  /* 0x0006340001257983 */ /* 0x000ea20000300800 */
[----:B------:R-:W2:Y:S01]  /*36d30*/  LDL.LU R38, [R1+0x638] ;  /* 0x0006380001267983 */ /* 0x000ea20000300800 */
[----:B------:R-:W2:Y:S01]  /*36d40*/  LDL.LU R39, [R1+0x63c] ;  /* 0x00063c0001277983 */ /* 0x000ea20000300800 */
[----:B----4-:R-:W-:Y:S02]  /*36d50*/  HMMA.16816.F32 R56, R12, R54, R56 ;  /* 0x000000360c38723c */ /* 0x010fe40000001838 */
[----:B-1----:R-:W3:Y:S01]  /*36d60*/  LDL.LU R44, [R1+0x660] ;  /* 0x00066000012c7983 */ /* 0x002ee20000300800 */
[----:B------:R-:W3:Y:S02]  /*36d70*/  LDL.LU R45, [R1+0x664] ;  /* 0x00066400012d7983 */ /* 0x000ee40000300800 */
[----:B------:R-:W3:Y:S02]  /*36d80*/  LDL.LU R46, [R1+0x668] ;  /* 0x00066800012e7983 */ /* 0x000ee40000300800 */
[----:B------:R-:W3:Y:S01]  /*36d90*/  LDL.LU R47, [R1+0x66c] ;  /* 0x00066c00012f7983 */ /* 0x000ee20000300800 */
[----:B------:R-:W4:Y:S01]  /*36da0*/  LDL.LU R16, [R1+0x650] ;  /* 0x0006500001107983 */ /* 0x000f220000300800 */
[----:B------:R-:W4:Y:S02]  /*36db0*/  LDL.LU R17, [R1+0x654] ;  /* 0x0006540001117983 */ /* 0x000f240000300800 */
[----:B------:R-:W4:Y:S02]  /*36dc0*/  LDL.LU R18, [R1+0x658] ;  /* 0x0006580001127983 */ /* 0x000f240000300800 */
[----:B------:R-:W4:Y:S01]  /*36dd0*/  LDL.LU R19, [R1+0x65c] ;  /* 0x00065c0001137983 */ /* 0x000f220000300800 */
[----:B------:R-:W4:Y:S01]  /*36de0*/  LDL.64 R26, [R1+0xa8] ;  /* 0x0000a800011a7983 */ /* 0x000f220000100a00 */
[----:B------:R-:W2:Y:S02]  /*36df0*/  LDL.LU R28, [R1+0x640] ;  /* 0x00064000011c7983 */ /* 0x000ea40000300800 */
[----:B------:R-:W2:Y:S02]  /*36e00*/  LDL.LU R29, [R1+0x644] ;  /* 0x00064400011d7983 */ /* 0x000ea40000300800 */
[----:B------:R-:W2:Y:S01]  /*36e10*/  LDL.LU R30, [R1+0x648] ;  /* 0x00064800011e7983 */ /* 0x000ea20000300800 */
[----:B------:R-:W2:Y:S01]  /*36e20*/  LDL.LU R31, [R1+0x64c] ;  /* 0x00064c00011f7983 */ /* 0x000ea20000300800 */
[----:B------:R-:W2:Y:S02]  /*36e30*/  LDL.64 R34, [R1+0x98] ;  /* 0x0000980001227983 */ /* 0x000ea40000100a00 */
[----:B------:R-:W2:Y:S02]  /*36e40*/  LDL.64 R10, [R1+0x88] ;  /* 0x00008800010a7983 */ /* 0x000ea40000100a00 */
[----:B------:R-:W3:Y:S01]  /*36e50*/  LDL.64 R6, [R1+0x78] ;  /* 0x0000780001067983 */ /* 0x000ee20000100a00 */
[----:B------:R-:W-:Y:S01]  /*36e60*/  STL.64 [R1+0x2c90], R22 ;  /* 0x002c901601007387 */ /* 0x000fe20000100a00 */
[----:B------:R1:W-:Y:S03]  /*36e70*/  STL.64 [R1+0x2c88], R20 ;  /* 0x002c881401007387 */ /* 0x0003e60000100a00 */
[----:B-1----:R-:W3:Y:S01]  /*36e80*/  LDL.LU R20, [R1+0x620] ;  /* 0x0006200001147983 */ /* 0x002ee20000300800 */
[----:B------:R-:W3:Y:S02]  /*36e90*/  LDL.LU R21, [R1+0x624] ;  /* 0x0006240001157983 */ /* 0x000ee40000300800 */
[----:B------:R-:W3:Y:S02]  /*36ea0*/  LDL.LU R22, [R1+0x628] ;  /* 0x0006280001167983 */ /* 0x000ee40000300800 */
[----:B------:R-:W3:Y:S01]  /*36eb0*/  LDL.LU R23, [R1+0x62c] ;  /* 0x00062c0001177983 */ /* 0x000ee20000300800 */
[----:B0-----:R-:W-:Y:S01]  /*36ec0*/  STL.64 [R1+0x2c10], R50 ;  /* 0x002c103201007387 */ /* 0x001fe20000100a00 */
[----:B------:R-:W-:Y:S02]  /*36ed0*/  STL.64 [R1+0x2c08], R48 ;  /* 0x002c083001007387 */ /* 0x000fe40000100a00 */
[----:B------:R-:W-:Y:S02]  /*36ee0*/  STL.64 [R1+0x9d0], R56 ;  /* 0x0009d03801007387 */ /* 0x000fe40000100a00 */
[----:B------:R0:W-:Y:S02]  /*36ef0*/  STL.64 [R1+0x9d8], R58 ;  /* 0x0009d83a01007387 */ /* 0x0001e40000100a00 */
[----:B0-----:R-:W3:Y:S01]  /*36f00*/  LDL.LU.64 R58, [R1+0x2d20] ;  /* 0x002d2000013a7983 */ /* 0x001ee20000300a00 */
[----:B------:R0:W-:Y:S02]  /*36f10*/  STL.64 [R1+0x2c80], R54 ;  /* 0x002c803601007387 */ /* 0x0001e40000100a00 */
[----:B------:R-:W3:Y:S02]  /*36f20*/  LDL.LU R52, [R1+0x670] ;  /* 0x0006700001347983 */ /* 0x000ee40000300800 */
[----:B------:R-:W3:Y:S01]  /*36f30*/  LDL.LU R53, [R1+0x674] ;  /* 0x0006740001357983 */ /* 0x000ee20000300800 */
[----:B0-----:R-:W3:Y:S01]  /*36f40*/  LDL.LU R54, [R1+0x678] ;  /* 0x0006780001367983 */ /* 0x001ee20000300800 */
[----:B------:R-:W3:Y:S02]  /*36f50*/  LDL.LU R55, [R1+0x67c] ;  /* 0x00067c0001377983 */ /* 0x000ee40000300800 */
[----:B------:R-:W-:-:S02]  /*36f60*/  IMAD.MOV.U32 R50, RZ, RZ, R25 ;  /* 0x000000ffff327224 */ /* 0x000fc400078e0019 */
[----:B------:R-:W-:Y:S01]  /*36f70*/  IMAD.MOV.U32 R51, RZ, RZ, R24 ;  /* 0x000000ffff337224 */ /* 0x000fe200078e0018 */
[C---:B----4-:R-:W-:Y:S08]  /*36f80*/  HMMA.16816.F32 R16, R12.reuse, R26, R16 ;  /* 0x0000001a0c10723c */ /* 0x050ff00000001810 */
[C---:B--2---:R-:W-:Y:S08]  /*36f90*/  HMMA.16816.F32 R28, R12.reuse, R34, R28 ;  /* 0x000000220c1c723c */ /* 0x044ff0000000181c */
[C---:B------:R-:W-:Y:S08]  /*36fa0*/  HMMA.16816.F32 R36, R12.reuse, R10, R36 ;  /* 0x0000000a0c24723c */ /* 0x040ff00000001824 */
[C---:B---3--:R-:W-:Y:S08]  /*36fb0*/  HMMA.16816.F32 R44, R12.reuse, R58, R44 ;  /* 0x0000003a0c2c723c */ /* 0x048ff0000000182c */
[C---:B------:R-:W-:Y:S01]  /*36fc0*/  HMMA.16816.F32 R48, R12.reuse, R50, R52 ;  /* 0x000000320c30723c */ /* 0x040fe20000001834 */
[----:B------:R-:W2:Y:S07]  /*36fd0*/  LDL.LU R52, [R1+0x550] ;  /* 0x0005500001347983 */ /* 0x000eae0000300800 */
[----:B------:R-:W-:Y:S11]  /*36fe0*/  HMMA.16816.F32 R20, R12, R6, R20 ;  /* 0x000000060c14723c */ /* 0x000ff60000001814 */
[----:B------:R-:W-:Y:S04]  /*36ff0*/  @!UPT UIADD3 URZ, URZ, URZ, URZ ;  /* 0x0000003f3f3ff290 */ /* 0x000fe8000fffe03f */
[----:B------:R0:W-:Y:S01]  /*37000*/  STL.64 [R1+0x9c0], R48 ;  /* 0x0009c03001007387 */ /* 0x0001e20000100a00 */
[----:B------:R1:W-:Y:S02]  /*37010*/  STL.64 [R1+0x9c8], R50 ;  /* 0x0009c83201007387 */ /* 0x0003e40000100a00 */
[----:B------:R-:W2:Y:S02]  /*37020*/  LDL.LU R53, [R1+0x554] ;  /* 0x0005540001357983 */ /* 0x000ea40000300800 */
[----:B------:R-:W2:Y:S01]  /*37030*/  LDL.LU R54, [R1+0x558] ;  /* 0x0005580001367983 */ /* 0x000ea20000300800 */
[----:B------:R-:W2:Y:S04]  /*37040*/  LDL.LU R55, [R1+0x55c] ;  /* 0x00055c0001377983 */ /* 0x000ea80000300800 */
[----:B0-----:R-:W3:Y:S01]  /*37050*/  LDL.LU R48, [R1+0x540] ;  /* 0x0005400001307983 */ /* 0x001ee20000300800 */
[----:B------:R-:W3:Y:S02]  /*37060*/  LDL.LU R49, [R1+0x544] ;  /* 0x0005440001317983 */ /* 0x000ee40000300800 */
[----:B-1----:R-:W3:Y:S02]  /*37070*/  LDL.LU R50, [R1+0x548] ;  /* 0x0005480001327983 */ /* 0x002ee40000300800 */
[----:B------:R-:W3:Y:S01]  /*37080*/  LDL.LU R51, [R1+0x54c] ;  /* 0x00054c0001337983 */ /* 0x000ee20000300800 */
[----:B------:R-:W-:Y:S01]  /*37090*/  STL.64 [R1+0x9b0], R44 ;  /* 0x0009b02c01007387 */ /* 0x000fe20000100a00 */
[----:B------:R0:W-:Y:S03]  /*370a0*/  STL.64 [R1+0x9b8], R46 ;  /* 0x0009b82e01007387 */ /* 0x0001e60000100a00 */
[----:B0-----:R-:W4:Y:S01]  /*370b0*/  LDL.LU.64 R46, [R1+0x2d18] ;  /* 0x002d1800012e7983 */ /* 0x001f220000300a00 */
[----:B------:R-:W4:Y:S02]  /*370c0*/  LDL.LU.64 R44, [R1+0x2d10] ;  /* 0x002d1000012c7983 */ /* 0x000f240000300a00 */
[----:B------:R0:W-:Y:S02]  /*370d0*/  STL.64 [R1+0x2c70], R58 ;  /* 0x002c703a01007387 */ /* 0x0001e40000100a00 */
[----:B------:R-:W2:Y:S01]  /*370e0*/  LDL.LU R56, [R1+0x560] ;  /* 0x0005600001387983 */ /* 0x000ea20000300800 */
[----:B------:R-:W2:Y:S01]  /*370f0*/  LDL.LU R57, [R1+0x564] ;  /* 0x0005640001397983 */ /* 0x000ea20000300800 */
[----:B------:R-:W-:-:S02]  /*37100*/  IMAD.MOV.U32 R25, RZ, RZ, R34 ;  /* 0x000000ffff197224 */ /* 0x000fc400078e0022 */
[----:B------:R-:W-:Y:S01]  /*37110*/  IMAD.MOV.U32 R24, RZ, RZ, R35 ;  /* 0x000000ffff187224 */ /* 0x000fe200078e0023 */
[----:B0-----:R-:W2:Y:S01]  /*37120*/  LDL.LU R58, [R1+0x568] ;  /* 0x00056800013a7983 */ /* 0x001ea20000300800 */
[----:B------:R-:W2:Y:S02]  /*37130*/  LDL.LU R59, [R1+0x56c] ;  /* 0x00056c00013b7983 */ /* 0x000ea40000300800 */
[----:B------:R0:W-:Y:S02]  /*37140*/  STL.64 [R1+0x9a0], R16 ;  /* 0x0009a01001007387 */ /* 0x0001e40000100a00 */
[----:B------:R1:W-:Y:S02]  /*37150*/  STL.64 [R1+0x9a8], R18 ;  /* 0x0009a81201007387 */ /* 0x0003e40000100a00 */
[----:B0-----:R-:W-:Y:S02]  /*37160*/  IMAD.MOV.U32 R17, RZ, RZ, R26 ;  /* 0x000000ffff117224 */ /* 0x001fe400078e001a */
[----:B------:R-:W-:-:S02]  /*37170*/  IMAD.MOV.U32 R16, RZ, RZ, R27 ;  /* 0x000000ffff107224 */ /* 0x000fc400078e001b */
[----:B------:R-:W2:Y:S01]  /*37180*/  LDL.LU.64 R26, [R1+0x2d08] ;  /* 0x002d0800011a7983 */ /* 0x000ea20000300a00 */
[----:B------:R-:W-:Y:S02]  /*37190*/  STL.64 [R1+0x990], R28 ;  /* 0x0009901c01007387 */ /* 0x000fe40000100a00 */
[----:B------:R0:W-:Y:S02]  /*371a0*/  STL.64 [R1+0x998], R30 ;  /* 0x0009981e01007387 */ /* 0x0001e40000100a00 */
[----:B-1----:R-:W-:Y:S02]  /*371b0*/  IMAD.MOV.U32 R19, RZ, RZ, R10 ;  /* 0x000000ffff137224 */ /* 0x002fe400078e000a */
[----:B------:R-:W-:Y:S01]  /*371c0*/  IMAD.MOV.U32 R18, RZ, RZ, R11 ;  /* 0x000000ffff127224 */ /* 0x000fe200078e000b */
[----:B0-----:R-:W2:Y:S01]  /*371d0*/  LDL.LU.64 R30, [R1+0x2d00] ;  /* 0x002d0000011e7983 */ /* 0x001ea20000300a00 */
[----:B------:R-:W2:Y:S02]  /*371e0*/  LDL.LU.64 R28, [R1+0x2cf8] ;  /* 0x002cf800011c7983 */ /* 0x000ea40000300a00 */
[----:B------:R-:W3:Y:S02]  /*371f0*/  LDL.LU.64 R34, [R1+0x2cf0] ;  /* 0x002cf00001227983 */ /* 0x000ee40000300a00 */
[----:B------:R-:W2:Y:S01]  /*37200*/  LDL.LU.64 R32, [R1+0x2ce8] ;  /* 0x002ce80001207983 */ /* 0x000ea20000300a00 */
[----:B------:R-:W-:Y:S01]  /*37210*/  STL.64 [R1+0x980], R36 ;  /* 0x0009802401007387 */ /* 0x000fe20000100a00 */
[----:B------:R0:W-:Y:S03]  /*37220*/  STL.64 [R1+0x988], R38 ;  /* 0x0009882601007387 */ /* 0x0001e60000100a00 */
[----:B0-----:R-:W2:Y:S01]  /*37230*/  LDL.LU.64 R38, [R1+0x2ce0] ;  /* 0x002ce00001267983 */ /* 0x001ea20000300a00 */
[----:B------:R-:W2:Y:S02]  /*37240*/  LDL.LU.64 R36, [R1+0x2cd8] ;  /* 0x002cd80001247983 */ /* 0x000ea40000300a00 */
[----:B------:R-:W2:Y:S02]  /*37250*/  LDL.LU.64 R10, [R1+0x2cd0] ;  /* 0x002cd000010a7983 */ /* 0x000ea40000300a00 */
[----:B------:R-:W2:Y:S01]  /*37260*/  LDL.LU.64 R8, [R1+0x2cc8] ;  /* 0x002cc80001087983 */ /* 0x000ea20000300a00 */
[----:B------:R0:W-:Y:S01]  /*37270*/  STL.64 [R1+0x620], R20 ;  /* 0x0006201401007387 */ /* 0x0001e20000100a00 */
[----:B------:R-:W-:Y:S02]  /*37280*/  STL.64 [R1+0x628], R22 ;  /* 0x0006281601007387 */ /* 0x000fe40000100a00 */
[----:B0-----:R-:W-:-:S02]  /*37290*/  IMAD.MOV.U32 R21, RZ, RZ, R6 ;  /* 0x000000ffff157224 */ /* 0x001fc400078e0006 */
[----:B------:R-:W-:Y:S02]  /*372a0*/  IMAD.MOV.U32 R20, RZ, RZ, R7 ;  /* 0x000000ffff147224 */ /* 0x000fe400078e0007 */
[----:B------:R-:W4:Y:S01]  /*372b0*/  LDL.LU.64 R6, [R1+0x2cc0] ;  /* 0x002cc00001067983 */ /* 0x000f220000300a00 */
[----:B------:R-:W2:Y:S01]  /*372c0*/  LDL.LU.64 R4, [R1+0x2cb8] ;  /* 0x002cb80001047983 */ /* 0x000ea20000300a00 */
[C---:B----4-:R-:W-:Y:S11]  /*372d0*/  HMMA.16816.F32 R44, R12.reuse, R6, R44 ;  /* 0x000000060c2c723c */ /* 0x050ff6000000182c */
[----:B------:R-:W-:Y:S11]  /*372e0*/  @!UPT UIADD3 URZ, URZ, URZ, URZ ;  /* 0x0000003f3f3ff290 */ /* 0x000ff6000fffe03f */
[----:B------:R-:W-:Y:S01]  /*372f0*/  @!UPT UIADD3 URZ, URZ, URZ, URZ ;  /* 0x0000003f3f3ff290 */ /* 0x000fe2000fffe03f */
[----:B------:R-:W-:Y:S01]  /*37300*/  STL.64 [R1+0x610], R44 ;  /* 0x0006102c01007387 */ /* 0x000fe20000100a00 */
[----:B------:R0:W-:Y:S03]  /*37310*/  STL.64 [R1+0x618], R46 ;  /* 0x0006182e01007387 */ /* 0x0001e60000100a00 */
[----:B0-----:R-:W4:Y:S01]  /*37320*/  LDL.LU.64 R46, [R1+0x2cb0] ;  /* 0x002cb000012e7983 */ /* 0x001f220000300a00 */
[----:B------:R-:W4:Y:S02]  /*37330*/  LDL.LU.64 R44, [R1+0x2ca8] ;  /* 0x002ca800012c7983 */ /* 0x000f240000300a00 */
[----:B------:R-:W-:Y:S02]  /*37340*/  STL.64 [R1+0x2c20], R6 ;  /* 0x002c200601007387 */ /* 0x000fe40000100a00 */
[----:B--2---:R0:W-:Y:S02]  /*37350*/  STL.64 [R1+0x2c18], R4 ;  /* 0x002c180401007387 */ /* 0x0041e40000100a00 */
[----:B0-----:R-:W2:Y:S01]  /*37360*/  LDL.LU R4, [R1+0x320] ;  /* 0x0003200001047983 */ /* 0x001ea20000300800 */
[----:B------:R-:W2:Y:S02]  /*37370*/  LDL.LU R5, [R1+0x324] ;  /* 0x0003240001057983 */ /* 0x000ea40000300800 */
[----:B------:R-:W2:Y:S02]  /*37380*/  LDL.LU R6, [R1+0x328] ;  /* 0x0003280001067983 */ /* 0x000ea40000300800 */
[----:B------:R-:W2:Y:S01]  /*37390*/  LDL.LU R7, [R1+0x32c] ;  /* 0x00032c0001077983 */ /* 0x000ea20000300800 */
[----:B------:R-:W-:Y:S01]  /*373a0*/  STL.64 [R1+0x2c30], R10 ;  /* 0x002c300a01007387 */ /* 0x000fe20000100a00 */
[----:B------:R-:W-:Y:S01]  /*373b0*/  STL.64 [R1+0x2c28], R8 ;  /* 0x002c280801007387 */ /* 0x000fe20000100a00 */
[----:B--2---:R-:W-:Y:S02]  /*373c0*/  HMMA.16816.F32 R4, R12, R10, R4 ;  /* 0x0000000a0c04723c */ /* 0x004fe40000001804 */
[----:B------:R-:W0:Y:S11]  /*373d0*/  LDSM.16.MT88.4 R12, [R41+0x1080] ;  /* 0x00108000290c783b */ /* 0x000e360000004200 */
[----:B------:R-:W-:Y:S10]  /*373e0*/  @!UPT UIADD3 URZ, URZ, URZ, URZ ;  /* 0x0000003f3f3ff290 */ /* 0x000ff4000fffe03f */
[----:B------:R-:W-:Y:S01]  /*373f0*/  STL.64 [R1+0x3a0], R4 ;  /* 0x0003a00401007387 */ /* 0x000fe20000100a00 */
[----:B------:R-:W-:Y:S03]  /*37400*/  STL.64 [R1+0x3a8], R6 ;  /* 0x0003a80601007387 */ /* 0x000fe60000100a00 */
[----:B0-----:R0:W-:Y:S01]  /*37410*/  STL.64 [R1+0x2b50], R14 ;  /* 0x002b500e01007387 */ /* 0x0011e20000100a00 */
[----:B------:R-:W-:Y:S03]  /*37420*/  STL.64 [R1+0x2b48], R12 ;  /* 0x002b480c01007387 */ /* 0x000fe60000100a00 */
[----:B0-----:R-:W2:Y:S01]  /*37430*/  LDL.LU.64 R14, [R1+0xc8] ;  /* 0x0000c800010e7983 */ /* 0x001ea20000300a00 */
[C---:B----4-:R-:W-:Y:S08]  /*37440*/  HMMA.16816.F32 R8, R44.reuse, R42, R56 ;  /* 0x0000002a2c08723c */ /* 0x050ff00000001838 */
[C---:B------:R-:W-:Y:S01]  /*37450*/  HMMA.16816.F32 R4, R44.reuse, R38, R52 ;  /* 0x000000262c04723c */ /* 0x040fe20000001834 */
[----:B--2---:R-:W-:Y:S01]  /*37460*/  STL.64 [R1+0x2c78], R14 ;  /* 0x002c780e01007387 */ /* 0x004fe20000100a00 */
[----:B------:R-:W-:Y:S11]  /*37470*/  STL.64 [R1+0x2c38], R42 ;  /* 0x002c382a01007387 */ /* 0x000ff60000100a00 */
[----:B------:R-:W-:Y:S02]  /*37480*/  @!UPT UIADD3 URZ, URZ, URZ, URZ ;  /* 0x0000003f3f3ff290 */ /* 0x000fe4000fffe03f */
[----:B------:R-:W-:Y:S02]  /*37490*/  STL.64 [R1+0x360], R8 ;  /* 0x0003600801007387 */ /* 0x000fe40000100a00 */
[----:B------:R3:W-:Y:S02]  /*374a0*/  STL.64 [R1+0x368], R10 ;  /* 0x0003680a01007387 */ /* 0x0007e40000100a00 */
[----:B---3--:R-:W-:Y:S01]  /*374b0*/  HMMA.16816.F32 R8, R44, R34, R48 ;  /* 0x000000222c08723c */ /* 0x008fe20000001830 */
[----:B------:R-:W-:Y:S01]  /*374c0*/  STL.64 [R1+0x2c00], R38 ;  /* 0x002c002601007387 */ /* 0x000fe20000100a00 */
[----:B------:R-:W-:Y:S02]  /*374d0*/  STL.64 [R1+0x2bf8], R36 ;  /* 0x002bf82401007387 */ /* 0x000fe40000100a00 */
[----:B------:R-:W-:Y:S02]  /*374e0*/  STL.64 [R1+0x350], R4 ;  /* 0x0003500401007387 */ /* 0x000fe40000100a00 */
[----:B------:R0:W-:Y:S02]  /*374f0*/  STL.64 [R1+0x358], R6 ;  /* 0x0003580601007387 */ /* 0x0001e40000100a00 */
[----:B------:R-:W-:-:S02]  /*37500*/  IMAD.MOV.U32 R42, RZ, RZ, R19 ;  /* 0x000000ffff2a7224 */ /* 0x000fc400078e0013 */
[----:B------:R-:W-:Y:S02]  /*37510*/  IMAD.MOV.U32 R43, RZ, RZ, R18 ;  /* 0x000000ffff2b7224 */ /* 0x000fe400078e0012 */
[----:B0-----:R-:W-:Y:S02]  /*37520*/  IMAD.MOV.U32 R6, RZ, RZ, R21 ;  /* 0x000000ffff067224 */ /* 0x001fe400078e0015 */
[----:B------:R-:W-:-:S09]  /*37530*/  IMAD.MOV.U32 R7, RZ, RZ, R20 ;  /* 0x000000ffff077224 */ /* 0x000fd200078e0014 */
[----:B------:R-:W-:Y:S01]  /*37540*/  STL.64 [R1+0x340], R8 ;  /* 0x0003400801007387 */ /* 0x000fe20000100a00 */
[----:B------:R-:W-:Y:S02]  /*37550*/  STL.64 [R1+0x348], R10 ;  /* 0x0003480a01007387 */ /* 0x000fe40000100a00 */
[----:B------:R0:W-:Y:S02]  /*37560*/  STL.64 [R1+0x2c40], R6 ;  /* 0x002c400601007387 */ /* 0x0001e40000100a00 */
[----:B------:R1:W-:Y:S01]  /*37570*/  STL.64 [R1+0x2c48], R42 ;  /* 0x002c482a01007387 */ /* 0x0003e20000100a00 */
[----:B------:R-:W2:Y:S01]  /*37580*/  LDL.LU R4, [R1+0x4a0] ;  /* 0x0004a00001047983 */ /* 0x000ea20000300800 */
[----:B------:R-:W2:Y:S03]  /*37590*/  LDL.LU R5, [R1+0x4a4] ;  /* 0x0004a40001057983 */ /* 0x000ea60000300800 */
[----:B0-----:R-:W3:Y:S01]  /*375a0*/  LDL.LU R6, [R1+0x4a8] ;  /* 0x0004a80001067983 */ /* 0x001ee20000300800 */
[----:B------:R-:W3:Y:S03]  /*375b0*/  LDL.LU R7, [R1+0x4ac] ;  /* 0x0004ac0001077983 */ /* 0x000ee60000300800 */
[----:B---3--:R0:W-:Y:S01]  /*375c0*/  STL.64 [R1+0x2c58], R6 ;  /* 0x002c580601007387 */ /* 0x0081e20000100a00 */
[----:B--2---:R-:W-:Y:S02]  /*375d0*/  STL.64 [R1+0x2c50], R4 ;  /* 0x002c500401007387 */ /* 0x004fe40000100a00 */
[----:B------:R-:W2:Y:S02]  /*375e0*/  LDL.LU R40, [R1+0x4b0] ;  /* 0x0004b00001287983 */ /* 0x000ea40000300800 */
[----:B------:R-:W2:Y:S01]  /*375f0*/  LDL.LU R41, [R1+0x4b4] ;  /* 0x0004b40001297983 */ /* 0x000ea20000300800 */
[----:B-1----:R-:W3:Y:S01]  /*37600*/  LDL.LU R42, [R1+0x4b8] ;  /* 0x0004b800012a7983 */ /* 0x002ee20000300800 */
[----:B------:R-:W3:Y:S02]  /*37610*/  LDL.LU R43, [R1+0x4bc] ;  /* 0x0004bc00012b7983 */ /* 0x000ee40000300800 */
[----:B------:R-:W4:Y:S02]  /*37620*/  LDL.LU R56, [R1+0x4e0] ;  /* 0x0004e00001387983 */ /* 0x000f240000300800 */
[----:B------:R-:W4:Y:S01]  /*37630*/  LDL.LU R57, [R1+0x4e4] ;  /* 0x0004e40001397983 */ /* 0x000f220000300800 */
[----:B------:R-:W4:Y:S01]  /*37640*/  LDL.LU R58, [R1+0x4e8] ;  /* 0x0004e800013a7983 */ /* 0x000f220000300800 */
[----:B------:R-:W4:Y:S02]  /*37650*/  LDL.LU R59, [R1+0x4ec] ;  /* 0x0004ec00013b7983 */ /* 0x000f240000300800 */
        /* <DEDUP_REMOVED lines=8> */
[----:B------:R-:W4:Y:S02]  /*376e0*/  LDL.LU R52, [R1+0x500] ;  /* 0x0005000001347983 */ /* 0x000f240000300800 */
[----:B------:R-:W4:Y:S01]  /*376f0*/  LDL.LU R53, [R1+0x504] ;  /* 0x0005040001357983 */ /* 0x000f220000300800 */
[----:B------:R-:W4:Y:S01]  /*37700*/  LDL.LU R54, [R1+0x508] ;  /* 0x0005080001367983 */ /* 0x000f220000300800 */
[----:B0-----:R-:W-:-:S02]  /*37710*/  IMAD.MOV.U32 R7, RZ, RZ, R16 ;  /* 0x000000ffff077224 */ /* 0x001fc400078e0010 */
[----:B------:R-:W4:Y:S02]  /*37720*/  LDL.LU R55, [R1+0x50c] ;  /* 0x00050c0001377983 */ /* 0x000f240000300800 */
[----:B------:R-:W-:Y:S01]  /*37730*/  IMAD.MOV.U32 R6, RZ, RZ, R17 ;  /* 0x000000ffff067224 */ /* 0x000fe200078e0011 */
        /* <DEDUP_REMOVED lines=12> */
[----:B---3--:R-:W-:Y:S01]  /*37800*/  STL.64 [R1+0x2c68], R42 ;  /* 0x002c682a01007387 */ /* 0x008fe20000100a00 */
[C---:B--2---:R-:W-:Y:S03]  /*37810*/  HMMA.16816.F32 R48, R44.reuse, R30, R48 ;  /* 0x0000001e2c30723c */ /* 0x044fe60000001830 */
[----:B------:R0:W-:Y:S05]  /*37820*/  STL.64 [R1+0x2c60], R40 ;  /* 0x002c602801007387 */ /* 0x0001ea0000100a00 */
[C---:B----4-:R-:W-:Y:S01]  /*37830*/  HMMA.16816.F32 R16, R44.reuse, R26, R16 ;  /* 0x0000001a2c10723c */ /* 0x050fe20000001810 */
[----:B0-----:R-:W2:Y:S01]  /*37840*/  LDL.LU R40, [R1+0x4c0] ;  /* 0x0004c00001287983 */ /* 0x001ea20000300800 */
[----:B------:R-:W2:Y:S02]  /*37850*/  LDL.LU R41, [R1+0x4c4] ;  /* 0x0004c40001297983 */ /* 0x000ea40000300800 */
[----:B------:R-:W2:Y:S02]  /*37860*/  LDL.LU R42, [R1+0x4c8] ;  /* 0x0004c800012a7983 */ /* 0x000ea40000300800 */
[----:B------:R-:W2:Y:S01]  /*37870*/  LDL.LU R43, [R1+0x4cc] ;  /* 0x0004cc00012b7983 */ /* 0x000ea20000300800 */
[----:B------:R-:W3:Y:S01]  /*37880*/  LDL.LU R8, [R1+0x490] ;  /* 0x0004900001087983 */ /* 0x000ee20000300800 */
[----:B------:R-:W3:Y:S02]  /*37890*/  LDL.LU R9, [R1+0x494] ;  /* 0x0004940001097983 */ /* 0x000ee40000300800 */
[----:B------:R-:W3:Y:S02]  /*378a0*/  LDL.LU R10, [R1+0x498] ;  /* 0x00049800010a7983 */ /* 0x000ee40000300800 */
[----:B------:R-:W3:Y:S01]  /*378b0*/  LDL.LU R11, [R1+0x49c] ;  /* 0x00049c00010b7983 */ /* 0x000ee20000300800 */
[----:B------:R-:W-:Y:S01]  /*378c0*/  STL.64 [R1+0x2bf0], R34 ;  /* 0x002bf02201007387 */ /* 0x000fe20000100a00 */
[----:B------:R-:W-:Y:S02]  /*378d0*/  STL.64 [R1+0x2be8], R32 ;  /* 0x002be82001007387 */ /* 0x000fe40000100a00 */
[----:B------:R0:W-:Y:S02]  /*378e0*/  STL.64 [R1+0x330], R48 ;  /* 0x0003303001007387 */ /* 0x0001e40000100a00 */
[----:B------:R1:W-:Y:S01]  /*378f0*/  STL.64 [R1+0x338], R50 ;  /* 0x0003383201007387 */ /* 0x0003e20000100a00 */
[----:B0-----:R-:W4:Y:S01]  /*37900*/  LDL.LU R48, [R1+0x50] ;  /* 0x0000500001307983 */ /* 0x001f220000300800 */
[----:B------:R-:W4:Y:S02]  /*37910*/  LDL.LU R49, [R1+0x54] ;  /* 0x0000540001317983 */ /* 0x000f240000300800 */
[----:B-1----:R-:W4:Y:S02]  /*37920*/  LDL.LU R50, [R1+0x58] ;  /* 0x0000580001327983 */ /* 0x002f240000300800 */
[----:B------:R-:W4:Y:S01]  /*37930*/  LDL.LU R51, [R1+0x5c] ;  /* 0x00005c0001337983 */ /* 0x000f220000300800 */
[----:B------:R-:W-:Y:S01]  /*37940*/  STL.64 [R1+0x2be0], R30 ;  /* 0x002be01e01007387 */ /* 0x000fe20000100a00 */
[----:B------:R0:W-:Y:S03]  /*37950*/  STL.64 [R1+0x2bd8], R28 ;  /* 0x002bd81c01007387 */ /* 0x0001e60000100a00 */
[----:B0-----:R-:W2:Y:S01]  /*37960*/  LDL.LU R28, [R1+0x480] ;  /* 0x00048000011c7983 */ /* 0x001ea20000300800 */
[----:B------:R-:W2:Y:S02]  /*37970*/  LDL.LU R29, [R1+0x484] ;  /* 0x00048400011d7983 */ /* 0x000ea40000300800 */
[----:B------:R-:W2:Y:S02]  /*37980*/  LDL.LU R30, [R1+0x488] ;  /* 0x00048800011e7983 */ /* 0x000ea40000300800 */
[----:B------:R-:W2:Y:S01]  /*37990*/  LDL.LU R31, [R1+0x48c] ;  /* 0x00048c00011f7983 */ /* 0x000ea20000300800 */
        /* <DEDUP_REMOVED lines=29> */
[C---:B------:R-:W-:Y:S08]  /*37b70*/  HMMA.16816.F32 R4, R44.reuse, R6, R40 ;  /* 0x000000062c04723c */ /* 0x040ff00000001828 */
        /* <DEDUP_REMOVED lines=9> */
[----:B------:R-:W2:Y:S01]  /*37c10*/  LDL.LU.64 R42, [R1+0x2c68] ;  /* 0x002c6800012a7983 */ /* 0x000ea20000300a00 */
[----:B------:R-:W2:Y:S02]  /*37c20*/  LDL.LU.64 R40, [R1+0x2c60] ;  /* 0x002c600001287983 */ /* 0x000ea40000300a00 */
[----:B------:R-:W-:-:S02]  /*37c30*/  IMAD.MOV.U32 R34, RZ, RZ, R25 ;  /* 0x000000ffff227224 */ /* 0x000fc400078e0019 */
[----:B------:R-:W-:Y:S01]  /*37c40*/  IMAD.MOV.U32 R35, RZ, RZ, R24 ;  /* 0x000000ffff237224 */ /* 0x000fe200078e0018 */
[----:B------:R-:W-:Y:S01]  /*37c50*/  STL.64 [R1+0x8c0], R4 ;  /* 0x0008c00401007387 */ /* 0x000fe20000100a00 */
[----:B------:R0:W-:Y:S03]  /*37c60*/  STL.64 [R1+0x8c8], R6 ;  /* 0x0008c80601007387 */ /* 0x0001e60000100a00 */
[----:B0-----:R-:W3:Y:S01]  /*37c70*/  LDL.LU.64 R6, [R1+0x2c58] ;  /* 0x002c580001067983 */ /* 0x001ee20000300a00 */
[----:B------:R-:W3:Y:S01]  /*37c80*/  LDL.LU.64 R4, [R1+0x2c50] ;  /* 0x002c500001047983 */ /* 0x000ee20000300a00 */
[C---:B--2---:R-:W-:Y:S02]  /*37c90*/  HMMA.16816.F32 R32, R44.reuse, R34, R40 ;  /* 0x000000222c20723c */ /* 0x044fe40000001828 */
[----:B------:R-:W3:Y:S11]  /*37ca0*/  LDL.LU.64 R42, [R1+0x2c48] ;  /* 0x002c4800012a7983 */ /* 0x000ef60000300a00 */
[----:B------:R-:W-:Y:S10]  /*37cb0*/  @!UPT UIADD3 URZ, URZ, URZ, URZ ;  /* 0x0000003f3f3ff290 */ /* 0x000ff4000fffe03f */
[----:B------:R0:W-:Y:S01]  /*37cc0*/  STL.64 [R1+0x570], R32 ;  /* 0x0005702001007387 */ /* 0x0001e20000100a00 */
[----:B------:R1:W-:Y:S03]  /*37cd0*/  STL.64 [R1+0x578], R34 ;  /* 0x0005782201007387 */ /* 0x0003e60000100a00 */
[----:B0-----:R-:W2:Y:S01]  /*37ce0*/  LDL.LU R32, [R1+0x300] ;  /* 0x0003000001207983 */ /* 0x001ea20000300800 */
[----:B------:R-:W2:Y:S02]  /*37cf0*/  LDL.LU R33, [R1+0x304] ;  /* 0x0003040001217983 */ /* 0x000ea40000300800 */
[----:B-1----:R-:W2:Y:S02]  /*37d00*/  LDL.LU R34, [R1+0x308] ;  /* 0x0003080001227983 */ /* 0x002ea40000300800 */
[----:B------:R-:W2:Y:S01]  /*37d10*/  LDL.LU R35, [R1+0x30c] ;  /* 0x00030c0001237983 */ /* 0x000ea20000300800 */
[C---:B---3--:R-:W-:Y:S01]  /*37d20*/  HMMA.16816.F32 R40, R44.reuse, R42, R4 ;  /* 0x0000002a2c28723c */ /* 0x048fe20000001804 */
[----:B------:R-:W3:Y:S11]  /*37d30*/  LDL.LU.64 R6, [R1+0x2c40] ;  /* 0x002c400001067983 */ /* 0x000ef60000300a00 */
[----:B------:R-:W-:Y:S11]  /*37d40*/  @!UPT UIADD3 URZ, URZ, URZ, URZ ;  /* 0x0000003f3f3ff290 */ /* 0x000ff6000fffe03f */
[----:B------:R-:W-:Y:S01]  /*37d50*/  STL.64 [R1+0x560], R40 ;  /* 0x0005602801007387 */ /* 0x000fe20000100a00 */
[----:B------:R0:W-:Y:S03]  /*37d60*/  STL.64 [R1+0x568], R42 ;  /* 0x0005682a01007387 */ /* 0x0001e60000100a00 */
[----:B0-----:R-:W2:Y:S01]  /*37d70*/  LDL.LU.64 R42, [R1+0x2c38] ;  /* 0x002c3800012a7983 */ /* 0x001ea20000300a00 */
[C---:B---3--:R-:W-:Y:S03]  /*37d80*/  HMMA.16816.F32 R4, R44.reuse, R6, R8 ;  /* 0x000000062c04723c */ /* 0x048fe60000001808 */
[----:B------:R-:W4:Y:S01]  /*37d90*/  LDL.LU.64 R10, [R1+0x2c30] ;  /* 0x002c3000010a7983 */ /* 0x000f220000300a00 */
[----:B------:R-:W3:Y:S11]  /*37da0*/  LDL.LU.64 R8, [R1+0x2c28] ;  /* 0x002c280001087983 */ /* 0x000ef60000300a00 */
[----:B------:R-:W-:Y:S08]  /*37db0*/  @!UPT UIADD3 URZ, URZ, URZ, URZ ;  /* 0x0000003f3f3ff290 */ /* 0x000ff0000fffe03f */
[----:B------:R-:W-:Y:S01]  /*37dc0*/  STL.64 [R1+0x550], R4 ;  /* 0x0005500401007387 */ /* 0x000fe20000100a00 */
[----:B------:R0:W-:Y:S03]  /*37dd0*/  STL.64 [R1+0x558], R6 ;  /* 0x0005580601007387 */ /* 0x0001e60000100a00 */
[----:B0-----:R-:W2:Y:S01]  /*37de0*/  LDL.LU.64 R6, [R1+0x2c20] ;  /* 0x002c200001067983 */ /* 0x001ea20000300a00 */
[----:B------:R-:W3:Y:S01]  /*37df0*/  LDL.LU.64 R4, [R1+0x2c18] ;  /* 0x002c180001047983 */ /* 0x000ee20000300a00 */
[C---:B--2---:R-:W-:Y:S08]  /*37e00*/  HMMA.16816.F32 R28, R44.reuse, R6, R28 ;  /* 0x000000062c1c723c */ /* 0x044ff0000000181c */
[----:B----4-:R-:W-:Y:S11]  /*37e10*/  HMMA.16816.F32 R44, R44, R10, R48 ;  /* 0x0000000a2c2c723c */ /* 0x010ff60000001830 */
[----:B------:R-:W-:Y:S04]  /*37e20*/  @!UPT UIADD3 URZ, URZ, URZ, URZ ;  /* 0x0000003f3f3ff290 */ /* 0x000fe8000fffe03f */
[----:B------:R0:W-:Y:S01]  /*37e30*/  STL.64 [R1+0x540], R28 ;  /* 0x0005401c01007387 */ /* 0x0001e20000100a00 */
[----:B------:R1:W-:Y:S03]  /*37e40*/  STL.64 [R1+0x548], R30 ;  /* 0x0005481e01007387 */ /* 0x0003e60000100a00 */
[----:B0-----:R-:W2:Y:S01]  /*37e50*/  LDL.LU R28, [R1+0x2f0] ;  /* 0x0002f000011c7983 */ /* 0x001ea20000300800 */
[----:B------:R-:W2:Y:S02]  /*37e60*/  LDL.LU R29, [R1+0x2f4] ;  /* 0x0002f400011d7983 */ /* 0x000ea40000300800 */
[----:B-1----:R-:W2:Y:S02]  /*37e70*/  LDL.LU R30, [R1+0x2f8] ;  /* 0x0002f800011e7983 */ /* 0x002ea40000300800 */
[----:B------:R-:W2:Y:S01]  /*37e80*/  LDL.LU R31, [R1+0x2fc] ;  /* 0x0002fc00011f7983 */ /* 0x000ea20000300800 */
[----:B------:R-:W-:Y:S01]  /*37e90*/  STL.64 [R1+0x2b70], R6 ;  /* 0x002b700601007387 */ /* 0x000fe20000100a00 */
[----:B---3--:R0:W-:Y:S03]  /*37ea0*/  STL.64 [R1+0x2b68], R4 ;  /* 0x002b680401007387 */ /* 0x0081e60000100a00 */
[----:B0-----:R-:W3:Y:S01]  /*37eb0*/  LDL.LU R4, [R1+0x2a0] ;  /* 0x0002a00001047983 */ /* 0x001ee20000300800 */
[----:B------:R-:W3:Y:S02]  /*37ec0*/  LDL.LU R5, [R1+0x2a4] ;  /* 0x0002a40001057983 */ /* 0x000ee40000300800 */
[----:B------:R-:W3:Y:S02]  /*37ed0*/  LDL.LU R6, [R1+0x2a8] ;  /* 0x0002a80001067983 */ /* 0x000ee40000300800 */
[----:B------:R-:W3:Y:S01]  /*37ee0*/  LDL.LU R7, [R1+0x2ac] ;  /* 0x0002ac0001077983 */ /* 0x000ee20000300800 */
[----:B------:R-:W4:Y:S01]  /*37ef0*/  LDL.LU.64 R50, [R1+0x2c10] ;  /* 0x002c100001327983 */ /* 0x000f220000300a00 */
[----:B------:R-:W4:Y:S02]  /*37f00*/  LDL.LU.64 R48, [R1+0x2c08] ;  /* 0x002c080001307983 */ /* 0x000f240000300a00 */
[----:B------:R0:W-:Y:S02]  /*37f10*/  STL.64 [R1+0x150], R44 ;  /* 0x0001502c01007387 */ /* 0x0001e40000100a00 */
[----:B------:R1:W-:Y:S01]  /*37f20*/  STL.64 [R1+0x158], R46 ;  /* 0x0001582e01007387 */ /* 0x0003e20000100a00 */
[----:B0-----:R-:W2:Y:S01]  /*37f30*/  LDL.LU R44, [R1+0x2b0] ;  /* 0x0002b000012c7983 */ /* 0x001ea20000300800 */
[----:B------:R-:W2:Y:S02]  /*37f40*/  LDL.LU R45, [R1+0x2b4] ;  /* 0x0002b400012d7983 */ /* 0x000ea40000300800 */
[----:B-1----:R-:W2:Y:S02]  /*37f50*/  LDL.LU R46, [R1+0x2b8] ;  /* 0x0002b800012e7983 */ /* 0x002ea40000300800 */
[----:B------:R-:W2:Y:S01]  /*37f60*/  LDL.LU R47, [R1+0x2bc] ;  /* 0x0002bc00012f7983 */ /* 0x000ea20000300800 */
[----:B------:R-:W-:Y:S01]  /*37f70*/  STL.64 [R1+0x2b60], R10 ;  /* 0x002b600a01007387 */ /* 0x000fe20000100a00 */
[----:B------:R0:W-:Y:S03]  /*37f80*/  STL.64 [R1+0x2b58], R8 ;  /* 0x002b580801007387 */ /* 0x0001e60000100a00 */
        /* <DEDUP_REMOVED lines=10> */
[----:B------:R-:W2:Y:S02]  /*38030*/  LDL.LU.64 R36, [R1+0x2bf8] ;  /* 0x002bf80001247983 */ /* 0x000ea40000300a00 */
[----:B------:R0:W-:Y:S02]  /*38040*/  STL.64 [R1+0x2b78], R42 ;  /* 0x002b782a01007387 */ /* 0x0001e40000100a00 */
[----:B------:R-:W2:Y:S01]  /*38050*/  LDL.LU R40, [R1+0x2d0] ;  /* 0x0002d00001287983 */ /* 0x000ea20000300800 */
[----:B------:R-:W2:Y:S04]  /*38060*/  LDL.LU R41, [R1+0x2d4] ;  /* 0x0002d40001297983 */ /* 0x000ea80000300800 */
[----:B0-----:R-:W2:Y:S01]  /*38070*/  LDL.LU R42, [R1+0x2d8] ;  /* 0x0002d800012a7983 */ /* 0x001ea20000300800 */
        /* <DEDUP_REMOVED lines=9> */
[----:B--2---:R0:W-:Y:S02]  /*38110*/  STL.64 [R1+0x2b80], R36 ;  /* 0x002b802401007387 */ /* 0x0041e40000100a00 */
        /* <DEDUP_REMOVED lines=9> */
[----:B0-----:R-:W2:Y:S01]  /*381b0*/  LDL.LU.64 R30, [R1+0x2be0] ;  /* 0x002be000011e7983 */ /* 0x001ea20000300a00 */
[----:B------:R-:W4:Y:S02]  /*381c0*/  LDL.LU.64 R28, [R1+0x2bd8] ;  /* 0x002bd800011c7983 */ /* 0x000f240000300a00 */
[----:B------:R-:W-:Y:S02]  /*381d0*/  STL.64 [R1+0x2b98], R34 ;  /* 0x002b982201007387 */ /* 0x000fe40000100a00 */
[----:B---3--:R2:W-:Y:S01]  /*381e0*/  STL.64 [R1+0x2b90], R32 ;  /* 0x002b902001007387 */ /* 0x0085e20000100a00 */
[C---:B------:R-:W-:Y:S08]  /*381f0*/  HMMA.16816.F32 R8, R48.reuse, R18, R8 ;  /* 0x000000123008723c */ /* 0x040ff00000001808 */
[C---:B------:R-:W-:Y:S08]  /*38200*/  HMMA.16816.F32 R4, R48.reuse, R54, R4 ;  /* 0x000000363004723c */ /* 0x040ff00000001804 */
[C---:B--2---:R-:W-:Y:S01]  /*38210*/  HMMA.16816.F32 R32, R48.reuse, R30, R36 ;  /* 0x0000001e3020723c */ /* 0x044fe20000001824 */
[----:B------:R-:W-:Y:S01]  /*38220*/  STL.64 [R1+0x2ba8], R30 ;  /* 0x002ba81e01007387 */ /* 0x000fe20000100a00 */
[----:B----4-:R0:W-:Y:S06]  /*38230*/  STL.64 [R1+0x2ba0], R28 ;  /* 0x002ba01c01007387 */ /* 0x0101ec0000100a00 */
[C---:B0-----:R-:W-:Y:S11]  /*38240*/  HMMA.16816.F32 R28, R48.reuse, R26, R40 ;  /* 0x0000001a301c723c */ /* 0x041ff60000001828 */
[----:B------:R-:W-:Y:S04]  /*38250*/  @!UPT UIADD3 URZ, URZ, URZ, URZ ;  /* 0x0000003f3f3ff290 */ /* 0x000fe8000fffe03f */
[----:B------:R-:W-:Y:S01]  /*38260*/  STL.64 [R1+0x310], R32 ;  /* 0x0003102001007387 */ /* 0x000fe20000100a00 */
[----:B------:R-:W-:Y:S02]  /*38270*/  STL.64 [R1+0x318], R34 ;  /* 0x0003182201007387 */ /* 0x000fe40000100a00 */
[----:B------:R-:W-:Y:S05]  /*38280*/  STL.64 [R1+0x2bb0], R26 ;  /* 0x002bb01a01007387 */ /* 0x000fea0000100a00 */
[----:B------:R-:W-:Y:S01]  /*38290*/  STL.64 [R1+0x300], R28 ;  /* 0x0003001c01007387 */ /* 0x000fe20000100a00 */
[----:B------:R-:W-:Y:S02]  /*382a0*/  STL.64 [R1+0x308], R30 ;  /* 0x0003081e01007387 */ /* 0x000fe40000100a00 */
[----:B------:R-:W-:Y:S02]  /*382b0*/  STL.64 [R1+0x2bc0], R18 ;  /* 0x002bc01201007387 */ /* 0x000fe40000100a00 */
[----:B------:R-:W-:Y:S01]  /*382c0*/  STL.64 [R1+0x2bb8], R16 ;  /* 0x002bb81001007387 */ /* 0x000fe20000100a00 */
[----:B------:R-:W-:Y:S01]  /*382d0*/  STL.64 [R1+0x2f0], R8 ;  /* 0x0002f00801007387 */ /* 0x000fe20000100a00 */
[----:B------:R0:W-:Y:S02]  /*382e0*/  STL.64 [R1+0x2f8], R10 ;  /* 0x0002f80a01007387 */ /* 0x0001e40000100a00 */
[----:B0-----:R-:W-:Y:S01]  /*382f0*/  HMMA.16816.F32 R8, R48, R22, R44 ;  /* 0x000000163008723c */ /* 0x001fe2000000182c */
[----:B------:R-:W-:Y:S01]  /*38300*/  STL.64 [R1+0x2bd0], R22 ;  /* 0x002bd01601007387 */ /* 0x000fe20000100a00 */
[----:B------:R0:W-:Y:S05]  /*38310*/  STL.64 [R1+0x2bc8], R20 ;  /* 0x002bc81401007387 */ /* 0x0001ea0000100a00 */
[----:B------:R-:W-:-:S02]  /*38320*/  IMAD.MOV.U32 R45, RZ, RZ, R54 ;  /* 0x000000ffff2d7224 */ /* 0x000fc400078e0036 */
[----:B------:R-:W-:Y:S11]  /*38330*/  IMAD.MOV.U32 R44, RZ, RZ, R55 ;  /* 0x000000ffff2c7224 */ /* 0x000ff600078e0037 */
[----:B------:R-:W-:Y:S03]  /*38340*/  @!UPT UIADD3 URZ, URZ, URZ, URZ ;  /* 0x0000003f3f3ff290 */ /* 0x000fe6000fffe03f */
[----:B------:R-:W-:Y:S01]  /*38350*/  STL.64 [R1+0x2e0], R8 ;  /* 0x0002e00801007387 */ /* 0x000fe20000100a00 */
[----:B------:R-:W-:Y:S02]  /*38360*/  STL.64 [R1+0x2e8], R10 ;  /* 0x0002e80a01007387 */ /* 0x000fe40000100a00 */
[----:B------:R-:W-:Y:S02]  /*38370*/  STL.64 [R1+0x970], R4 ;  /* 0x0009700401007387 */ /* 0x000fe40000100a00 */
[----:B------:R1:W-:Y:S01]  /*38380*/  STL.64 [R1+0x978], R6 ;  /* 0x0009780601007387 */ /* 0x0003e20000100a00 */
[----:B------:R-:W2:Y:S01]  /*38390*/  LDL.LU R52, [R1+0x280] ;  /* 0x0002800001347983 */ /* 0x000ea20000300800 */
[----:B------:R-:W2:Y:S02]  /*383a0*/  LDL.LU R53, [R1+0x284] ;  /* 0x0002840001357983 */ /* 0x000ea40000300800 */
[----:B------:R-:W2:Y:S02]  /*383b0*/  LDL.LU R54, [R1+0x288] ;  /* 0x0002880001367983 */ /* 0x000ea40000300800 */
        /* <DEDUP_REMOVED lines=8> */
[----:B------:R-:W4:Y:S01]  /*38440*/  LDL.LU R27, [R1+0x26c] ;  /* 0x00026c00011b7983 */ /* 0x000f220000300800 */
[----:B0-----:R-:W3:Y:S01]  /*38450*/  LDL.LU R20, [R1+0x270] ;  /* 0x0002700001147983 */ /* 0x001ee20000300800 */
[----:B------:R-:W3:Y:S02]  /*38460*/  LDL.LU R21, [R1+0x274] ;  /* 0x0002740001157983 */ /* 0x000ee40000300800 */
[----:B------:R-:W3:Y:S02]  /*38470*/  LDL.LU R22, [R1+0x278] ;  /* 0x0002780001167983 */ /* 0x000ee40000300800 */
[----:B------:R-:W3:Y:S01]  /*38480*/  LDL.LU R23, [R1+0x27c] ;  /* 0x00027c0001177983 */ /* 0x000ee20000300800 */
[----:B------:R-:W3:Y:S01]  /*38490*/  LDL.LU.64 R18, [R1+0xa8] ;  /* 0x0000a80001127983 */ /* 0x000ee20000300a00 */
[----:B------:R-:W4:Y:S02]  /*384a0*/  LDL.LU.64 R30, [R1+0x98] ;  /* 0x00009800011e7983 */ /* 0x000f240000300a00 */
[----:B------:R-:W4:Y:S02]  /*384b0*/  LDL.LU R32, [R1+0x250] ;  /* 0x0002500001207983 */ /* 0x000f240000300800 */
[----:B------:R-:W4:Y:S01]  /*384c0*/  LDL.LU R33, [R1+0x254] ;  /* 0x0002540001217983 */ /* 0x000f220000300800 */
[----:B------:R-:W4:Y:S01]  /*384d0*/  LDL.LU R34, [R1+0x258] ;  /* 0x0002580001227983 */ /* 0x000f220000300800 */
[----:B------:R-:W4:Y:S02]  /*384e0*/  LDL.LU R35, [R1+0x25c] ;  /* 0x00025c0001237983 */ /* 0x000f240000300800 */
[----:B------:R-:W4:Y:S02]  /*384f0*/  LDL.LU.64 R38, [R1+0x88] ;  /* 0x0000880001267983 */ /* 0x000f240000300a00 */
[----:B-1----:R-:W4:Y:S01]  /*38500*/  LDL.LU.64 R6, [R1+0x78] ;  /* 0x0000780001067983 */ /* 0x002f220000300a00 */
[----:B------:R-:W4:Y:S01]  /*38510*/  LDL.LU R8, [R1+0x230] ;  /* 0x0002300001087983 */ /* 0x000f220000300800 */
[----:B------:R-:W4:Y:S02]  /*38520*/  LDL.LU R9, [R1+0x234] ;  /* 0x0002340001097983 */ /* 0x000f240000300800 */
[----:B------:R-:W4:Y:S02]  /*38530*/  LDL.LU R10, [R1+0x238] ;  /* 0x00023800010a7983 */ /* 0x000f240000300800 */
[----:B------:R-:W4:Y:S01]  /*38540*/  LDL.LU R11, [R1+0x23c] ;  /* 0x00023c00010b7983 */ /* 0x000f220000300800 */
[----:B------:R0:W-:Y:S01]  /*38550*/  STL [R1+0x2b14], R44 ;  /* 0x002b142c01007387 */ /* 0x0001e20000100800 */
[----:B------:R1:W-:Y:S03]  /*38560*/  STL [R1+0x2b10], R45 ;  /* 0x002b102d01007387 */ /* 0x0003e60000100800 */
[----:B0-----:R-:W4:Y:S01]  /*38570*/  LDL.LU R44, [R1+0x290] ;  /* 0x00029000012c7983 */ /* 0x001f220000300800 */
[----:B-1----:R-:W4:Y:S02]  /*38580*/  LDL.LU R45, [R1+0x294] ;  /* 0x00029400012d7983 */ /* 0x002f240000300800 */
[----:B------:R-:W4:Y:S02]  /*38590*/  LDL.LU R46, [R1+0x298] ;  /* 0x00029800012e7983 */ /* 0x000f240000300800 */
[----:B------:R-:W4:Y:S01]  /*385a0*/  LDL.LU R47, [R1+0x29c] ;  /* 0x00029c00012f7983 */ /* 0x000f220000300800 */
[C---:B--2---:R-:W-:Y:S08]  /*385b0*/  HMMA.16816.F32 R52, R48.reuse, R58, R52 ;  /* 0x0000003a3034723c */ /* 0x044ff00000001834 */
[C---:B---3--:R-:W-:Y:S08]  /*385c0*/  HMMA.16816.F32 R20, R48.reuse, R18, R20 ;  /* 0x000000123014723c */ /* 0x048ff00000001814 */
[C---:B----4-:R-:W-:Y:S08]  /*385d0*/  HMMA.16816.F32 R24, R48.reuse, R30, R24 ;  /* 0x0000001e3018723c */ /* 0x050ff00000001818 */
[C---:B------:R-:W-:Y:S08]  /*385e0*/  HMMA.16816.F32 R44, R48.reuse, R14, R44 ;  /* 0x0000000e302c723c */ /* 0x040ff0000000182c */
[C---:B------:R-:W-:Y:S08]  /*385f0*/  HMMA.16816.F32 R32, R48.reuse, R38, R32 ;  /* 0x000000263020723c */ /* 0x040ff00000001820 */
[----:B------:R-:W-:Y:S01]  /*38600*/  HMMA.16816.F32 R40, R48, R6, R40 ;  /* 0x000000063028723c */ /* 0x000fe20000001828 */
[----:B------:R-:W-:-:S02]  /*38610*/  IMAD.MOV.U32 R60, RZ, RZ, R18 ;  /* 0x000000ffff3c7224 */ /* 0x000fc400078e0012 */
[----:B------:R-:W-:-:S04]  /*38620*/  IMAD.MOV.U32 R61, RZ, RZ, R19 ;  /* 0x000000ffff3d7224 */ /* 0x000fc800078e0013 */
[----:B------:R-:W-:Y:S01]  /*38630*/  STL.64 [R1+0x960], R44 ;  /* 0x0009602c01007387 */ /* 0x000fe20000100a00 */
[----:B------:R0:W-:Y:S02]  /*38640*/  STL.64 [R1+0x968], R46 ;  /* 0x0009682e01007387 */ /* 0x0001e40000100a00 */
[----:B------:R-:W2:Y:S02]  /*38650*/  LDL.LU R12, [R1+0x40] ;  /* 0x00004000010c7983 */ /* 0x000ea40000300800 */
[----:B------:R-:W2:Y:S01]  /*38660*/  LDL.LU R13, [R1+0x44] ;  /* 0x00004400010d7983 */ /* 0x000ea20000300800 */
[----:B------:R1:W-:Y:S01]  /*38670*/  STL.64 [R1+0x950], R52 ;  /* 0x0009503401007387 */ /* 0x0003e20000100a00 */
[----:B------:R3:W-:Y:S02]  /*38680*/  STL.64 [R1+0x958], R54 ;  /* 0x0009583601007387 */ /* 0x0007e40000100a00 */
[----:B------:R-:W4:Y:S02]  /*38690*/  LDL.LU R56, [R1+0x20] ;  /* 0x0000200001387983 */ /* 0x000f240000300800 */
[----:B------:R-:W4:Y:S02]  /*386a0*/  LDL.LU R57, [R1+0x24] ;  /* 0x0000240001397983 */ /* 0x000f240000300800 */
[----:B0-----:R-:W-:-:S02]  /*386b0*/  IMAD.MOV.U32 R47, RZ, RZ, R14 ;  /* 0x000000ffff2f7224 */ /* 0x001fc400078e000e */
[----:B------:R-:W-:Y:S02]  /*386c0*/  IMAD.MOV.U32 R46, RZ, RZ, R15 ;  /* 0x000000ffff2e7224 */ /* 0x000fe400078e000f */
[----:B------:R-:W-:Y:S02]  /*386d0*/  IMAD.MOV.U32 R14, RZ, RZ, R2 ;  /* 0x000000ffff0e7224 */ /* 0x000fe400078e0002 */
[----:B------:R-:W-:Y:S02]  /*386e0*/  IMAD.MOV.U32 R15, RZ, RZ, R0 ;  /* 0x000000ffff0f7224 */ /* 0x000fe400078e0000 */
[----:B------:R-:W-:Y:S02]  /*386f0*/  IMAD.MOV.U32 R2, RZ, RZ, R58 ;  /* 0x000000ffff027224 */ /* 0x000fe400078e003a */
[----:B------:R-:W-:Y:S01]  /*38700*/  IMAD.MOV.U32 R0, RZ, RZ, R59 ;  /* 0x000000ffff007224 */ /* 0x000fe200078e003b */
[----:B------:R-:W4:Y:S01]  /*38710*/  LDL.LU R58, [R1+0x28] ;  /* 0x00002800013a7983 */ /* 0x000f220000300800 */
[----:B------:R-:W4:Y:S02]  /*38720*/  LDL.LU R59, [R1+0x2c] ;  /* 0x00002c00013b7983 */ /* 0x000f240000300800 */
[----:B-1----:R-:W2:Y:S02]  /*38730*/  LDL.LU R52, [R1+0x30] ;  /* 0x0000300001347983 */ /* 0x002ea40000300800 */
[----:B------:R-:W2:Y:S01]  /*38740*/  LDL.LU R53, [R1+0x34] ;  /* 0x0000340001357983 */ /* 0x000ea20000300800 */
[----:B---3--:R-:W3:Y:S01]  /*38750*/  LDL.LU R54, [R1+0x38] ;  /* 0x0000380001367983 */ /* 0x008ee20000300800 */
[----:B------:R-:W3:Y:S02]  /*38760*/  LDL.LU R55, [R1+0x3c] ;  /* 0x00003c0001377983 */ /* 0x000ee40000300800 */
[----:B------:R-:W-:Y:S02]  /*38770*/  STL.64 [R1+0x940], R20 ;  /* 0x0009401401007387 */ /* 0x000fe40000100a00 */
[----:B------:R0:W-:Y:S02]  /*38780*/  STL.64 [R1+0x948], R22 ;  /* 0x0009481601007387 */ /* 0x0001e40000100a00 */
[----:B------:R-:W-:-:S02]  /*38790*/  IMAD.MOV.U32 R44, RZ, RZ, R30 ;  /* 0x000000ffff2c7224 */ /* 0x000fc400078e001e */
[----:B------:R-:W-:Y:S01]  /*387a0*/  IMAD.MOV.U32 R45, RZ, RZ, R31 ;  /* 0x000000ffff2d7224 */ /* 0x000fe200078e001f */
[----:B0-----:R-:W2:Y:S01]  /*387b0*/  LDL.LU.64 R22, [R1+0x2bd0] ;  /* 0x002bd00001167983 */ /* 0x001ea20000300a00 */
[----:B------:R-:W2:Y:S02]  /*387c0*/  LDL.LU.64 R20, [R1+0x2bc8] ;  /* 0x002bc80001147983 */ /* 0x000ea40000300a00 */
[----:B------:R-:W2:Y:S02]  /*387d0*/  LDL.LU.64 R18, [R1+0x2bc0] ;  /* 0x002bc00001127983 */ /* 0x000ea40000300a00 */
[----:B------:R-:W2:Y:S01]  /*387e0*/  LDL.LU.64 R16, [R1+0x2bb8] ;  /* 0x002bb80001107983 */ /* 0x000ea20000300a00 */
[----:B------:R-:W-:Y:S01]  /*387f0*/  STL.64 [R1+0x930], R24 ;  /* 0x0009301801007387 */ /* 0x000fe20000100a00 */
[----:B------:R0:W-:Y:S03]  /*38800*/  STL.64 [R1+0x938], R26 ;  /* 0x0009381a01007387 */ /* 0x0001e60000100a00 */
[----:B0-----:R-:W2:Y:S01]  /*38810*/  LDL.LU.64 R26, [R1+0x2bb0] ;  /* 0x002bb000011a7983 */ /* 0x001ea20000300a00 */
[----:B------:R-:W2:Y:S02]  /*38820*/  LDL.LU.64 R30, [R1+0x2ba8] ;  /* 0x002ba800011e7983 */ /* 0x000ea40000300a00 */
[----:B------:R-:W2:Y:S02]  /*38830*/  LDL.LU.64 R28, [R1+0x2ba0] ;  /* 0x002ba000011c7983 */ /* 0x000ea40000300a00 */
[----:B------:R-:W-:Y:S01]  /*38840*/  STL.64 [R1+0x920], R32 ;  /* 0x0009202001007387 */ /* 0x000fe20000100a00 */
[----:B------:R0:W-:Y:S01]  /*38850*/  STL.64 [R1+0x928], R34 ;  /* 0x0009282201007387 */ /* 0x0001e20000100a00 */
[----:B------:R-:W-:-:S02]  /*38860*/  IMAD.MOV.U32 R25, RZ, RZ, R38 ;  /* 0x000000ffff197224 */ /* 0x000fc400078e0026 */
[----:B------:R-:W-:Y:S01]  /*38870*/  IMAD.MOV.U32 R24, RZ, RZ, R39 ;  /* 0x000000ffff187224 */ /* 0x000fe200078e0027 */
[----:B0-----:R-:W2:Y:S01]  /*38880*/  LDL.LU.64 R34, [R1+0x2b98] ;  /* 0x002b980001227983 */ /* 0x001ea20000300a00 */
[----:B------:R-:W2:Y:S02]  /*38890*/  LDL.LU.64 R32, [R1+0x2b90] ;  /* 0x002b900001207983 */ /* 0x000ea40000300a00 */
[----:B------:R-:W4:Y:S02]  /*388a0*/  LDL.LU.64 R38, [R1+0x2b88] ;  /* 0x002b880001267983 */ /* 0x000f240000300a00 */
[----:B------:R-:W2:Y:S01]  /*388b0*/  LDL.LU.64 R36, [R1+0x2b80] ;  /* 0x002b800001247983 */ /* 0x000ea20000300a00 */
[----:B------:R0:W-:Y:S01]  /*388c0*/  STL.64 [R1+0x910], R40 ;  /* 0x0009102801007387 */ /* 0x0001e20000100a00 */
[----:B------:R1:W-:Y:S02]  /*388d0*/  STL.64 [R1+0x918], R42 ;  /* 0x0009182a01007387 */ /* 0x0003e40000100a00 */
[----:B0-----:R-:W-:Y:S01]  /*388e0*/  IMAD.MOV.U32 R41, RZ, RZ, R6 ;  /* 0x000000ffff297224 */ /* 0x001fe200078e0006 */
[----:B-1----:R-:W3:Y:S01]  /*388f0*/  LDL.LU.64 R42, [R1+0x2b78] ;  /* 0x002b7800012a7983 */ /* 0x002ee20000300a00 */
[----:B------:R-:W-:-:S02]  /*38900*/  IMAD.MOV.U32 R40, RZ, RZ, R7 ;  /* 0x000000ffff287224 */ /* 0x000fc400078e0007 */
[----:B------:R-:W2:Y:S02]  /*38910*/  LDL.LU.64 R6, [R1+0x2b70] ;  /* 0x002b700001067983 */ /* 0x000ea40000300a00 */
[----:B------:R-:W3:Y:S01]  /*38920*/  LDL.LU.64 R4, [R1+0x2b68] ;  /* 0x002b680001047983 */ /* 0x000ee20000300a00 */
        /* <DEDUP_REMOVED lines=19> */
[----:B0-----:R-:W3:Y:S01]  /*38a60*/  LDL.LU R48, [R1] ;  /* 0x0000000001307983 */ /* 0x001ee20000300800 */
[----:B------:R-:W3:Y:S02]  /*38a70*/  LDL.LU R49, [R1+0x4] ;  /* 0x0000040001317983 */ /* 0x000ee40000300800 */
[----:B-1----:R-:W3:Y:S02]  /*38a80*/  LDL.LU R50, [R1+0x8] ;  /* 0x0000080001327983 */ /* 0x002ee40000300800 */
[----:B------:R-:W3:Y:S01]  /*38a90*/  LDL.LU R51, [R1+0xc] ;  /* 0x00000c0001337983 */ /* 0x000ee20000300800 */
[----:B------:R-:W-:Y:S01]  /*38aa0*/  STL.64 [R1+0x2ab0], R10 ;  /* 0x002ab00a01007387 */ /* 0x000fe20000100a00 */
[----:B----4-:R0:W-:Y:S03]  /*38ab0*/  STL.64 [R1+0x2aa8], R8 ;  /* 0x002aa80801007387 */ /* 0x0101e60000100a00 */
[----:B0-----:R-:W4:Y:S01]  /*38ac0*/  LDL.LU R8, [R1+0x10] ;  /* 0x0000100001087983 */ /* 0x001f220000300800 */
[----:B------:R-:W4:Y:S02]  /*38ad0*/  LDL.LU R9, [R1+0x14] ;  /* 0x0000140001097983 */ /* 0x000f240000300800 */
[----:B------:R-:W4:Y:S02]  /*38ae0*/  LDL.LU R10, [R1+0x18] ;  /* 0x00001800010a7983 */ /* 0x000f240000300800 */
[----:B------:R-:W4:Y:S01]  /*38af0*/  LDL.LU R11, [R1+0x1c] ;  /* 0x00001c00010b7983 */ /* 0x000f220000300800 */
[C---:B--2---:R-:W-:Y:S08]  /*38b00*/  HMMA.16816.F32 R52, R12.reuse, R42, R52 ;  /* 0x0000002a0c34723c */ /* 0x044ff00000001834 */
[C---:B------:R-:W-:Y:S11]  /*38b10*/  HMMA.16816.F32 R56, R12.reuse, R38, R56 ;  /* 0x000000260c38723c */ /* 0x040ff60000001838 */
[----:B------:R-:W-:Y:S04]  /*38b20*/  @!UPT UIADD3 URZ, URZ, URZ, URZ ;  /* 0x0000003f3f3ff290 */ /* 0x000fe8000fffe03f */
[----:B------:R-:W-:Y:S01]  /*38b30*/  STL.64 [R1+0x140], R52 ;  /* 0x0001403401007387 */ /* 0x000fe20000100a00 */
[----:B------:R0:W-:Y:S03]  /*38b40*/  STL.64 [R1+0x148], R54 ;  /* 0x0001483601007387 */ /* 0x0001e60000100a00 */
[----:B0-----:R-:W2:Y:S01]  /*38b50*/  LDL.LU.64 R54, [R1+0x2b40] ;  /* 0x002b400001367983 */ /* 0x001ea20000300a00 */
[----:B------:R-:W2:Y:S03]  /*38b60*/  LDL.LU.64 R52, [R1+0x2b38] ;  /* 0x002b380001347983 */ /* 0x000ea60000300a00 */
[----:B------:R-:W-:Y:S02]  /*38b70*/  STL.64 [R1+0x130], R56 ;  /* 0x0001303801007387 */ /* 0x000fe40000100a00 */
[----:B------:R0:W-:Y:S02]  /*38b80*/  STL.64 [R1+0x138], R58 ;  /* 0x0001383a01007387 */ /* 0x0001e40000100a00 */
[----:B0-----:R-:W2:Y:S01]  /*38b90*/  LDL.LU.64 R58, [R1+0x2b30] ;  /* 0x002b3000013a7983 */ /* 0x001ea20000300a00 */
[----:B------:R-:W2:Y:S01]  /*38ba0*/  LDL.LU.64 R56, [R1+0x2b28] ;  /* 0x002b280001387983 */ /* 0x000ea20000300a00 */
[C---:B----4-:R-:W-:Y:S01]  /*38bb0*/  HMMA.16816.F32 R8, R12.reuse, R34, R8 ;  /* 0x000000220c08723c */ /* 0x050fe20000001808 */
[----:B------:R-:W-:Y:S11]  /*38bc0*/  LOP3.LUT R17, R17, 0x7, RZ, 0xc0, !PT ;  /* 0x0000000711117812 */ /* 0x000ff600078ec0ff */
[----:B------:R-:W-:Y:S11]  /*38bd0*/  @!UPT UIADD3 URZ, URZ, URZ, URZ ;  /* 0x0000003f3f3ff290 */ /* 0x000ff6000fffe03f */
[----:B------:R-:W-:Y:S01]  /*38be0*/  STL.64 [R1+0x120], R8 ;  /* 0x0001200801007387 */ /* 0x000fe20000100a00 */
[----:B------:R3:W-:Y:S02]  /*38bf0*/  STL.64 [R1+0x128], R10 ;  /* 0x0001280a01007387 */ /* 0x0007e40000100a00 */
[C---:B---3--:R-:W-:Y:S01]  /*38c00*/  HMMA.16816.F32 R8, R12.reuse, R30, R48 ;  /* 0x0000001e0c08723c */ /* 0x048fe20000001830 */
[----:B------:R-:W-:Y:S11]  /*38c10*/  IMAD R17, R17, 0x90, RZ ;  /* 0x0000009011117824 */ /* 0x000ff600078e02ff */
[----:B------:R-:W-:Y:S11]  /*38c20*/  @!UPT UIADD3 URZ, URZ, URZ, URZ ;  /* 0x0000003f3f3ff290 */ /* 0x000ff6000fffe03f */
[----:B------:R0:W-:Y:S02]  /*38c30*/  STL.64 [R1+0x110], R8 ;  /* 0x0001100801007387 */ /* 0x0001e40000100a00 */
[----:B0-----:R-:W-:Y:S02]  /*38c40*/  LOP3.LUT R9, R17, 0x30, R16, 0x78, !PT ;  /* 0x0000003011097812 */ /* 0x001fe400078e7810 */
[----:B------:R0:W-:Y:S02]  /*38c50*/  STL.64 [R1+0x118], R10 ;  /* 0x0001180a01007387 */ /* 0x0001e40000100a00 */
[----:B------:R-:W-:Y:S01]  /*38c60*/  LOP3.LUT R9, R9, 0x40, RZ, 0x3c, !PT ;  /* 0x0000004009097812 */ /* 0x000fe200078e3cff */
[----:B0-----:R-:W-:Y:S02]  /*38c70*/  IMAD.MOV.U32 R10, RZ, RZ, R41 ;  /* 0x000000ffff0a7224 */ /* 0x001fe400078e0029 */
[----:B------:R-:W-:Y:S01]  /*38c80*/  IMAD.MOV.U32 R11, RZ, RZ, R40 ;  /* 0x000000ffff0b7224 */ /* 0x000fe200078e0028 */
[C---:B--2---:R-:W-:Y:S01]  /*38c90*/  HMMA.16816.F32 R48, R12.reuse, R18, R52 ;  /* 0x000000120c30723c */ /* 0x044fe20000001834 */
[----:B------:R-:W0:Y:S04]  /*38ca0*/  LDSM.16.MT88.4 R16, [R3+0x2000] ;  /* 0x002000000310783b */ /* 0x000e280000004200 */
[----:B------:R-:W-:Y:S03]  /*38cb0*/  LDSM.16.M88.4 R52, [R9+0x4400] ;  /* 0x004400000934783b */ /* 0x000fe60000000200 */
[C---:B------:R-:W-:Y:S11]  /*38cc0*/  HMMA.16816.F32 R56, R12.reuse, R26, R56 ;  /* 0x0000001a0c38723c */ /* 0x040ff60000001838 */
[----:B------:R-:W-:Y:S11]  /*38cd0*/  @!UPT UIADD3 URZ, URZ, URZ, URZ ;  /* 0x0000003f3f3ff290 */ /* 0x000ff6000fffe03f */
[----:B------:R-:W-:Y:S01]  /*38ce0*/  @!UPT UIADD3 URZ, URZ, URZ, URZ ;  /* 0x0000003f3f3ff290 */ /* 0x000fe2000fffe03f */
[----:B------:R-:W-:Y:S01]  /*38cf0*/  STL.64 [R1+0x100], R56 ;  /* 0x0001003801007387 */ /* 0x000fe20000100a00 */
[----:B------:R-:W-:Y:S02]  /*38d00*/  STL.64 [R1+0x108], R58 ;  /* 0x0001083a01007387 */ /* 0x000fe40000100a00 */
[----:B------:R-:W-:Y:S02]  /*38d10*/  STL.64 [R1+0xf0], R48 ;  /* 0x0000f03001007387 */ /* 0x000fe40000100a00 */
[----:B------:R-:W-:Y:S01]  /*38d20*/  STL.64 [R1+0xf8], R50 ;  /* 0x0000f83201007387 */ /* 0x000fe20000100a00 */
[----:B0-----:R-:W-:Y:S01]  /*38d30*/  STL.64 [R1+0x2aa0], R18 ;  /* 0x002aa01201007387 */ /* 0x001fe20000100a00 */
[----:B------:R-:W-:Y:S02]  /*38d40*/  STL.64 [R1+0x2a98], R16 ;  /* 0x002a981001007387 */ /* 0x000fe40000100a00 */
[----:B------:R-:W0:Y:S01]  /*38d50*/  LDSM.16.M88.4 R16, [R9+0x4000] ;  /* 0x004000000910783b */ /* 0x000e220000000200 */
[----:B------:R-:W1:Y:S04]  /*38d60*/  LDSM.16.M88.4 R48, [R9+0x4800] ;  /* 0x004800000930783b */ /* 0x000e680000000200 */
[----:B------:R-:W-:Y:S04]  /*38d70*/  LDSM.16.MT88.4 R56, [R3+0x2080] ;  /* 0x002080000338783b */ /* 0x000fe80000004200 */
[----:B0-----:R-:W-:Y:S01]  /*38d80*/  STL.64 [R1+0x60], R16 ;  /* 0x0000601001007387 */ /* 0x001fe20000100a00 */
[----:B------:R-:W-:Y:S02]  /*38d90*/  STL.64 [R1+0x68], R18 ;  /* 0x0000681201007387 */ /* 0x000fe40000100a00 */
[----:B------:R-:W0:Y:S04]  /*38da0*/  LDSM.16.M88.4 R16, [R9+0x4c00] ;  /* 0x004c00000910783b */ /* 0x000e280000000200 */
[----:B------:R-:W-:Y:S01]  /*38db0*/  STL.64 [R1+0x50], R52 ;  /* 0x0000503401007387 */ /* 0x000fe20000100a00 */
[----:B------:R-:W-:Y:S02]  /*38dc0*/  STL.64 [R1+0x58], R54 ;  /* 0x0000583601007387 */ /* 0x000fe40000100a00 */
[----:B------:R-:W2:Y:S04]  /*38dd0*/  LDSM.16.M88.4 R52, [R9+0x5000] ;  /* 0x005000000934783b */ /* 0x000ea80000000200 */
[----:B-1----:R-:W-:Y:S02]  /*38de0*/  STL.64 [R1+0x40], R48 ;  /* 0x0000403001007387 */ /* 0x002fe40000100a00 */
[----:B------:R-:W-:Y:S02]  /*38df0*/  STL.64 [R1+0x48], R50 ;  /* 0x0000483201007387 */ /* 0x000fe40000100a00 */
[----:B------:R-:W1:Y:S04]  /*38e00*/  LDSM.16.M88.4 R48, [R9+0x5400] ;  /* 0x005400000930783b */ /* 0x000e680000000200 */
[----:B0-----:R-:W-:Y:S01]  /*38e10*/  STL.64 [R1+0x30], R16 ;  /* 0x0000301001007387 */ /* 0x001fe20000100a00 */
[----:B------:R0:W-:Y:S02]  /*38e20*/  STL.64 [R1+0x38], R18 ;  /* 0x0000381201007387 */ /* 0x0001e40000100a00 */
[----:B0-----:R-:W-:Y:S01]  /*38e30*/  HMMA.16816.F32 R16, R12, R22, R4 ;  /* 0x000000160c10723c */ /* 0x001fe20000001804 */
[----:B------:R-:W0:Y:S04]  /*38e40*/  LDSM.16.M88.4 R4, [R9+0x5800] ;  /* 0x005800000904783b */ /* 0x000e280000000200 */
[----:B--2---:R-:W-:Y:S01]  /*38e50*/  STL.64 [R1+0x20], R52 ;  /* 0x0000203401007387 */ /* 0x004fe20000100a00 */
[----:B------:R-:W-:Y:S02]  /*38e60*/  STL.64 [R1+0x28], R54 ;  /* 0x0000283601007387 */ /* 0x000fe40000100a00 */
[----:B-1----:R-:W-:Y:S02]  /*38e70*/  STL.64 [R1+0x10], R48 ;  /* 0x0000103001007387 */ /* 0x002fe40000100a00 */
[----:B------:R-:W-:Y:S02]  /*38e80*/  STL.64 [R1+0x18], R50 ;  /* 0x0000183201007387 */ /* 0x000fe40000100a00 */
[----:B------:R-:W-:Y:S04]  /*38e90*/  LDSM.16.M88.4 R48, [R9+0x7800] ;  /* 0x007800000930783b */ /* 0x000fe80000000200 */
[----:B------:R-:W-:Y:S07]  /*38ea0*/  LDSM.16.M88.4 R52, [R9+0x7c00] ;  /* 0x007c00000934783b */ /* 0x000fee0000000200 */
[----:B------:R1:W-:Y:S01]  /*38eb0*/  STL.64 [R1+0xe0], R16 ;  /* 0x0000e01001007387 */ /* 0x0003e20000100a00 */
[----:B------:R2:W-:Y:S02]  /*38ec0*/  STL.64 [R1+0xe8], R18 ;  /* 0x0000e81201007387 */ /* 0x0005e40000100a00 */
[----:B------:R-:W3:Y:S02]  /*38ed0*/  LDL.LU R41, [R1+0x2b24] ;  /* 0x002b240001297983 */ /* 0x000ee40000300800 */
[----:B-1----:R-:W-:-:S02]  /*38ee0*/  IMAD.MOV.U32 R16, RZ, RZ, R37 ;  /* 0x000000ffff107224 */ /* 0x002fc400078e0025 */
[----:B------:R-:W-:Y:S01]  /*38ef0*/  IMAD.MOV.U32 R17, RZ, RZ, R36 ;  /* 0x000000ffff117224 */ /* 0x000fe200078e0024 */
[----:B0-----:R-:W-:Y:S01]  /*38f00*/  STL.64 [R1], R4 ;  /* 0x0000000401007387 */ /* 0x001fe20000100a00 */
[----:B------:R-:W-:Y:S02]  /*38f10*/  STL.64 [R1+0x8], R6 ;  /* 0x0000080601007387 */ /* 0x000fe40000100a00 */
[----:B------:R-:W4:Y:S02]  /*38f20*/  LDL.LU R40, [R1+0x2b20] ;  /* 0x002b200001287983 */ /* 0x000f240000300800 */
[----:B------:R-:W-:Y:S01]  /*38f30*/  STL.64 [R1+0x2ac8], R10 ;  /* 0x002ac80a01007387 */ /* 0x000fe20000100a00 */
[----:B------:R-:W4:Y:S01]  /*38f40*/  LDL.LU R37, [R1+0x2b1c] ;  /* 0x002b1c0001257983 */ /* 0x000f220000300800 */
[----:B------:R-:W4:Y:S02]  /*38f50*/  LDL.LU R36, [R1+0x2b18] ;  /* 0x002b180001247983 */ /* 0x000f240000300800 */
[----:B--2---:R-:W-:-:S02]  /*38f60*/  IMAD.MOV.U32 R18, RZ, RZ, R21 ;  /* 0x000000ffff127224 */ /* 0x004fc400078e0015 */
[----:B------:R-:W-:Y:S02]  /*38f70*/  IMAD.MOV.U32 R19, RZ, RZ, R20 ;  /* 0x000000ffff137224 */ /* 0x000fe400078e0014 */
[----:B------:R-:W0:Y:S04]  /*38f80*/  LDSM.16.M88.4 R20, [R9+0x5c00] ;  /* 0x005c00000914783b */ /* 0x000e280000000200 */
[----:B------:R-:W-:Y:S01]  /*38f90*/  STL.64 [R1+0x2ad8], R18 ;  /* 0x002ad81201007387 */ /* 0x000fe20000100a00 */
[----:B------:R-:W-:Y:S03]  /*38fa0*/  STL.64 [R1+0x2ad0], R16 ;  /* 0x002ad01001007387 */ /* 0x000fe60000100a00 */
[----:B0-----:R0:W-:Y:S01]  /*38fb0*/  STL [R1+0x251c], R22 ;  /* 0x00251c1601007387 */ /* 0x0011e20000100800 */
[----:B------:R1:W-:Y:S02]  /*38fc0*/  STL [R1+0x2518], R23 ;  /* 0x0025181701007387 */ /* 0x0003e40000100800 */
[----:B0-----:R-:W-:-:S02]  /*38fd0*/  IMAD.MOV.U32 R22, RZ, RZ, R25 ;  /* 0x000000ffff167224 */ /* 0x001fc400078e0019 */
[----:B-1----:R-:W-:Y:S02]  /*38fe0*/  IMAD.MOV.U32 R23, RZ, RZ, R24 ;  /* 0x000000ffff177224 */ /* 0x002fe400078e0018 */
[----:B------:R-:W0:Y:S04]  /*38ff0*/  LDSM.16.M88.4 R24, [R9+0x6000] ;  /* 0x006000000918783b */ /* 0x000e280000000200 */
[----:B------:R-:W-:Y:S01]  /*39000*/  STL.64 [R1+0x2a68], R20 ;  /* 0x002a681401007387 */ /* 0x000fe20000100a00 */
[----:B------:R-:W-:Y:S03]  /*39010*/  STL.64 [R1+0x2ae0], R22 ;  /* 0x002ae01601007387 */ /* 0x000fe60000100a00 */
[----:B0-----:R0:W-:Y:S01]  /*39020*/  STL [R1+0x24f0], R26 ;  /* 0x0024f01a01007387 */ /* 0x0011e20000100800 */
[----:B------:R1:W-:Y:S02]  /*39030*/  STL [R1+0x24ec], R27 ;  /* 0x0024ec1b01007387 */ /* 0x0003e40000100800 */
[----:B------:R2:W-:Y:S02]  /*39040*/  STL.64 [R1+0x2a40], R24 ;  /* 0x002a401801007387 */ /* 0x0005e40000100a00 */
[----:B0-----:R-:W-:-:S02]  /*39050*/  IMAD.MOV.U32 R26, RZ, RZ, R29 ;  /* 0x000000ffff1a7224 */ /* 0x001fc400078e001d */
[----:B-1----:R-:W-:Y:S02]  /*39060*/  IMAD.MOV.U32 R27, RZ, RZ, R28 ;  /* 0x000000ffff1b7224 */ /* 0x002fe400078e001c */
[----:B------:R-:W0:Y:S01]  /*39070*/  LDSM.16.M88.4 R28, [R9+0x6400] ;  /* 0x00640000091c783b */ /* 0x000e220000000200 */
[----:B--2---:R-:W-:Y:S02]  /*39080*/  IMAD.MOV.U32 R24, RZ, RZ, R33 ;  /* 0x000000ffff187224 */ /* 0x004fe400078e0021 */
[----:B------:R-:W-:Y:S02]  /*39090*/  IMAD.MOV.U32 R25, RZ, RZ, R32 ;  /* 0x000000ffff197224 */ /* 0x000fe400078e0020 */
[----:B------:R-:W1:Y:S04]  /*390a0*/  LDSM.16.M88.4 R32, [R9+0x6800] ;  /* 0x006800000920783b */ /* 0x000e680000000200 */
[----:B------:R-:W-:Y:S01]  /*390b0*/  STL.64 [R1+0x2af0], R26 ;  /* 0x002af01a01007387 */ /* 0x000fe20000100a00 */
[----:B------:R-:W-:Y:S03]  /*390c0*/  STL.64 [R1+0x2ae8], R24 ;  /* 0x002ae81801007387 */ /* 0x000fe60000100a00 */
[----:B0-----:R-:W-:Y:S04]  /*390d0*/  STL [R1+0x2584], R31 ;  /* 0x0025841f01007387 */ /* 0x001fe80000100800 */
[----:B-1----:R0:W-:Y:S01]  /*390e0*/  STL [R1+0x24e4], R34 ;  /* 0x0024e42201007387 */ /* 0x0021e20000100800 */
[----:B------:R1:W-:Y:S02]  /*390f0*/  STL [R1+0x24e0], R35 ;  /* 0x0024e02301007387 */ /* 0x0003e40000100800 */
[----:B------:R-:W-:Y:S02]  /*39100*/  STL.64 [R1+0x2a80], R32 ;  /* 0x002a802001007387 */ /* 0x000fe40000100a00 */
[----:B0-----:R-:W-:-:S02]  /*39110*/  IMAD.MOV.U32 R34, RZ, RZ, R44 ;  /* 0x000000ffff227224 */ /* 0x001fc400078e002c */
[----:B-1----:R-:W-:Y:S01]  /*39120*/  IMAD.MOV.U32 R35, RZ, RZ, R45 ;  /* 0x000000ffff237224 */ /* 0x002fe200078e002d */
[----:B------:R-:W2:Y:S01]  /*39130*/  LDL.LU R44, [R1+0x2b14] ;  /* 0x002b1400012c7983 */ /* 0x000ea20000300800 */
[----:B------:R-:W2:Y:S02]  /*39140*/  LDL.LU R45, [R1+0x2b10] ;  /* 0x002b1000012d7983 */ /* 0x000ea40000300800 */
[----:B---3--:R-:W-:Y:S02]  /*39150*/  IMAD.MOV.U32 R7, RZ, RZ, R41 ;  /* 0x000000ffff077224 */ /* 0x008fe400078e0029 */
[----:B----4-:R-:W-:Y:S02]  /*39160*/  IMAD.MOV.U32 R6, RZ, RZ, R40 ;  /* 0x000000ffff067224 */ /* 0x010fe400078e0028 */
[----:B------:R-:W-:Y:S02]  /*39170*/  IMAD.MOV.U32 R5, RZ, RZ, R37 ;  /* 0x000000ffff057224 */ /* 0x000fe400078e0025 */
[----:B------:R-:W-:-:S02]  /*39180*/  IMAD.MOV.U32 R4, RZ, RZ, R36 ;  /* 0x000000ffff047224 */ /* 0x000fc400078e0024 */
[----:B------:R-:W3:Y:S01]  /*39190*/  LDL.LU R36, [R1+0x2b0c] ;  /* 0x002b0c0001247983 */ /* 0x000ee20000300800 */
[----:B------:R-:W4:Y:S02]  /*391a0*/  LDL.LU R37, [R1+0x2b08] ;  /* 0x002b080001257983 */ /* 0x000f240000300800 */
[----:B------:R-:W4:Y:S02]  /*391b0*/  LDL.LU R40, [R1+0x2b04] ;  /* 0x002b040001287983 */ /* 0x000f240000300800 */
[----:B------:R-:W4:Y:S01]  /*391c0*/  LDL.LU R41, [R1+0x2b00] ;  /* 0x002b000001297983 */ /* 0x000f220000300800 */
[----:B------:R-:W4:Y:S01]  /*391d0*/  LDL.LU R16, [R1+0x7d0] ;  /* 0x0007d00001107983 */ /* 0x000f220000300800 */
[----:B------:R-:W4:Y:S02]  /*391e0*/  LDL.LU R17, [R1+0x7d4] ;  /* 0x0007d40001117983 */ /* 0x000f240000300800 */
[----:B------:R-:W4:Y:S02]  /*391f0*/  LDL.LU R18, [R1+0x7d8] ;  /* 0x0007d80001127983 */ /* 0x000f240000300800 */
[----:B------:R-:W4:Y:S02]  /*39200*/  LDL.LU R19, [R1+0x7dc] ;  /* 0x0007dc0001137983 */ /* 0x000f240000300800 */
[----:B------:R-:W-:-:S02]  /*39210*/  IMAD.MOV.U32 R10, RZ, RZ, R47 ;  /* 0x000000ffff0a7224 */ /* 0x000fc400078e002f */
[----:B------:R-:W-:Y:S02]  /*39220*/  IMAD.MOV.U32 R11, RZ, RZ, R46 ;  /* 0x000000ffff0b7224 */ /* 0x000fe400078e002e */
[----:B--2---:R-:W-:Y:S02]  /*39230*/  IMAD.MOV.U32 R23, RZ, RZ, R44 ;  /* 0x000000ffff177224 */ /* 0x004fe400078e002c */
[----:B------:R-:W-:Y:S02]  /*39240*/  IMAD.MOV.U32 R22, RZ, RZ, R45 ;  /* 0x000000ffff167224 */ /* 0x000fe400078e002d */
[----:B------:R-:W-:Y:S01]  /*39250*/  LDSM.16.M88.4 R44, [R9+0x7400] ;  /* 0x00740000092c783b */ /* 0x000fe20000000200 */
[----:B---3--:R-:W-:Y:S02]  /*39260*/  IMAD.MOV.U32 R27, RZ, RZ, R36 ;  /* 0x000000ffff1b7224 */ /* 0x008fe400078e0024 */
[----:B----4-:R-:W-:Y:S02]  /*39270*/  IMAD.MOV.U32 R26, RZ, RZ, R37 ;  /* 0x000000ffff1a7224 */ /* 0x010fe400078e0025 */
[----:B------:R-:W-:Y:S01]  /*39280*/  IMAD.MOV.U32 R25, RZ, RZ, R40 ;  /* 0x000000ffff197224 */ /* 0x000fe200078e0028 */
[----:B------:R-:W0:Y:S01]  /*39290*/  LDSM.16.M88.4 R36, [R9+0x6c00] ;  /* 0x006c00000924783b */ /* 0x000e220000000200 */
[----:B------:R-:W-:-:S02]  /*392a0*/  IMAD.MOV.U32 R24, RZ, RZ, R41 ;  /* 0x000000ffff187224 */ /* 0x000fc400078e0029 */
[----:B------:R1:W2:Y:S05]  /*392b0*/  LDSM.16.M88.4 R40, [R9+0x7000] ;  /* 0x007000000928783b */ /* 0x0002aa0000000200 */
[C---:B------:R-:W-:Y:S08]  /*392c0*/  HMMA.16816.F32 R20, R12.reuse, R22, R24 ;  /* 0x000000160c14723c */ /* 0x040ff00000001818 */
[----:B-1----:R-:W-:Y:S01]  /*392d0*/  HMMA.16816.F32 R8, R12, R10, R16 ;  /* 0x0000000a0c08723c */ /* 0x002fe20000001810 */
[----:B0-----:R-:W-:Y:S01]  /*392e0*/  STL [R1+0x2578], R38 ;  /* 0x0025782601007387 */ /* 0x001fe20000100800 */
[----:B------:R-:W-:Y:S02]  /*392f0*/  STL [R1+0x2560], R39 ;  /* 0x0025602701007387 */ /* 0x000fe40000100800 */
[----:B--2---:R-:W-:Y:S02]  /*39300*/  STL [R1+0x24e8], R42 ;  /* 0x0024e82a01007387 */ /* 0x004fe40000100800 */
[----:B------:R-:W-:Y:S01]  /*39310*/  STL [R1+0x24b0], R43 ;  /* 0x0024b02b01007387 */ /* 0x000fe20000100800 */
[----:B------:R0:W-:Y:S04]  /*39320*/  STL.64 [R1+0x2a70], R40 ;  /* 0x002a702801007387 */ /* 0x0001e80000100a00 */
[----:B0-----:R-:W2:Y:S01]  /*39330*/  LDL.LU R40, [R1+0x800] ;  /* 0x0008000001287983 */ /* 0x001ea20000300800 */
[----:B------:R-:W2:Y:S02]  /*39340*/  LDL.LU R41, [R1+0x804] ;  /* 0x0008040001297983 */ /* 0x000ea40000300800 */
[----:B------:R-:W2:Y:S02]  /*39350*/  LDL.LU R42, [R1+0x808] ;  /* 0x00080800012a7983 */ /* 0x000ea40000300800 */
[----:B------:R-:W2:Y:S01]  /*39360*/  LDL.LU R43, [R1+0x80c] ;  /* 0x00080c00012b7983 */ /* 0x000ea20000300800 */
[----:B------:R0:W-:Y:S01]  /*39370*/  STL [R1+0x24ac], R46 ;  /* 0x0024ac2e01007387 */ /* 0x0001e20000100800 */
[----:B------:R1:W-:Y:S02]  /*39380*/  STL [R1+0x24a8], R47 ;  /* 0x0024a82f01007387 */ /* 0x0003e40000100800 */
[----:B------:R-:W-:Y:S02]  /*39390*/  STL.64 [R1+0x2a18], R44 ;  /* 0x002a182c01007387 */ /* 0x000fe40000100a00 */
[----:B0-----:R-:W-:-:S02]  /*393a0*/  IMAD.MOV.U32 R46, RZ, RZ, R60 ;  /* 0x000000ffff2e7224 */ /* 0x001fc400078e003c */
[----:B-1----:R-:W-:Y:S01]  /*393b0*/  IMAD.MOV.U32 R47, RZ, RZ, R61 ;  /* 0x000000ffff2f7224 */ /* 0x002fe200078e003d */
[----:B------:R-:W3:Y:S01]  /*393c0*/  LDL.LU R60, [R1+0x2afc] ;  /* 0x002afc00013c7983 */ /* 0x000ee20000300800 */
[----:B------:R-:W4:Y:S02]  /*393d0*/  LDL.LU R61, [R1+0x2af8] ;  /* 0x002af800013d7983 */ /* 0x000f240000300800 */
[----:B------:R-:W-:Y:S02]  /*393e0*/  STL [R1+0x2580], R50 ;  /* 0x0025803201007387 */ /* 0x000fe40000100800 */
[----:B------:R-:W-:Y:S01]  /*393f0*/  STL [R1+0x257c], R51 ;  /* 0x00257c3301007387 */ /* 0x000fe20000100800 */
[----:B------:R-:W-:Y:S01]  /*39400*/  STL [R1+0x2544], R54 ;  /* 0x0025443601007387 */ /* 0x000fe20000100800 */
[----:B------:R-:W-:Y:S02]  /*39410*/  STL [R1+0x2540], R55 ;  /* 0x0025403701007387 */ /* 0x000fe40000100800 */
[----:B------:R0:W-:Y:S02]  /*39420*/  STL.64 [R1+0x2a78], R52 ;  /* 0x002a783401007387 */ /* 0x0001e40000100a00 */
[----:B0-----:R-:W3:Y:S01]  /*39430*/  LDL.LU R52, [R1+0x7f0] ;  /* 0x0007f00001347983 */ /* 0x001ee20000300800 */
[----:B------:R-:W3:Y:S02]  /*39440*/  LDL.LU R53, [R1+0x7f4] ;  /* 0x0007f40001357983 */ /* 0x000ee40000300800 */
[----:B------:R-:W3:Y:S02]  /*39450*/  LDL.LU R54, [R1+0x7f8] ;  /* 0x0007f80001367983 */ /* 0x000ee40000300800 */
[----:B------:R-:W3:Y:S01]  /*39460*/  LDL.LU R55, [R1+0x7fc] ;  /* 0x0007fc0001377983 */ /* 0x000ee20000300800 */
[----:B------:R-:W-:Y:S01]  /*39470*/  STL.64 [R1+0x2a10], R58 ;  /* 0x002a103a01007387 */ /* 0x000fe20000100a00 */
[----:B------:R-:W-:Y:S02]  /*39480*/  STL.64 [R1+0x2a08], R56 ;  /* 0x002a083801007387 */ /* 0x000fe40000100a00 */
[----:B------:R-:W4:Y:S02]  /*39490*/  LDL.LU.64 R26, [R1+0x2af0] ;  /* 0x002af000011a7983 */ /* 0x000f240000300a00 */
[----:B------:R-:W4:Y:S01]  /*394a0*/  LDL.LU.64 R24, [R1+0x2ae8] ;  /* 0x002ae80001187983 */ /* 0x000f220000300a00 */
[----:B------:R-:W-:Y:S01]  /*394b0*/  STL.64 [R1+0xd0], R20 ;  /* 0x0000d01401007387 */ /* 0x000fe20000100a00 */
[----:B------:R0:W-:Y:S03]  /*394c0*/  STL.64 [R1+0xd8], R22 ;  /* 0x0000d81601007387 */ /* 0x0001e60000100a00 */
[----:B0-----:R-:W4:Y:S01]  /*394d0*/  LDL.LU.64 R22, [R1+0x2ae0] ;  /* 0x002ae00001167983 */ /* 0x001f220000300a00 */
[----:B------:R-:W4:Y:S02]  /*394e0*/  LDL.LU.64 R18, [R1+0x2ad8] ;  /* 0x002ad80001127983 */ /* 0x000f240000300a00 */
[----:B------:R-:W4:Y:S02]  /*394f0*/  LDL.LU.64 R16, [R1+0x2ad0] ;  /* 0x002ad00001107983 */ /* 0x000f240000300a00 */
[----:B------:R-:W-:Y:S01]  /*39500*/  STL.64 [R1+0xc0], R8 ;  /* 0x0000c00801007387 */ /* 0x000fe20000100a00 */
[----:B------:R0:W-:Y:S04]  /*39510*/  STL.64 [R1+0xc8], R10 ;  /* 0x0000c80a01007387 */ /* 0x0001e80000100a00 */
[----:B0-----:R-:W4:Y:S01]  /*39520*/  LDL.LU.64 R10, [R1+0x2ac8] ;  /* 0x002ac800010a7983 */ /* 0x001f220000300a00 */
[----:B------:R-:W-:-:S02]  /*39530*/  IMAD.MOV.U32 R58, RZ, RZ, R2 ;  /* 0x000000ffff3a7224 */ /* 0x000fc400078e0002 */
[----:B------:R-:W-:-:S07]  /*39540*/  IMAD.MOV.U32 R59, RZ, RZ, R0 ;  /* 0x000000ffff3b7224 */ /* 0x000fce00078e0000 */
[C---:B------:R-:W-:Y:S01]  /*39550*/  HMMA.16816.F32 R56, R12.reuse, R58, R4 ;  /* 0x0000003a0c38723c */ /* 0x040fe20000001804 */
[----:B------:R-:W4:Y:S01]  /*39560*/  LDL.LU.64 R6, [R1+0x2ac0] ;  /* 0x002ac00001067983 */ /* 0x000f220000300a00 */
[----:B------:R-:W4:Y:S11]  /*39570*/  LDL.LU.64 R4, [R1+0x2ab8] ;  /* 0x002ab80001047983 */ /* 0x000f360000300a00 */
[----:B------:R-:W-:Y:S10]  /*39580*/  @!UPT UIADD3 URZ, URZ, URZ, URZ ;  /* 0x0000003f3f3ff290 */ /* 0x000ff4000fffe03f */
[----:B------:R-:W-:Y:S01]  /*39590*/  STL.64 [R1+0xb0], R56 ;  /* 0x0000b03801007387 */ /* 0x000fe20000100a00 */
[----:B------:R-:W-:Y:S01]  /*395a0*/  STL.64 [R1+0xb8], R58 ;  /* 0x0000b83a01007387 */ /* 0x000fe20000100a00 */
[C---:B--2---:R-:W-:Y:S08]  /*395b0*/  HMMA.16816.F32 R32, R12.reuse, R34, R40 ;  /* 0x000000220c20723c */ /* 0x044ff00000001828 */
[C---:B---3--:R-:W-:Y:S08]  /*395c0*/  HMMA.16816.F32 R44, R12.reuse, R46, R52 ;  /* 0x0000002e0c2c723c */ /* 0x048ff00000001834 */
[----:B----4-:R-:W-:Y:S08]  /*395d0*/  HMMA.16816.F32 R20, R12, R22, R24 ;  /* 0x000000160c14723c */ /* 0x010ff00000001818 */
[----:B------:R-:W-:-:S02]  /*395e0*/  IMAD.MOV.U32 R0, RZ, RZ, R35 ;  /* 0x000000ffff007224 */ /* 0x000fc400078e0023 */
[----:B------:R-:W-:Y:S01]  /*395f0*/  IMAD.MOV.U32 R2, RZ, RZ, R34 ;  /* 0x000000ffff027224 */ /* 0x000fe200078e0022 */
[----:B------:R-:W-:Y:S01]  /*39600*/  HMMA.16816.F32 R8, R12, R10, R16 ;  /* 0x0000000a0c08723c */ /* 0x000fe20000001810 */
[----:B------:R-:W-:Y:S02]  /*39610*/  IMAD.MOV.U32 R3, RZ, RZ, R33 ;  /* 0x000000ffff037224 */ /* 0x000fe400078e0021 */
[----:B------:R-:W-:Y:S01]  /*39620*/  IMAD.MOV.U32 R39, RZ, RZ, R32 ;  /* 0x000000ffff277224 */ /* 0x000fe200078e0020 */
[----:B------:R-:W-:Y:S01]  /*39630*/  STL.64 [R1+0xa0], R44 ;  /* 0x0000a02c01007387 */ /* 0x000fe20000100a00 */
[----:B------:R-:W-:Y:S02]  /*39640*/  STL.64 [R1+0xa8], R46 ;  /* 0x0000a82e01007387 */ /* 0x000fe40000100a00 */
[----:B------:R0:W-:Y:S02]  /*39650*/  STL [R1+0x25b4], R0 ;  /* 0x0025b40001007387 */ /* 0x0001e40000100800 */
[----:B------:R1:W-:Y:S04]  /*39660*/  STL [R1+0x25b0], R2 ;  /* 0x0025b00201007387 */ /* 0x0003e80000100800 */
[----:B------:R-:W-:-:S02]  /*39670*/  IMAD.MOV.U32 R31, RZ, RZ, R20 ;  /* 0x000000ffff1f7224 */ /* 0x000fc400078e0014 */
[----:B------:R-:W-:Y:S01]  /*39680*/  IMAD.MOV.U32 R51, RZ, RZ, R22 ;  /* 0x000000ffff337224 */ /* 0x000fe200078e0016 */
[----:B------:R2:W-:Y:S01]  /*39690*/  STL [R1+0x25ac], R3 ;  /* 0x0025ac0301007387 */ /* 0x0005e20000100800 */
[----:B------:R-:W-:Y:S02]  /*396a0*/  IMAD.MOV.U32 R50, RZ, RZ, R21 ;  /* 0x000000ffff327224 */ /* 0x000fe400078e0015 */
[----:B------:R3:W-:Y:S02]  /*396b0*/  STL [R1+0x25a8], R39 ;  /* 0x0025a82701007387 */ /* 0x0007e40000100800 */
[----:B------:R-:W-:Y:S01]  /*396c0*/  STL.64 [R1+0x2a38], R30 ;  /* 0x002a381e01007387 */ /* 0x000fe20000100a00 */
[----:B------:R-:W-:Y:S01]  /*396d0*/  STL.64 [R1+0x2a30], R28 ;  /* 0x002a301c01007387 */ /* 0x000fe20000100a00 */
[----:B------:R-:W-:Y:S02]  /*396e0*/  STL [R1+0x25dc], R51 ;  /* 0x0025dc3301007387 */ /* 0x000fe40000100800 */
[----:B------:R-:W-:Y:S02]  /*396f0*/  STL [R1+0x25d8], R50 ;  /* 0x0025d83201007387 */ /* 0x000fe40000100800 */
[----:B0-----:R-:W-:-:S02]  /*39700*/  IMAD.MOV.U32 R0, RZ, RZ, R8 ;  /* 0x000000ffff007224 */ /* 0x001fc400078e0008 */
[----:B-1----:R-:W-:Y:S01]  /*39710*/  IMAD.MOV.U32 R2, RZ, RZ, R9 ;  /* 0x000000ffff027224 */ /* 0x002fe200078e0009 */
[----:B------:R-:W4:Y:S01]  /*39720*/  LDL.LU R8, [R1+0x8b0] ;  /* 0x0008b00001087983 */ /* 0x000f220000300800 */
[----:B--2---:R-:W-:Y:S02]  /*39730*/  IMAD.MOV.U32 R3, RZ, RZ, R10 ;  /* 0x000000ffff037224 */ /* 0x004fe400078e000a */
[----:B------:R-:W4:Y:S02]  /*39740*/  LDL.LU R9, [R1+0x8b4] ;  /* 0x0008b40001097983 */ /* 0x000f240000300800 */
[----:B---3--:R-:W-:Y:S01]  /*39750*/  IMAD.MOV.U32 R39, RZ, RZ, R11 ;  /* 0x000000ffff277224 */ /* 0x008fe200078e000b */
[----:B------:R-:W4:Y:S01]  /*39760*/  LDL.LU R10, [R1+0x8b8] ;  /* 0x0008b800010a7983 */ /* 0x000f220000300800 */
[----:B------:R-:W4:Y:S02]  /*39770*/  LDL.LU R11, [R1+0x8bc] ;  /* 0x0008bc00010b7983 */ /* 0x000f240000300800 */
[----:B------:R-:W2:Y:S02]  /*39780*/  LDL.LU R16, [R1+0x8a0] ;  /* 0x0008a00001107983 */ /* 0x000ea40000300800 */
[----:B------:R-:W2:Y:S01]  /*39790*/  LDL.LU R17, [R1+0x8a4] ;  /* 0x0008a40001117983 */ /* 0x000ea20000300800 */
[----:B------:R-:W2:Y:S01]  /*397a0*/  LDL.LU R18, [R1+0x8a8] ;  /* 0x0008a80001127983 */ /* 0x000ea20000300800 */
[----:B------:R-:W2:Y:S02]  /*397b0*/  LDL.LU R19, [R1+0x8ac] ;  /* 0x0008ac0001137983 */ /* 0x000ea40000300800 */
[----:B------:R-:W3:Y:S02]  /*397c0*/  LDL.LU R24, [R1+0x830] ;  /* 0x0008300001187983 */ /* 0x000ee40000300800 */
[----:B------:R-:W3:Y:S01]  /*397d0*/  LDL.LU R25, [R1+0x834] ;  /* 0x0008340001197983 */ /* 0x000ee20000300800 */
[----:B------:R-:W2:Y:S01]  /*397e0*/  LDL.LU R26, [R1+0x838] ;  /* 0x00083800011a7983 */ /* 0x000ea20000300800 */
[----:B------:R-:W2:Y:S02]  /*397f0*/  LDL.LU R27, [R1+0x83c] ;  /* 0x00083c00011b7983 */ /* 0x000ea40000300800 */
[----:B------:R-:W-:Y:S01]  /*39800*/  IMAD.MOV.U32 R38, RZ, RZ, R23 ;  /* 0x000000ffff267224 */ /* 0x000fe200078e0017 */
[C---:B----4-:R-:W-:Y:S01]  /*39810*/  HMMA.16816.F32 R8, R12.reuse, R6, R8 ;  /* 0x000000060c08723c */ /* 0x050fe20000001808 */
[----:B--2---:R-:W-:Y:S01]  /*39820*/  STL.64 [R1+0x2a90], R26 ;  /* 0x002a901a01007387 */ /* 0x004fe20000100a00 */
[----:B---3--:R0:W-:Y:S02]  /*39830*/  STL.64 [R1+0x2a88], R24 ;  /* 0x002a881801007387 */ /* 0x0081e40000100a00 */
[----:B------:R-:W2:Y:S02]  /*39840*/  LDL.LU R40, [R1+0x860] ;  /* 0x0008600001287983 */ /* 0x000ea40000300800 */
[----:B------:R-:W2:Y:S01]  /*39850*/  LDL.LU R41, [R1+0x864] ;  /* 0x0008640001297983 */ /* 0x000ea20000300800 */
[----:B------:R-:W2:Y:S01]  /*39860*/  LDL.LU R42, [R1+0x868] ;  /* 0x00086800012a7983 */ /* 0x000ea20000300800 */
[----:B------:R-:W2:Y:S03]  /*39870*/  LDL.LU R43, [R1+0x86c] ;  /* 0x00086c00012b7983 */ /* 0x000ea60000300800 */
[----:B0-----:R-:W3:Y:S01]  /*39880*/  LDL.64 R24, [R1+0x60] ;  /* 0x0000600001187983 */ /* 0x001ee20000100a00 */
[----:B------:R-:W4:Y:S02]  /*39890*/  LDL.LU R32, [R1+0x880] ;  /* 0x0008800001207983 */ /* 0x000f240000300800 */
[----:B------:R-:W4:Y:S02]  /*398a0*/  LDL.LU R33, [R1+0x884] ;  /* 0x0008840001217983 */ /* 0x000f240000300800 */
[----:B------:R-:W4:Y:S01]  /*398b0*/  LDL.LU R34, [R1+0x888] ;  /* 0x0008880001227983 */ /* 0x000f220000300800 */
[----:B------:R-:W4:Y:S01]  /*398c0*/  LDL.LU R35, [R1+0x88c] ;  /* 0x00088c0001237983 */ /* 0x000f220000300800 */
[----:B------:R-:W4:Y:S02]  /*398d0*/  LDL.64 R52, [R1+0x50] ;  /* 0x0000500001347983 */ /* 0x000f240000100a00 */
[----:B------:R-:W2:Y:S02]  /*398e0*/  LDL.64 R20, [R1+0x40] ;  /* 0x0000400001147983 */ /* 0x000ea40000100a00 */
[----:B------:R-:W2:Y:S01]  /*398f0*/  LDL.LU R28, [R1+0x840] ;  /* 0x00084000011c7983 */ /* 0x000ea20000300800 */
[----:B------:R-:W2:Y:S01]  /*39900*/  LDL.LU R29, [R1+0x844] ;  /* 0x00084400011d7983 */ /* 0x000ea20000300800 */
[----:B------:R-:W2:Y:S02]  /*39910*/  LDL.LU R30, [R1+0x848] ;  /* 0x00084800011e7983 */ /* 0x000ea40000300800 */
[----:B------:R-:W2:Y:S02]  /*39920*/  LDL.LU R31, [R1+0x84c] ;  /* 0x00084c00011f7983 */ /* 0x000ea40000300800 */
[----:B------:R-:W2:Y:S01]  /*39930*/  LDL.64 R56, [R1+0x20] ;  /* 0x0000200001387983 */ /* 0x000ea20000100a00 */
[----:B------:R-:W2:Y:S01]  /*39940*/  LDL.64 R44, [R1+0x10] ;  /* 0x00001000012c7983 */ /* 0x000ea20000100a00 */
[----:B------:R-:W-:Y:S02]  /*39950*/  STL.64 [R1+0x2a28], R38 ;  /* 0x002a282601007387 */ /* 0x000fe40000100a00 */
[----:B------:R0:W-:Y:S02]  /*39960*/  STL.64 [R1+0x2a20], R36 ;  /* 0x002a202401007387 */ /* 0x0001e40000100a00 */
[----:B0-----:R-:W2:Y:S01]  /*39970*/  LDL.LU.64 R36, [R1+0x30] ;  /* 0x0000300001247983 */ /* 0x001ea20000300a00 */
[----:B------:R-:W-:Y:S02]  /*39980*/  STL [R1+0x2630], R3 ;  /* 0x0026300301007387 */ /* 0x000fe40000100800 */
[----:B------:R-:W-:Y:S02]  /*39990*/  STL [R1+0x25e4], R2 ;  /* 0x0025e40201007387 */ /* 0x000fe40000100800 */
[----:B------:R-:W-:Y:S01]  /*399a0*/  STL [R1+0x25e0], R0 ;  /* 0x0025e00001007387 */ /* 0x000fe20000100800 */
[----:B------:R-:W-:Y:S01]  /*399b0*/  STL.64 [R1+0x530], R8 ;  /* 0x0005300801007387 */ /* 0x000fe20000100a00 */
[----:B------:R0:W-:Y:S03]  /*399c0*/  STL.64 [R1+0x538], R10 ;  /* 0x0005380a01007387 */ /* 0x0001e60000100a00 */
[----:B0-----:R-:W2:Y:S01]  /*399d0*/  LDL.LU.64 R10, [R1+0x2ab0] ;  /* 0x002ab000010a7983 */ /* 0x001ea20000300a00 */
[----:B------:R-:W3:Y:S01]  /*399e0*/  LDL.LU.64 R8, [R1+0x2aa8] ;  /* 0x002aa80001087983 */ /* 0x000ee20000300a00 */
[----:B--2---:R-:W-:Y:S02]  /*399f0*/  HMMA.16816.F32 R12, R12, R10, R16 ;  /* 0x0000000a0c0c723c */ /* 0x004fe40000001810 */
[----:B------:R-:W4:Y:S01]  /*39a00*/  LDL.LU.64 R18, [R1+0x2aa0] ;  /* 0x002aa00001127983 */ /* 0x000f220000300a00 */
[----:B------:R-:W4:Y:S11]  /*39a10*/  LDL.LU.64 R16, [R1+0x2a98] ;  /* 0x002a980001107983 */ /* 0x000f360000300a00 */
[----:B------:R-:W-:Y:S10]  /*39a20*/  @!UPT UIADD3 URZ, URZ, URZ, URZ ;  /* 0x0000003f3f3ff290 */ /* 0x000ff4000fffe03f */
[----:B------:R-:W-:Y:S02]  /*39a30*/  IMAD.MOV.U32 R2, RZ, RZ, R12 ;  /* 0x000000ffff027224 */ /* 0x000fe400078e000c */
[----:B------:R-:W-:Y:S01]  /*39a40*/  IMAD.MOV.U32 R0, RZ, RZ, R13 ;  /* 0x000000ffff007224 */ /* 0x000fe200078e000d */
[----:B------:R-:W3:Y:S01]  /*39a50*/  LDL.LU R12, [R1+0x890] ;  /* 0x00089000010c7983 */ /* 0x000ee20000300800 */
[----:B------:R-:W-:Y:S02]  /*39a60*/  IMAD.MOV.U32 R51, RZ, RZ, R14 ;  /* 0x000000ffff337224 */ /* 0x000fe400078e000e */
[----:B------:R-:W3:Y:S02]  /*39a70*/  LDL.LU R13, [R1+0x894] ;  /* 0x00089400010d7983 */ /* 0x000ee40000300800 */
[----:B------:R-:W-:Y:S01]  /*39a80*/  IMAD.MOV.U32 R50, RZ, RZ, R15 ;  /* 0x000000ffff327224 */ /* 0x000fe200078e000f */
[----:B------:R-:W3:Y:S01]  /*39a90*/  LDL.LU R14, [R1+0x898] ;  /* 0x00089800010e7983 */ /* 0x000ee20000300800 */
[----:B------:R-:W3:Y:S03]  /*39aa0*/  LDL.LU R15, [R1+0x89c] ;  /* 0x00089c00010f7983 */ /* 0x000ee60000300800 */
[----:B------:R-:W-:Y:S01]  /*39ab0*/  STL [R1+0x2694], R50 ;  /* 0x0026943201007387 */ /* 0x000fe20000100800 */
[----:B------:R-:W-:Y:S02]  /*39ac0*/  STL [R1+0x2690], R51 ;  /* 0x0026903301007387 */ /* 0x000fe40000100800 */
[----:B------:R0:W-:Y:S02]  /*39ad0*/  STL.64 [R1+0x2a48], R48 ;  /* 0x002a483001007387 */ /* 0x0001e40000100a00 */
[----:B0-----:R-:W2:Y:S01]  /*39ae0*/  LDL.LU R48, [R1+0x850] ;  /* 0x0008500001307983 */ /* 0x001ea20000300800 */
[----:B------:R-:W2:Y:S02]  /*39af0*/  LDL.LU R49, [R1+0x854] ;  /* 0x0008540001317983 */ /* 0x000ea40000300800 */
[----:B------:R-:W2:Y:S02]  /*39b00*/  LDL.LU R50, [R1+0x858] ;  /* 0x0008580001327983 */ /* 0x000ea40000300800 */
[----:B------:R-:W-:Y:S01]  /*39b10*/  STL [R1+0x2638], R0 ;  /* 0x0026380001007387 */ /* 0x000fe20000100800 */
[----:B------:R-:W-:Y:S01]  /*39b20*/  STL [R1+0x2634], R2 ;  /* 0x0026340201007387 */ /* 0x000fe20000100800 */
[C---:B----4-:R-:W-:Y:S08]  /*39b30*/  HMMA.16816.F32 R32, R16.reuse, R52, R32 ;  /* 0x000000341020723c */ /* 0x050ff00000001820 */
[C---:B---3--:R-:W-:Y:S11]  /*39b40*/  HMMA.16816.F32 R12, R16.reuse, R24, R12 ;  /* 0x00000018100c723c */ /* 0x048ff6000000180c */
[----:B------:R-:W-:Y:S11]  /*39b50*/  @!UPT UIADD3 URZ, URZ, URZ, URZ ;  /* 0x0000003f3f3ff290 */ /* 0x000ff6000fffe03f */
[----:B------:R-:W-:Y:S01]  /*39b60*/  @!UPT UIADD3 URZ, URZ, URZ, URZ ;  /* 0x0000003f3f3ff290 */ /* 0x000fe2000fffe03f */
[----:B------:R0:W-:Y:S01]  /*39b70*/  STL.64 [R1+0x520], R12 ;  /* 0x0005200c01007387 */ /* 0x0001e20000100a00 */
[----:B------:R1:W-:Y:S02]  /*39b80*/  STL.64 [R1+0x528], R14 ;  /* 0x0005280e01007387 */ /* 0x0003e40000100a00 */
[----:B------:R-:W3:Y:S02]  /*39b90*/  LDL.LU.64 R26, [R1+0x2a90] ;  /* 0x002a9000011a7983 */ /* 0x000ee40000300a00 */
[----:B0-----:R-:W-:Y:S02]  /*39ba0*/  IMAD.MOV.U32 R13, RZ, RZ, R25 ;  /* 0x000000ffff0d7224 */ /* 0x001fe400078e0019 */
[----:B-1----:R-:W-:Y:S02]  /*39bb0*/  IMAD.MOV.U32 R14, RZ, RZ, R24 ;  /* 0x000000ffff0e7224 */ /* 0x002fe400078e0018 */
[----:B------:R-:W3:Y:S01]  /*39bc0*/  LDL.LU.64 R24, [R1+0x2a88] ;  /* 0x002a880001187983 */ /* 0x000ee20000300a00 */
[----:B------:R0:W-:Y:S02]  /*39bd0*/  STL.64 [R1+0x510], R32 ;  /* 0x0005102001007387 */ /* 0x0001e40000100a00 */
[----:B------:R1:W-:Y:S01]  /*39be0*/  STL.64 [R1+0x518], R34 ;  /* 0x0005182201007387 */ /* 0x0003e20000100a00 */
[----:B0-----:R-:W4:Y:S01]  /*39bf0*/  LDL.LU.64 R32, [R1+0x2a80] ;  /* 0x002a800001207983 */ /* 0x001f220000300a00 */
[----:B------:R-:W-:Y:S01]  /*39c00*/  HMMA.16816.F32 R40, R16, R20, R40 ;  /* 0x000000141028723c */ /* 0x000fe20000001828 */
[----:B-1----:R-:W-:-:S02]  /*39c10*/  IMAD.MOV.U32 R34, RZ, RZ, R52 ;  /* 0x000000ffff227224 */ /* 0x002fc400078e0034 */
[----:B------:R-:W-:Y:S02]  /*39c20*/  IMAD.MOV.U32 R15, RZ, RZ, R53 ;  /* 0x000000ffff0f7224 */ /* 0x000fe400078e0035 */
[----:B------:R-:W-:Y:S01]  /*39c30*/  IMAD.MOV.U32 R51, RZ, RZ, R8 ;  /* 0x000000ffff337224 */ /* 0x000fe200078e0008 */
[----:B------:R-:W2:Y:S01]  /*39c40*/  LDL.LU.64 R52, [R1+0x2a78] ;  /* 0x002a780001347983 */ /* 0x000ea20000300a00 */
[----:B------:R-:W-:Y:S01]  /*39c50*/  IMAD.MOV.U32 R35, RZ, RZ, R21 ;  /* 0x000000ffff237224 */ /* 0x000fe200078e0015 */
[----:B------:R-:W-:Y:S11]  /*39c60*/  HMMA.16816.F32 R28, R16, R56, R28 ;  /* 0x00000038101c723c */ /* 0x000ff6000000181c */
[----:B------:R-:W-:Y:S04]  /*39c70*/  @!UPT UIADD3 URZ, URZ, URZ, URZ ;  /* 0x0000003f3f3ff290 */ /* 0x000fe8000fffe03f */
[----:B------:R0:W-:Y:S01]  /*39c80*/  STL.64 [R1+0x500], R40 ;  /* 0x0005002801007387 */ /* 0x0001e20000100a00 */
[----:B------:R1:W-:Y:S03]  /*39c90*/  STL.64 [R1+0x508], R42 ;  /* 0x0005082a01007387 */ /* 0x0003e60000100a00 */
[----:B0-----:R-:W2:Y:S01]  /*39ca0*/  LDL.LU.64 R40, [R1+0x2a70] ;  /* 0x002a700001287983 */ /* 0x001ea20000300a00 */
[----:B-1----:R-:W-:Y:S02]  /*39cb0*/  IMAD.MOV.U32 R42, RZ, RZ, R20 ;  /* 0x000000ffff2a7224 */ /* 0x002fe400078e0014 */
[----:B------:R-:W2:Y:S02]  /*39cc0*/  LDL.LU.64 R20, [R1+0x2a68] ;  /* 0x002a680001147983 */ /* 0x000ea40000300a00 */
[----:B------:R-:W-:Y:S02]  /*39cd0*/  STL.64 [R1+0x2a58], R34 ;  /* 0x002a582201007387 */ /* 0x000fe40000100a00 */
[----:B------:R-:W-:-:S02]  /*39ce0*/  IMAD.MOV.U32 R12, RZ, RZ, R56 ;  /* 0x000000ffff0c7224 */ /* 0x000fc400078e0038 */
[----:B------:R-:W-:Y:S02]  /*39cf0*/  IMAD.MOV.U32 R11, RZ, RZ, R57 ;  /* 0x000000ffff0b7224 */ /* 0x000fe400078e0039 */
[----:B------:R-:W-:Y:S02]  /*39d00*/  IMAD.MOV.U32 R58, RZ, RZ, R4 ;  /* 0x000000ffff3a7224 */ /* 0x000fe400078e0004 */
[----:B------:R-:W-:Y:S01]  /*39d10*/  IMAD.MOV.U32 R59, RZ, RZ, R5 ;  /* 0x000000ffff3b7224 */ /* 0x000fe200078e0005 */
[C---:B---3--:R-:W-:Y:S01]  /*39d20*/  HMMA.16816.F32 R24, R16.reuse, R44, R24 ;  /* 0x0000002c1018723c */ /* 0x048fe20000001818 */
[----:B----4-:R2:W-:Y:S07]  /*39d30*/  STL.64 [R1+0x2a50], R32 ;  /* 0x002a502001007387 */ /* 0x0105ee0000100a00 */
[----:B--2---:R-:W-:Y:S11]  /*39d40*/  HMMA.16816.F32 R32, R16, R36, R48 ;  /* 0x000000241020723c */ /* 0x004ff60000001830 */
[----:B------:R-:W-:Y:S05]  /*39d50*/  @!UPT UIADD3 URZ, URZ, URZ, URZ ;  /* 0x0000003f3f3ff290 */ /* 0x000fea000fffe03f */
[----:B------:R-:W-:Y:S02]  /*39d60*/  IMAD.MOV.U32 R54, RZ, RZ, R24 ;  /* 0x000000ffff367224 */ /* 0x000fe400078e0018 */
[----:B------:R-:W-:-:S05]  /*39d70*/  IMAD.MOV.U32 R55, RZ, RZ, R25 ;  /* 0x000000ffff377224 */ /* 0x000fca00078e0019 */
[----:B------:R0:W-:Y:S01]  /*39d80*/  STL.64 [R1+0x4f0], R32 ;  /* 0x0004f02001007387 */ /* 0x0001e20000100a00 */
[----:B------:R-:W-:Y:S02]  /*39d90*/  STL.64 [R1+0x4f8], R34 ;  /* 0x0004f82201007387 */ /* 0x000fe40000100a00 */
[----:B------:R-:W-:Y:S02]  /*39da0*/  STL.64 [R1+0x4e0], R28 ;  /* 0x0004e01c01007387 */ /* 0x000fe40000100a00 */
[----:B------:R1:W-:Y:S01]  /*39db0*/  STL.64 [R1+0x4d8], R26 ;  /* 0x0004d81a01007387 */ /* 0x0003e20000100a00 */
[----:B------:R-:W2:Y:S01]  /*39dc0*/  LDL.LU R48, [R1+0xb00] ;  /* 0x000b000001307983 */ /* 0x000ea20000300800 */
[----:B------:R-:W2:Y:S02]  /*39dd0*/  LDL.LU R49, [R1+0xb04] ;  /* 0x000b040001317983 */ /* 0x000ea40000300800 */
[----:B------:R-:W2:Y:S02]  /*39de0*/  LDL.LU R50, [R1+0xb08] ;  /* 0x000b080001327983 */ /* 0x000ea40000300800 */
[----:B------:R-:W2:Y:S01]  /*39df0*/  LDL.LU R51, [R1+0xb0c] ;  /* 0x000b0c0001337983 */ /* 0x000ea20000300800 */
[----:B0-----:R-:W2:Y:S01]  /*39e00*/  LDL.64 R32, [R1] ;  /* 0x0000000001207983 */ /* 0x001ea20000100a00 */
[----:B------:R-:W3:Y:S02]  /*39e10*/  LDL.LU R24, [R1+0xaf0] ;  /* 0x000af00001187983 */ /* 0x000ee40000300800 */
[----:B------:R-:W3:Y:S02]  /*39e20*/  LDL.LU R25, [R1+0xaf4] ;  /* 0x000af40001197983 */ /* 0x000ee40000300800 */
[----:B-1----:R-:W3:Y:S01]  /*39e30*/  LDL.LU R26, [R1+0xaf8] ;  /* 0x000af800011a7983 */ /* 0x002ee20000300800 */
[----:B------:R-:W3:Y:S01]  /*39e40*/  LDL.LU R27, [R1+0xafc] ;  /* 0x000afc00011b7983 */ /* 0x000ee20000300800 */
[----:B------:R-:W4:Y:S02]  /*39e50*/  LDL.LU R56, [R1+0xa80] ;  /* 0x000a800001387983 */ /* 0x000f240000300800 */
[----:B------:R-:W4:Y:S02]  /*39e60*/  LDL.LU R57, [R1+0xa84] ;  /* 0x000a840001397983 */ /* 0x000f240000300800 */
[----:B------:R-:W2:Y:S01]  /*39e70*/  LDL.LU R4, [R1+0x2a64] ;  /* 0x002a640001047983 */ /* 0x000ea20000300800 */
[----:B------:R-:W3:Y:S01]  /*39e80*/  LDL.LU R5, [R1+0x2a60] ;  /* 0x002a600001057983 */ /* 0x000ee20000300800 */
[----:B------:R-:W4:Y:S02]  /*39e90*/  LDL.LU R28, [R1+0xae0] ;  /* 0x000ae000011c7983 */ /* 0x000f240000300800 */
[----:B------:R-:W-:-:S02]  /*39ea0*/  IMAD.MOV.U32 R22, RZ, RZ, R30 ;  /* 0x000000ffff167224 */ /* 0x000fc400078e001e */
[----:B------:R-:W4:Y:S02]  /*39eb0*/  LDL.LU R29, [R1+0xae4] ;  /* 0x000ae400011d7983 */ /* 0x000f240000300800 */
[----:B------:R-:W-:Y:S01]  /*39ec0*/  IMAD.MOV.U32 R23, RZ, RZ, R31 ;  /* 0x000000ffff177224 */ /* 0x000fe200078e001f */
[----:B------:R-:W4:Y:S01]  /*39ed0*/  LDL.LU R30, [R1+0xae8] ;  /* 0x000ae800011e7983 */ /* 0x000f220000300800 */
[----:B------:R-:W-:Y:S02]  /*39ee0*/  IMAD.MOV.U32 R10, RZ, RZ, R36 ;  /* 0x000000ffff0a7224 */ /* 0x000fe400078e0024 */
[----:B------:R-:W4:Y:S02]  /*39ef0*/  LDL.LU R31, [R1+0xaec] ;  /* 0x000aec00011f7983 */ /* 0x000f240000300800 */
[----:B------:R-:W-:Y:S01]  /*39f00*/  IMAD.MOV.U32 R3, RZ, RZ, R37 ;  /* 0x000000ffff037224 */ /* 0x000fe200078e0025 */
[----:B------:R-:W4:Y:S01]  /*39f10*/  LDL.LU R36, [R1+0xad0] ;  /* 0x000ad00001247983 */ /* 0x000f220000300800 */
[----:B------:R-:W4:Y:S02]  /*39f20*/  LDL.LU R37, [R1+0xad4] ;  /* 0x000ad40001257983 */ /* 0x000f240000300800 */
[----:B------:R-:W4:Y:S02]  /*39f30*/  LDL.LU R38, [R1+0xad8] ;  /* 0x000ad80001267983 */ /* 0x000f240000300800 */
[----:B------:R-:W-:Y:S01]  /*39f40*/  IMAD.MOV.U32 R8, RZ, RZ, R44 ;  /* 0x000000ffff087224 */ /* 0x000fe200078e002c */
[----:B------:R-:W4:Y:S01]  /*39f50*/  LDL.LU R39, [R1+0xadc] ;  /* 0x000adc0001277983 */ /* 0x000f220000300800 */
[----:B------:R-:W-:-:S02]  /*39f60*/  IMAD.MOV.U32 R43, RZ, RZ, R45 ;  /* 0x000000ffff2b7224 */ /* 0x000fc400078e002d */
[----:B------:R-:W4:Y:S02]  /*39f70*/  LDL.LU R44, [R1+0xac0] ;  /* 0x000ac000012c7983 */ /* 0x000f240000300800 */
[----:B------:R-:W4:Y:S01]  /*39f80*/  LDL.LU R45, [R1+0xac4] ;  /* 0x000ac400012d7983 */ /* 0x000f220000300800 */
[----:B------:R-:W-:Y:S01]  /*39f90*/  STL [R1+0x254c], R55 ;  /* 0x00254c3701007387 */ /* 0x000fe20000100800 */
[----:B------:R-:W-:Y:S02]  /*39fa0*/  STL [R1+0x2548], R54 ;  /* 0x0025483601007387 */ /* 0x000fe40000100800 */
[----:B------:R-:W-:Y:S02]  /*39fb0*/  STL [R1+0x2980], R9 ;  /* 0x0029800901007387 */ /* 0x000fe40000100800 */
[----:B--2---:R-:W-:Y:S02]  /*39fc0*/  IMAD.MOV.U32 R47, RZ, RZ, R4 ;  /* 0x000000ffff2f7224 */ /* 0x004fe400078e0004 */
[----:B---3--:R-:W-:-:S02]  /*39fd0*/  IMAD.MOV.U32 R46, RZ, RZ, R5 ;  /* 0x000000ffff2e7224 */ /* 0x008fc400078e0005 */
[----:B------:R-:W0:Y:S01]  /*39fe0*/  LDSM.16.MT88.4 R4, [R9+0x2000] ;  /* 0x002000000904783b */ /* 0x000e220000004200 */
[C---:B------:R-:W-:Y:S08]  /*39ff0*/  HMMA.16816.F32 R48, R16.reuse, R32, R48 ;  /* 0x000000201030723c */ /* 0x040ff00000001830 */
[----:B------:R-:W-:Y:S01]  /*3a000*/  HMMA.16816.F32 R24, R16, R20, R24 ;  /* 0x000000141018723c */ /* 0x000fe20000001818 */
[----:B------:R-:W-:-:S02]  /*3a010*/  IMAD.MOV.U32 R2, RZ, RZ, R32 ;  /* 0x000000ffff027224 */ /* 0x000fc400078e0020 */
[----:B------:R-:W-:Y:S01]  /*3a020*/  IMAD.MOV.U32 R0, RZ, RZ, R33 ;  /* 0x000000ffff007224 */ /* 0x000fe200078e0021 */
[----:B0-----:R0:W-:Y:S01]  /*3a030*/  STL.64 [R1+0x2960], R6 ;  /* 0x0029600601007387 */ /* 0x0011e20000100a00 */
[----:B------:R1:W-:Y:S02]  /*3a040*/  STL.64 [R1+0x2958], R4 ;  /* 0x0029580401007387 */ /* 0x0003e40000100a00 */
[----:B0-----:R-:W-:Y:S01]  /*3a050*/  IMAD.MOV.U32 R6, RZ, RZ, R61 ;  /* 0x000000ffff067224 */ /* 0x001fe200078e003d */
[----:B-1----:R-:W2:Y:S01]  /*3a060*/  LDL.LU R4, [R1+0xa90] ;  /* 0x000a900001047983 */ /* 0x002ea20000300800 */
[----:B------:R-:W2:Y:S07]  /*3a070*/  LDL.LU R5, [R1+0xa94] ;  /* 0x000a940001057983 */ /* 0x000eae0000300800 */
[----:B------:R-:W-:-:S02]  /*3a080*/  IMAD.MOV.U32 R61, RZ, RZ, R50 ;  /* 0x000000ffff3d7224 */ /* 0x000fc400078e0032 */
[----:B------:R-:W3:Y:S01]  /*3a090*/  LDL.LU.64 R34, [R1+0x2a58] ;  /* 0x002a580001227983 */ /* 0x000ee20000300a00 */
[----:B------:R-:W2:Y:S01]  /*3a0a0*/  LDL.LU.64 R32, [R1+0x2a50] ;  /* 0x002a500001207983 */ /* 0x000ea20000300a00 */
[----:B------:R0:W-:Y:S03]  /*3a0b0*/  STL.64 [R1+0x860], R48 ;  /* 0x0008603001007387 */ /* 0x0001e60000100a00 */
[----:B0-----:R-:W2:Y:S01]  /*3a0c0*/  LDL.LU.64 R48, [R1+0x2a48] ;  /* 0x002a480001307983 */ /* 0x001ea20000300a00 */
[----:B------:R-:W-:Y:S02]  /*3a0d0*/  STL [R1+0x263c], R61 ;  /* 0x00263c3d01007387 */ /* 0x000fe40000100800 */
[----:B------:R0:W-:Y:S02]  /*3a0e0*/  STL.64 [R1+0x850], R24 ;  /* 0x0008501801007387 */ /* 0x0001e40000100a00 */
[----:B0-----:R-:W4:Y:S01]  /*3a0f0*/  LDL.LU.64 R24, [R1+0x2a40] ;  /* 0x002a400001187983 */ /* 0x001f220000300a00 */
[----:B------:R-:W-:Y:S02]  /*3a100*/  STL.64 [R1+0x2978], R22 ;  /* 0x0029781601007387 */ /* 0x000fe40000100a00 */
[----:B------:R0:W-:Y:S02]  /*3a110*/  STL.64 [R1+0x2970], R20 ;  /* 0x0029701401007387 */ /* 0x0001e40000100a00 */
        /* <DEDUP_REMOVED lines=10> */
[----:B------:R-:W3:Y:S01]  /*3a1c0*/  LDL.LU.64 R28, [R1+0x2a30] ;  /* 0x002a3000011c7983 */ /* 0x000ee20000300a00 */
[C---:B--2---:R-:W-:Y:S08]  /*3a1d0*/  HMMA.16816.F32 R44, R16.reuse, R32, R44 ;  /* 0x00000020102c723c */ /* 0x044ff0000000182c */
[C---:B---3--:R-:W-:Y:S11]  /*3a1e0*/  HMMA.16816.F32 R36, R16.reuse, R28, R36 ;  /* 0x0000001c1024723c */ /* 0x048ff60000001824 */
[----:B------:R-:W-:Y:S11]  /*3a1f0*/  @!UPT UIADD3 URZ, URZ, URZ, URZ ;  /* 0x0000003f3f3ff290 */ /* 0x000ff6000fffe03f */
[----:B------:R-:W-:Y:S01]  /*3a200*/  @!UPT UIADD3 URZ, URZ, URZ, URZ ;  /* 0x0000003f3f3ff290 */ /* 0x000fe2000fffe03f */
[----:B------:R-:W-:Y:S01]  /*3a210*/  STL.64 [R1+0x830], R36 ;  /* 0x0008302401007387 */ /* 0x000fe20000100a00 */
[----:B------:R0:W-:Y:S03]  /*3a220*/  STL.64 [R1+0x838], R38 ;  /* 0x0008382601007387 */ /* 0x0001e60000100a00 */
[----:B0-----:R-:W2:Y:S01]  /*3a230*/  LDL.LU.64 R38, [R1+0x2a28] ;  /* 0x002a280001267983 */ /* 0x001ea20000300a00 */
[----:B------:R-:W3:Y:S02]  /*3a240*/  LDL.LU.64 R36, [R1+0x2a20] ;  /* 0x002a200001247983 */ /* 0x000ee40000300a00 */
[----:B----4-:R-:W-:Y:S02]  /*3a250*/  STL.64 [R1+0x2990], R30 ;  /* 0x0029901e01007387 */ /* 0x010fe40000100a00 */
[----:B------:R0:W-:Y:S02]  /*3a260*/  STL.64 [R1+0x2988], R28 ;  /* 0x0029881c01007387 */ /* 0x0001e40000100a00 */
[----:B0-----:R-:W3:Y:S01]  /*3a270*/  LDL.LU R28, [R1+0xab0] ;  /* 0x000ab000011c7983 */ /* 0x001ee20000300800 */
[----:B------:R-:W3:Y:S02]  /*3a280*/  LDL.LU R29, [R1+0xab4] ;  /* 0x000ab400011d7983 */ /* 0x000ee40000300800 */
[----:B------:R-:W3:Y:S02]  /*3a290*/  LDL.LU R30, [R1+0xab8] ;  /* 0x000ab800011e7983 */ /* 0x000ee40000300800 */
[----:B------:R-:W3:Y:S01]  /*3a2a0*/  LDL.LU R31, [R1+0xabc] ;  /* 0x000abc00011f7983 */ /* 0x000ee20000300800 */
[----:B------:R0:W-:Y:S01]  /*3a2b0*/  STL.64 [R1+0x820], R44 ;  /* 0x0008202c01007387 */ /* 0x0001e20000100a00 */
[----:B------:R-:W-:Y:S03]  /*3a2c0*/  STL.64 [R1+0x828], R46 ;  /* 0x0008282e01007387 */ /* 0x000fe60000100a00 */
[----:B0-----:R-:W4:Y:S01]  /*3a2d0*/  LDL.LU.64 R44, [R1+0x2a18] ;  /* 0x002a1800012c7983 */ /* 0x001f220000300a00 */
[----:B------:R-:W-:Y:S01]  /*3a2e0*/  HMMA.16816.F32 R20, R16, R40, R20 ;  /* 0x000000281014723c */ /* 0x000fe20000001814 */
[----:B------:R-:W-:-:S02]  /*3a2f0*/  IMAD.MOV.U32 R7, RZ, RZ, R60 ;  /* 0x000000ffff077224 */ /* 0x000fc400078e003c */
[----:B------:R-:W-:Y:S02]  /*3a300*/  STL.64 [R1+0x29f0], R32 ;  /* 0x0029f02001007387 */ /* 0x000fe40000100a00 */
[----:B------:R-:W-:Y:S02]  /*3a310*/  IMAD.MOV.U32 R55, RZ, RZ, R26 ;  /* 0x000000ffff377224 */ /* 0x000fe400078e001a */
[----:B------:R-:W-:Y:S01]  /*3a320*/  IMAD.MOV.U32 R54, RZ, RZ, R27 ;  /* 0x000000ffff367224 */ /* 0x000fe200078e001b */
[C---:B---3--:R-:W-:Y:S01]  /*3a330*/  HMMA.16816.F32 R28, R16.reuse, R36, R28 ;  /* 0x00000024101c723c */ /* 0x048fe2000000181c */
[----:B--2---:R-:W-:Y:S01]  /*3a340*/  STL.64 [R1+0x29a0], R38 ;  /* 0x0029a02601007387 */ /* 0x004fe20000100a00 */
[----:B------:R-:W-:Y:S06]  /*3a350*/  STL.64 [R1+0x2998], R36 ;  /* 0x0029982401007387 */ /* 0x000fec0000100a00 */
[C---:B----4-:R-:W-:Y:S11]  /*3a360*/  HMMA.16816.F32 R4, R16.reuse, R44, R4 ;  /* 0x0000002c1004723c */ /* 0x050ff60000001804 */
[----:B------:R-:W-:Y:S04]  /*3a370*/  @!UPT UIADD3 URZ, URZ, URZ, URZ ;  /* 0x0000003f3f3ff290 */ /* 0x000fe8000fffe03f */
[----:B------:R-:W-:Y:S01]  /*3a380*/  STL.64 [R1+0x810], R28 ;  /* 0x0008101c01007387 */ /* 0x000fe20000100a00 */
[----:B------:R-:W-:Y:S02]  /*3a390*/  STL.64 [R1+0x818], R30 ;  /* 0x0008181e01007387 */ /* 0x000fe40000100a00 */
[----:B------:R-:W-:Y:S02]  /*3a3a0*/  STL.64 [R1+0x2a00], R40 ;  /* 0x002a002801007387 */ /* 0x000fe40000100a00 */
[----:B------:R-:W-:Y:S01]  /*3a3b0*/  STL.64 [R1+0x800], R20 ;  /* 0x0008001401007387 */ /* 0x000fe20000100a00 */
[----:B------:R0:W-:Y:S02]  /*3a3c0*/  STL.64 [R1+0x808], R22 ;  /* 0x0008081601007387 */ /* 0x0001e40000100a00 */
[----:B0-----:R-:W-:Y:S01]  /*3a3d0*/  HMMA.16816.F32 R20, R16, R48, R56 ;  /* 0x000000301014723c */ /* 0x001fe20000001838 */
[----:B------:R-:W-:Y:S02]  /*3a3e0*/  IMAD.MOV.U32 R26, RZ, RZ, R6 ;  /* 0x000000ffff1a7224 */ /* 0x000fe400078e0006 */
[----:B------:R-:W-:Y:S01]  /*3a3f0*/  IMAD.MOV.U32 R27, RZ, RZ, R7 ;  /* 0x000000ffff1b7224 */ /* 0x000fe200078e0007 */
[----:B------:R0:W-:Y:S04]  /*3a400*/  STL.64 [R1+0x7f0], R4 ;  /* 0x0007f00401007387 */ /* 0x0001e80000100a00 */
[----:B------:R-:W-:Y:S01]  /*3a410*/  STL.64 [R1+0x29b0], R26 ;  /* 0x0029b01a01007387 */ /* 0x000fe20000100a00 */
[----:B------:R-:W-:Y:S03]  /*3a420*/  STL.64 [R1+0x29a8], R24 ;  /* 0x0029a81801007387 */ /* 0x000fe60000100a00 */
[----:B0-----:R-:W2:Y:S11]  /*3a430*/  LDL.LU R4, [R1+0x780] ;  /* 0x0007800001047983 */ /* 0x001eb60000300800 */
[----:B------:R-:W-:Y:S01]  /*3a440*/  STL.64 [R1+0x7e0], R20 ;  /* 0x0007e01401007387 */ /* 0x000fe20000100a00 */
[----:B------:R-:W-:Y:S02]  /*3a450*/  STL.64 [R1+0x7e8], R22 ;  /* 0x0007e81601007387 */ /* 0x000fe40000100a00 */
[----:B------:R-:W2:Y:S02]  /*3a460*/  LDL.LU R5, [R1+0x784] ;  /* 0x0007840001057983 */ /* 0x000ea40000300800 */
[----:B------:R-:W3:Y:S01]  /*3a470*/  LDL.LU R6, [R1+0x788] ;  /* 0x0007880001067983 */ /* 0x000ee20000300800 */
[----:B------:R-:W3:Y:S01]  /*3a480*/  LDL.LU R7, [R1+0x78c] ;  /* 0x00078c0001077983 */ /* 0x000ee20000300800 */
[----:B------:R-:W-:-:S03]  /*3a490*/  IMAD.MOV.U32 R9, RZ, RZ, R43 ;  /* 0x000000ffff097224 */ /* 0x000fc600078e002b */
[----:B---3--:R-:W-:Y:S01]  /*3a4a0*/  STL.64 [R1+0x29c0], R6 ;  /* 0x0029c00601007387 */ /* 0x008fe20000100a00 */
[----:B--2---:R0:W-:Y:S02]  /*3a4b0*/  STL.64 [R1+0x29b8], R4 ;  /* 0x0029b80401007387 */ /* 0x0041e40000100a00 */
[----:B------:R1:W-:Y:S02]  /*3a4c0*/  STL.64 [R1+0x29c8], R8 ;  /* 0x0029c80801007387 */ /* 0x0003e40000100a00 */
[----:B------:R-:W2:Y:S01]  /*3a4d0*/  LDL.LU R28, [R1+0x200] ;  /* 0x00020000011c7983 */ /* 0x000ea20000300800 */
[----:B------:R-:W2:Y:S01]  /*3a4e0*/  LDL.LU R29, [R1+0x204] ;  /* 0x00020400011d7983 */ /* 0x000ea20000300800 */
[----:B------:R-:W3:Y:S02]  /*3a4f0*/  LDL.LU R30, [R1+0x208] ;  /* 0x00020800011e7983 */ /* 0x000ee40000300800 */
[----:B------:R-:W3:Y:S02]  /*3a500*/  LDL.LU R31, [R1+0x20c] ;  /* 0x00020c00011f7983 */ /* 0x000ee40000300800 */
[----:B---3--:R-:W-:Y:S01]  /*3a510*/  STL.64 [R1+0x29d8], R30 ;  /* 0x0029d81e01007387 */ /* 0x008fe20000100a00 */
[----:B--2---:R-:W-:Y:S02]  /*3a520*/  STL.64 [R1+0x29d0], R28 ;  /* 0x0029d01c01007387 */ /* 0x004fe40000100a00 */
[----:B0-----:R-:W2:Y:S02]  /*3a530*/  LDL.LU R4, [R1+0x220] ;  /* 0x0002200001047983 */ /* 0x001ea40000300800 */
[----:B------:R-:W2:Y:S01]  /*3a540*/  LDL.LU R5, [R1+0x224] ;  /* 0x0002240001057983 */ /* 0x000ea20000300800 */
[----:B------:R-:W3:Y:S01]  /*3a550*/  LDL.LU R6, [R1+0x228] ;  /* 0x0002280001067983 */ /* 0x000ee20000300800 */
[----:B------:R-:W3:Y:S02]  /*3a560*/  LDL.LU R7, [R1+0x22c] ;  /* 0x00022c0001077983 */ /* 0x000ee40000300800 */
[----:B-1----:R-:W-:-:S02]  /*3a570*/  IMAD.MOV.U32 R8, RZ, RZ, R42 ;  /* 0x000000ffff087224 */ /* 0x002fc400078e002a */
[----:B------:R-:W-:Y:S02]  /*3a580*/  IMAD.MOV.U32 R9, RZ, RZ, R35 ;  /* 0x000000ffff097224 */ /* 0x000fe400078e0023 */
[----:B------:R-:W-:Y:S01]  /*3a590*/  IMAD.MOV.U32 R36, RZ, RZ, R12 ;  /* 0x000000ffff247224 */ /* 0x000fe200078e000c */
[----:B---3--:R-:W-:Y:S01]  /*3a5a0*/  STL.64 [R1+0x29e8], R6 ;  /* 0x0029e80601007387 */ /* 0x008fe20000100a00 */
[----:B--2---:R0:W-:Y:S02]  /*3a5b0*/  STL.64 [R1+0x29e0], R4 ;  /* 0x0029e00401007387 */ /* 0x0041e40000100a00 */
[----:B------:R1:W-:Y:S02]  /*3a5c0*/  STL.64 [R1+0x29f8], R8 ;  /* 0x0029f80801007387 */ /* 0x0003e40000100a00 */
[----:B------:R-:W2:Y:S01]  /*3a5d0*/  LDL.LU R56, [R1+0x720] ;  /* 0x0007200001387983 */ /* 0x000ea20000300800 */
[----:B------:R-:W2:Y:S01]  /*3a5e0*/  LDL.LU R57, [R1+0x724] ;  /* 0x0007240001397983 */ /* 0x000ea20000300800 */
[----:B------:R-:W2:Y:S02]  /*3a5f0*/  LDL.LU R58, [R1+0x728] ;  /* 0x00072800013a7983 */ /* 0x000ea40000300800 */
[----:B------:R-:W2:Y:S02]  /*3a600*/  LDL.LU R59, [R1+0x72c] ;  /* 0x00072c00013b7983 */ /* 0x000ea40000300800 */
[----:B------:R-:W3:Y:S01]  /*3a610*/  LDL.LU R40, [R1+0x430] ;  /* 0x0004300001287983 */ /* 0x000ee20000300800 */
[----:B------:R-:W3:Y:S01]  /*3a620*/  LDL.LU R41, [R1+0x434] ;  /* 0x0004340001297983 */ /* 0x000ee20000300800 */
[----:B------:R-:W3:Y:S02]  /*3a630*/  LDL.LU R42, [R1+0x438] ;  /* 0x00043800012a7983 */ /* 0x000ee40000300800 */
[----:B------:R-:W3:Y:S02]  /*3a640*/  LDL.LU R43, [R1+0x43c] ;  /* 0x00043c00012b7983 */ /* 0x000ee40000300800 */
[----:B------:R-:W4:Y:S01]  /*3a650*/  LDL.LU R32, [R1+0x420] ;  /* 0x0004200001207983 */ /* 0x000f220000300800 */
[----:B------:R-:W4:Y:S01]  /*3a660*/  LDL.LU R33, [R1+0x424] ;  /* 0x0004240001217983 */ /* 0x000f220000300800 */
[----:B0-----:R-:W-:-:S02]  /*3a670*/  IMAD.MOV.U32 R4, RZ, RZ, R34 ;  /* 0x000000ffff047224 */ /* 0x001fc400078e0022 */
[----:B------:R-:W4:Y:S02]  /*3a680*/  LDL.LU R34, [R1+0x428] ;  /* 0x0004280001227983 */ /* 0x000f240000300800 */
[----:B------:R-:W4:Y:S01]  /*3a690*/  LDL.LU R35, [R1+0x42c] ;  /* 0x00042c0001237983 */ /* 0x000f220000300800 */
[----:B------:R-:W3:Y:S01]  /*3a6a0*/  LDL.LU R28, [R1+0x410] ;  /* 0x00041000011c7983 */ /* 0x000ee20000300800 */
[----:B------:R-:W3:Y:S02]  /*3a6b0*/  LDL.LU R29, [R1+0x414] ;  /* 0x00041400011d7983 */ /* 0x000ee40000300800 */
[----:B------:R-:W3:Y:S02]  /*3a6c0*/  LDL.LU R30, [R1+0x418] ;  /* 0x00041800011e7983 */ /* 0x000ee40000300800 */
[----:B------:R-:W3:Y:S01]  /*3a6d0*/  LDL.LU R31, [R1+0x41c] ;  /* 0x00041c00011f7983 */ /* 0x000ee20000300800 */
[----:B------:R-:W3:Y:S01]  /*3a6e0*/  LDL.LU R24, [R1+0x210] ;  /* 0x0002100001187983 */ /* 0x000ee20000300800 */
[----:B------:R-:W3:Y:S02]  /*3a6f0*/  LDL.LU R25, [R1+0x214] ;  /* 0x0002140001197983 */ /* 0x000ee40000300800 */
[----:B------:R-:W3:Y:S02]  /*3a700*/  LDL.LU R26, [R1+0x218] ;  /* 0x00021800011a7983 */ /* 0x000ee40000300800 */
[----:B------:R-:W3:Y:S02]  /*3a710*/  LDL.LU R27, [R1+0x21c] ;  /* 0x00021c00011b7983 */ /* 0x000ee40000300800 */
[----:B-1----:R-:W-:Y:S01]  /*3a720*/  IMAD.MOV.U32 R9, RZ, RZ, R13 ;  /* 0x000000ffff097224 */ /* 0x002fe200078e000d */
[----:B------:R-:W3:Y:S01]  /*3a730*/  LDL.LU R12, [R1+0x770] ;  /* 0x00077000010c7983 */ /* 0x000ee20000300800 */
[----:B------:R-:W-:-:S02]  /*3a740*/  IMAD.MOV.U32 R8, RZ, RZ, R14 ;  /* 0x000000ffff087224 */ /* 0x000fc400078e000e */
[----:B------:R-:W3:Y:S02]  /*3a750*/  LDL.LU R13, [R1+0x774] ;  /* 0x00077400010d7983 */ /* 0x000ee40000300800 */
[----:B------:R-:W-:Y:S01]  /*3a760*/  IMAD.MOV.U32 R5, RZ, RZ, R15 ;  /* 0x000000ffff057224 */ /* 0x000fe200078e000f */
[----:B------:R-:W3:Y:S01]  /*3a770*/  LDL.LU R14, [R1+0x778] ;  /* 0x00077800010e7983 */ /* 0x000ee20000300800 */
[----:B------:R-:W3:Y:S02]  /*3a780*/  LDL.LU R15, [R1+0x77c] ;  /* 0x00077c00010f7983 */ /* 0x000ee40000300800 */
[----:B------:R-:W3:Y:S02]  /*3a790*/  LDL.LU R20, [R1+0x8f0] ;  /* 0x0008f00001147983 */ /* 0x000ee40000300800 */
[----:B------:R-:W3:Y:S01]  /*3a7a0*/  LDL.LU R21, [R1+0x8f4] ;  /* 0x0008f40001157983 */ /* 0x000ee20000300800 */
[----:B------:R-:W3:Y:S01]  /*3a7b0*/  LDL.LU R22, [R1+0x8f8] ;  /* 0x0008f80001167983 */ /* 0x000ee20000300800 */
[----:B------:R-:W3:Y:S02]  /*3a7c0*/  LDL.LU R23, [R1+0x8fc] ;  /* 0x0008fc0001177983 */ /* 0x000ee40000300800 */
[----:B------:R0:W-:Y:S02]  /*3a7d0*/  STL.64 [R1+0x2968], R48 ;  /* 0x0029683001007387 */ /* 0x0001e40000100a00 */
[----:B------:R-:W-:Y:S01]  /*3a7e0*/  IMAD.MOV.U32 R60, RZ, RZ, R51 ;  /* 0x000000ffff3c7224 */ /* 0x000fe200078e0033 */
[----:B0-----:R-:W3:Y:S01]  /*3a7f0*/  LDL.LU R48, [R1+0x790] ;  /* 0x0007900001307983 */ /* 0x001ee20000300800 */
[----:B------:R-:W3:Y:S02]  /*3a800*/  LDL.LU R49, [R1+0x794] ;  /* 0x0007940001317983 */ /* 0x000ee40000300800 */
[----:B------:R-:W3:Y:S02]  /*3a810*/  LDL.LU R50, [R1+0x798] ;  /* 0x0007980001327983 */ /* 0x000ee40000300800 */
[----:B------:R-:W3:Y:S01]  /*3a820*/  LDL.LU R51, [R1+0x79c] ;  /* 0x00079c0001337983 */ /* 0x000ee20000300800 */
[----:B--2---:R-:W-:Y:S01]  /*3a830*/  HMMA.16816.F32 R16, R16, R52, R56 ;  /* 0x000000341010723c */ /* 0x004fe20000001838 */
[----:B------:R-:W3:Y:S01]  /*3a840*/  LDL.LU.64 R58, [R1+0x2a10] ;  /* 0x002a1000013a7983 */ /* 0x000ee20000300a00 */
[----:B------:R-:W3:Y:S02]  /*3a850*/  LDL.LU.64 R56, [R1+0x2a08] ;  /* 0x002a080001387983 */ /* 0x000ee40000300a00 */
[----:B------:R-:W-:Y:S11]  /*3a860*/  IMAD.MOV.U32 R37, RZ, RZ, R11 ;  /* 0x000000ffff257224 */ /* 0x000ff600078e000b */
[----:B------:R-:W-:Y:S08]  /*3a870*/  @!UPT UIADD3 URZ, URZ, URZ, URZ ;  /* 0x0000003f3f3ff290 */ /* 0x000ff0000fffe03f */
[----:B------:R0:W-:Y:S02]  /*3a880*/  STL.64 [R1+0x4c0], R16 ;  /* 0x0004c01001007387 */ /* 0x0001e40000100a00 */
[----:B0-----:R-:W-:Y:S02]  /*3a890*/  IMAD.MOV.U32 R16, RZ, RZ, R10 ;  /* 0x000000ffff107224 */ /* 0x001fe400078e000a */
[----:B------:R-:W-:Y:S01]  /*3a8a0*/  STL.64 [R1+0x4c8], R18 ;  /* 0x0004c81201007387 */ /* 0x000fe20000100a00 */
[----:B---3--:R-:W-:Y:S03]  /*3a8b0*/  HMMA.16816.F32 R8, R56, R8, R40 ;  /* 0x000000083808723c */ /* 0x008fe60000001828 */
[----:B------:R-:W2:Y:S11]  /*3a8c0*/  LDL.LU.64 R40, [R1+0x2a00] ;  /* 0x002a000001287983 */ /* 0x000eb60000300a00 */
[----:B------:R-:W-:Y:S09]  /*3a8d0*/  @!UPT UIADD3 URZ, URZ, URZ, URZ ;  /* 0x0000003f3f3ff290 */ /* 0x000ff2000fffe03f */
[----:B------:R0:W-:Y:S01]  /*3a8e0*/  STL [R1+0x2d4], R9 ;  /* 0x0002d40901007387 */ /* 0x0001e20000100800 */
[----:B------:R-:W-:-:S03]  /*3a8f0*/  IMAD.MOV.U32 R43, RZ, RZ, R8 ;  /* 0x000000ffff2b7224 */ /* 0x000fc600078e0008 */
[----:B0-----:R-:W3:Y:S01]  /*3a900*/  LDL.LU.64 R8, [R1+0x29f8] ;  /* 0x0029f80001087983 */ /* 0x001ee20000300a00 */
[C---:B----4-:R-:W-:Y:S01]  /*3a910*/  HMMA.16816.F32 R4, R56.reuse, R4, R32 ;  /* 0x000000043804723c */ /* 0x050fe20000001820 */
[----:B------:R-:W-:Y:S02]  /*3a920*/  IMAD.MOV.U32 R46, RZ, RZ, R10 ;  /* 0x000000ffff2e7224 */ /* 0x000fe400078e000a */
[----:B------:R-:W-:Y:S01]  /*3a930*/  IMAD.MOV.U32 R47, RZ, RZ, R11 ;  /* 0x000000ffff2f7224 */ /* 0x000fe200078e000b */
[----:B------:R-:W4:Y:S11]  /*3a940*/  LDL.LU.64 R32, [R1+0x29f0] ;  /* 0x0029f00001207983 */ /* 0x000f360000300a00 */
[----:B------:R-:W-:Y:S08]  /*3a950*/  @!UPT UIADD3 URZ, URZ, URZ, URZ ;  /* 0x0000003f3f3ff290 */ /* 0x000ff0000fffe03f */
[----:B------:R0:W-:Y:S01]  /*3a960*/  STL [R1+0x2c0], R4 ;  /* 0x0002c00401007387 */ /* 0x0001e20000100800 */
[----:B------:R-:W-:Y:S02]  /*3a970*/  IMAD.MOV.U32 R34, RZ, RZ, R6 ;  /* 0x000000ffff227224 */ /* 0x000fe400078e0006 */
[----:B------:R-:W-:Y:S02]  /*3a980*/  IMAD.MOV.U32 R35, RZ, RZ, R7 ;  /* 0x000000ffff237224 */ /* 0x000fe400078e0007 */
[----:B------:R-:W-:Y:S01]  /*3a990*/  IMAD.MOV.U32 R42, RZ, RZ, R5 ;  /* 0x000000ffff2a7224 */ /* 0x000fe200078e0005 */
[----:B------:R-:W2:Y:S04]  /*3a9a0*/  LDL.LU.64 R6, [R1+0x29e8] ;  /* 0x0029e80001067983 */ /* 0x000ea80000300a00 */
[----:B0-----:R-:W2:Y:S01]  /*3a9b0*/  LDL.LU.64 R4, [R1+0x29e0] ;  /* 0x0029e00001047983 */ /* 0x001ea20000300a00 */
[----:B---3--:R-:W-:Y:S03]  /*3a9c0*/  HMMA.16816.F32 R8, R56, R8, R28 ;  /* 0x000000083808723c */ /* 0x008fe6000000181c */
[----:B------:R-:W3:Y:S01]  /*3a9d0*/  LDL.LU.64 R30, [R1+0x29d8] ;  /* 0x0029d800011e7983 */ /* 0x000ee20000300a00 */
[----:B------:R-:W3:Y:S11]  /*3a9e0*/  LDL.LU.64 R28, [R1+0x29d0] ;  /* 0x0029d000011c7983 */ /* 0x000ef60000300a00 */
[----:B------:R-:W-:Y:S08]  /*3a9f0*/  @!UPT UIADD3 URZ, URZ, URZ, URZ ;  /* 0x0000003f3f3ff290 */ /* 0x000ff0000fffe03f */
[----:B------:R0:W-:Y:S01]  /*3aa00*/  STL.64 [R1+0x2b0], R8 ;  /* 0x0002b00801007387 */ /* 0x0001e20000100a00 */
[----:B------:R-:W-:Y:S03]  /*3aa10*/  STL.64 [R1+0x2b8], R10 ;  /* 0x0002b80a01007387 */ /* 0x000fe60000100a00 */
[----:B0-----:R-:W3:Y:S01]  /*3aa20*/  LDL.LU.64 R8, [R1+0x29c8] ;  /* 0x0029c80001087983 */ /* 0x001ee20000300a00 */
[----:B------:R-:W-:-:S07]  /*3aa30*/  IMAD.MOV.U32 R17, RZ, RZ, R3 ;  /* 0x000000ffff117224 */ /* 0x000fce00078e0003 */
[C---:B--2---:R-:W-:Y:S08]  /*3aa40*/  HMMA.16816.F32 R4, R56.reuse, R16, R4 ;  /* 0x000000103804723c */ /* 0x044ff00000001804 */
[C---:B------:R-:W-:Y:S11]  /*3aa50*/  HMMA.16816.F32 R36, R56.reuse, R36, R24 ;  /* 0x000000243824723c */ /* 0x040ff60000001818 */
[----:B------:R-:W-:Y:S04]  /*3aa60*/  @!UPT UIADD3 URZ, URZ, URZ, URZ ;  /* 0x0000003f3f3ff290 */ /* 0x000fe8000fffe03f */
[----:B------:R-:W-:Y:S01]  /*3aa70*/  STL.64 [R1+0x2a0], R4 ;  /* 0x0002a00401007387 */ /* 0x000fe20000100a00 */
[----:B------:R0:W-:Y:S03]  /*3aa80*/  STL.64 [R1+0x2a8], R6 ;  /* 0x0002a80601007387 */ /* 0x0001e60000100a00 */
[----:B0-----:R-:W2:Y:S01]  /*3aa90*/  LDL.LU.64 R6, [R1+0x29c0] ;  /* 0x0029c00001067983 */ /* 0x001ea20000300a00 */
[----:B------:R-:W2:Y:S02]  /*3aaa0*/  LDL.LU.64 R4, [R1+0x29b8] ;  /* 0x0029b80001047983 */ /* 0x000ea40000300a00 */
[----:B------:R0:W-:Y:S02]  /*3aab0*/  STL.64 [R1+0x2938], R16 ;  /* 0x0029381001007387 */ /* 0x0001e40000100a00 */
[----:B0-----:R-:W2:Y:S01]  /*3aac0*/  LDL.LU R16, [R1+0x7a0] ;  /* 0x0007a00001107983 */ /* 0x001ea20000300800 */
[----:B------:R-:W2:Y:S02]  /*3aad0*/  LDL.LU R17, [R1+0x7a4] ;  /* 0x0007a40001117983 */ /* 0x000ea40000300800 */
[----:B------:R-:W2:Y:S02]  /*3aae0*/  LDL.LU R18, [R1+0x7a8] ;  /* 0x0007a80001127983 */ /* 0x000ea40000300800 */
[----:B------:R-:W2:Y:S01]  /*3aaf0*/  LDL.LU R19, [R1+0x7ac] ;  /* 0x0007ac0001137983 */ /* 0x000ea20000300800 */
[----:B------:R-:W2:Y:S01]  /*3ab00*/  LDL.LU.64 R26, [R1+0x29b0] ;  /* 0x0029b000011a7983 */ /* 0x000ea20000300a00 */
[----:B------:R-:W2:Y:S02]  /*3ab10*/  LDL.LU.64 R24, [R1+0x29a8] ;  /* 0x0029a80001187983 */ /* 0x000ea40000300a00 */
[----:B------:R-:W-:Y:S02]  /*3ab20*/  STL.64 [R1+0x290], R36 ;  /* 0x0002902401007387 */ /* 0x000fe40000100a00 */
[----:B------:R0:W-:Y:S02]  /*3ab30*/  STL.64 [R1+0x298], R38 ;  /* 0x0002982601007387 */ /* 0x0001e40000100a00 */
[----:B0-----:R-:W2:Y:S01]  /*3ab40*/  LDL.LU.64 R38, [R1+0x29a0] ;  /* 0x0029a00001267983 */ /* 0x001ea20000300a00 */
[----:B------:R-:W2:Y:S01]  /*3ab50*/  LDL.LU.64 R36, [R1+0x2998] ;  /* 0x0029980001247983 */ /* 0x000ea20000300a00 */
[----:B---3--:R-:W-:Y:S02]  /*3ab60*/  HMMA.16816.F32 R8, R56, R8, R28 ;  /* 0x000000083808723c */ /* 0x008fe4000000181c */
[----:B------:R-:W3:Y:S01]  /*3ab70*/  LDL.LU.64 R30, [R1+0x2990] ;  /* 0x00299000011e7983 */ /* 0x000ee20000300a00 */
[----:B------:R-:W2:Y:S11]  /*3ab80*/  LDL.LU.64 R28, [R1+0x2988] ;  /* 0x00298800011c7983 */ /* 0x000eb60000300a00 */
[----:B------:R-:W-:Y:S09]  /*3ab90*/  @!UPT UIADD3 URZ, URZ, URZ, URZ ;  /* 0x0000003f3f3ff290 */ /* 0x000ff2000fffe03f */
[----:B------:R0:W-:Y:S01]  /*3aba0*/  STL.64 [R1+0x280], R8 ;  /* 0x0002800801007387 */ /* 0x0001e20000100a00 */
[----:B------:R-:W-:Y:S03]  /*3abb0*/  STL.64 [R1+0x288], R10 ;  /* 0x0002880a01007387 */ /* 0x000fe60000100a00 */
[----:B0-----:R-:W2:Y:S04]  /*3abc0*/  LDL.LU R9, [R1+0x2980] ;  /* 0x0029800001097983 */ /* 0x001ea80000300800 */
[----:B--2---:R-:W0:Y:S04]  /*3abd0*/  LDSM.16.MT88.4 R8, [R9+0x2080] ;  /* 0x002080000908783b */ /* 0x004e280000004200 */
[----:B0-----:R-:W-:Y:S01]  /*3abe0*/  STL.64 [R1+0x28e0], R10 ;  /* 0x0028e00a01007387 */ /* 0x001fe20000100a00 */
[----:B------:R0:W-:Y:S02]  /*3abf0*/  STL.64 [R1+0x28d8], R8 ;  /* 0x0028d80801007387 */ /* 0x0001e40000100a00 */
[----:B0-----:R-:W-:-:S02]  /*3ac00*/  IMAD.MOV.U32 R8, RZ, RZ, R2 ;  /* 0x000000ffff087224 */ /* 0x001fc400078e0002 */
[----:B------:R-:W-:-:S07]  /*3ac10*/  IMAD.MOV.U32 R9, RZ, RZ, R0 ;  /* 0x000000ffff097224 */ /* 0x000fce00078e0000 */
[C---:B------:R-:W-:Y:S01]  /*3ac20*/  HMMA.16816.F32 R8, R56.reuse, R8, R20 ;  /* 0x000000083808723c */ /* 0x040fe20000001814 */
[----:B------:R-:W2:Y:S01]  /*3ac30*/  LDL.LU.64 R22, [R1+0x2978] ;  /* 0x0029780001167983 */ /* 0x000ea20000300a00 */
[----:B------:R-:W2:Y:S11]  /*3ac40*/  LDL.LU.64 R20, [R1+0x2970] ;  /* 0x0029700001147983 */ /* 0x000eb60000300a00 */
[----:B------:R-:W-:Y:S10]  /*3ac50*/  @!UPT UIADD3 URZ, URZ, URZ, URZ ;  /* 0x0000003f3f3ff290 */ /* 0x000ff4000fffe03f */
[----:B------:R-:W-:Y:S01]  /*3ac60*/  STL.64 [R1+0x6c0], R8 ;  /* 0x0006c00801007387 */ /* 0x000fe20000100a00 */
[----:B------:R2:W-:Y:S01]  /*3ac70*/  STL.64 [R1+0x6c8], R10 ;  /* 0x0006c80a01007387 */ /* 0x0005e20000100a00 */
[C---:B------:R-:W-:Y:S08]  /*3ac80*/  HMMA.16816.F32 R4, R56.reuse, R28, R4 ;  /* 0x0000001c3804723c */ /* 0x040ff00000001804 */
        /* <DEDUP_REMOVED lines=12> */
[----:B---3--:R-:W-:Y:S02]  /*3ad50*/  STL.64 [R1+0x2910], R30 ;  /* 0x0029101e01007387 */ /* 0x008fe40000100a00 */
[----:B------:R-:W-:Y:S01]  /*3ad60*/  STL.64 [R1+0x2908], R28 ;  /* 0x0029081c01007387 */ /* 0x000fe20000100a00 */
[----:B------:R-:W-:Y:S01]  /*3ad70*/  STL.64 [R1+0x690], R4 ;  /* 0x0006900401007387 */ /* 0x000fe20000100a00 */
[----:B------:R4:W-:Y:S02]  /*3ad80*/  STL.64 [R1+0x698], R6 ;  /* 0x0006980601007387 */ /* 0x0009e40000100a00 */
[C---:B----4-:R-:W-:Y:S01]  /*3ad90*/  HMMA.16816.F32 R4, R56.reuse, R32, R12 ;  /* 0x000000203804723c */ /* 0x050fe2000000180c */
[----:B------:R-:W2:Y:S11]  /*3ada0*/  LDL.LU R12, [R1+0x1f0] ;  /* 0x0001f000010c7983 */ /* 0x000eb60000300800 */
[----:B------:R-:W-:Y:S11]  /*3adb0*/  @!UPT UIADD3 URZ, URZ, URZ, URZ ;  /* 0x0000003f3f3ff290 */ /* 0x000ff6000fffe03f */
[----:B------:R0:W-:Y:S01]  /*3adc0*/  STL.64 [R1+0x680], R4 ;  /* 0x0006800401007387 */ /* 0x0001e20000100a00 */
[----:B------:R1:W-:Y:S02]  /*3add0*/  STL.64 [R1+0x688], R6 ;  /* 0x0006880601007387 */ /* 0x0003e40000100a00 */
[----:B------:R-:W2:Y:S02]  /*3ade0*/  LDL.LU R13, [R1+0x1f4] ;  /* 0x0001f400010d7983 */ /* 0x000ea40000300800 */
[----:B------:R-:W2:Y:S01]  /*3adf0*/  LDL.LU R14, [R1+0x1f8] ;  /* 0x0001f800010e7983 */ /* 0x000ea20000300800 */
[----:B------:R-:W2:Y:S01]  /*3ae00*/  LDL.LU R15, [R1+0x1fc] ;  /* 0x0001fc00010f7983 */ /* 0x000ea20000300800 */
[----:B------:R-:W3:Y:S02]  /*3ae10*/  LDL.LU R48, [R1+0x760] ;  /* 0x0007600001307983 */ /* 0x000ee40000300800 */
[----:B------:R-:W3:Y:S02]  /*3ae20*/  LDL.LU R49, [R1+0x764] ;  /* 0x0007640001317983 */ /* 0x000ee40000300800 */
[----:B------:R-:W3:Y:S01]  /*3ae30*/  LDL.LU R50, [R1+0x768] ;  /* 0x0007680001327983 */ /* 0x000ee20000300800 */
[----:B------:R-:W3:Y:S01]  /*3ae40*/  LDL.LU R51, [R1+0x76c] ;  /* 0x00076c0001337983 */ /* 0x000ee20000300800 */
[----:B------:R-:W4:Y:S02]  /*3ae50*/  LDL.LU R28, [R1+0x750] ;  /* 0x00075000011c7983 */ /* 0x000f240000300800 */
[----:B------:R-:W4:Y:S02]  /*3ae60*/  LDL.LU R29, [R1+0x754] ;  /* 0x00075400011d7983 */ /* 0x000f240000300800 */
[----:B------:R-:W4:Y:S01]  /*3ae70*/  LDL.LU R30, [R1+0x758] ;  /* 0x00075800011e7983 */ /* 0x000f220000300800 */
[----:B------:R-:W4:Y:S01]  /*3ae80*/  LDL.LU R31, [R1+0x75c] ;  /* 0x00075c00011f7983 */ /* 0x000f220000300800 */
[----:B0-----:R-:W2:Y:S02]  /*3ae90*/  LDL.LU R4, [R1+0x730] ;  /* 0x0007300001047983 */ /* 0x001ea40000300800 */
[----:B------:R-:W2:Y:S02]  /*3aea0*/  LDL.LU R5, [R1+0x734] ;  /* 0x0007340001057983 */ /* 0x000ea40000300800 */
[----:B-1----:R-:W2:Y:S01]  /*3aeb0*/  LDL.LU R6, [R1+0x738] ;  /* 0x0007380001067983 */ /* 0x002ea20000300800 */
[----:B------:R-:W2:Y:S01]  /*3aec0*/  LDL.LU R7, [R1+0x73c] ;  /* 0x00073c0001077983 */ /* 0x000ea20000300800 */
[----:B------:R-:W2:Y:S03]  /*3aed0*/  LDL.64 R16, [R1+0x50] ;  /* 0x0000500001107983 */ /* 0x000ea60000100a00 */
[----:B--2---:R0:W-:Y:S01]  /*3aee0*/  STL.64 [R1+0x2950], R16 ;  /* 0x0029501001007387 */ /* 0x0041e20000100a00 */
[----:B------:R-:W2:Y:S02]  /*3aef0*/  LDL.LU R24, [R1+0x580] ;  /* 0x0005800001187983 */ /* 0x000ea40000300800 */
[----:B------:R-:W2:Y:S02]  /*3af00*/  LDL.LU R25, [R1+0x584] ;  /* 0x0005840001197983 */ /* 0x000ea40000300800 */
[----:B------:R-:W2:Y:S01]  /*3af10*/  LDL.LU R26, [R1+0x588] ;  /* 0x00058800011a7983 */ /* 0x000ea20000300800 */
[----:B------:R-:W2:Y:S01]  /*3af20*/  LDL.LU R27, [R1+0x58c] ;  /* 0x00058c00011b7983 */ /* 0x000ea20000300800 */
[C---:B---3--:R-:W-:Y:S01]  /*3af30*/  HMMA.16816.F32 R48, R56.reuse, R36, R48 ;  /* 0x000000243830723c */ /* 0x048fe20000001830 */
[----:B------:R-:W3:Y:S02]  /*3af40*/  LDL.LU R8, [R1+0x5a0] ;  /* 0x0005a00001087983 */ /* 0x000ee40000300800 */
[----:B------:R-:W3:Y:S01]  /*3af50*/  LDL.LU R9, [R1+0x5a4] ;  /* 0x0005a40001097983 */ /* 0x000ee20000300800 */
[----:B------:R-:W3:Y:S01]  /*3af60*/  LDL.LU R10, [R1+0x5a8] ;  /* 0x0005a800010a7983 */ /* 0x000ee20000300800 */
[----:B------:R-:W3:Y:S03]  /*3af70*/  LDL.LU R11, [R1+0x5ac] ;  /* 0x0005ac00010b7983 */ /* 0x000ee60000300800 */
[----:B0-----:R-:W3:Y:S04]  /*3af80*/  LDL.64 R16, [R1+0x60] ;  /* 0x0000600001107983 */ /* 0x001ee80000100a00 */
[----:B--2---:R-:W-:Y:S01]  /*3af90*/  STL.64 [R1+0x2948], R26 ;  /* 0x0029481a01007387 */ /* 0x004fe20000100a00 */
[----:B------:R0:W-:Y:S03]  /*3afa0*/  STL.64 [R1+0x2940], R24 ;  /* 0x0029401801007387 */ /* 0x0001e60000100a00 */
[----:B0-----:R-:W2:Y:S01]  /*3afb0*/  LDL.LU R24, [R1+0x590] ;  /* 0x0005900001187983 */ /* 0x001ea20000300800 */
[----:B------:R-:W2:Y:S02]  /*3afc0*/  LDL.LU R25, [R1+0x594] ;  /* 0x0005940001197983 */ /* 0x000ea40000300800 */
[----:B------:R-:W2:Y:S02]  /*3afd0*/  LDL.LU R26, [R1+0x598] ;  /* 0x00059800011a7983 */ /* 0x000ea40000300800 */
[----:B------:R-:W2:Y:S01]  /*3afe0*/  LDL.LU R27, [R1+0x59c] ;  /* 0x00059c00011b7983 */ /* 0x000ea20000300800 */
[----:B------:R-:W2:Y:S01]  /*3aff0*/  LDL.64 R20, [R1+0x40] ;  /* 0x0000400001147983 */ /* 0x000ea20000100a00 */
[----:B------:R-:W-:Y:S02]  /*3b000*/  STL.64 [R1+0x2900], R34 ;  /* 0x0029002201007387 */ /* 0x000fe40000100a00 */
[----:B------:R0:W-:Y:S02]  /*3b010*/  STL.64 [R1+0x28f8], R32 ;  /* 0x0028f82001007387 */ /* 0x0001e40000100a00 */
[----:B0-----:R-:W2:Y:S01]  /*3b020*/  LDL.LU R32, [R1+0x740] ;  /* 0x0007400001207983 */ /* 0x001ea20000300800 */
[----:B------:R-:W2:Y:S02]  /*3b030*/  LDL.LU R33, [R1+0x744] ;  /* 0x0007440001217983 */ /* 0x000ea40000300800 */
[----:B------:R-:W2:Y:S02]  /*3b040*/  LDL.LU R34, [R1+0x748] ;  /* 0x0007480001227983 */ /* 0x000ea40000300800 */
[----:B------:R-:W2:Y:S01]  /*3b050*/  LDL.LU R35, [R1+0x74c] ;  /* 0x00074c0001237983 */ /* 0x000ea20000300800 */
[----:B------:R0:W-:Y:S01]  /*3b060*/  STL.64 [R1+0x670], R48 ;  /* 0x0006703001007387 */ /* 0x0001e20000100a00 */
[----:B------:R-:W-:Y:S03]  /*3b070*/  STL.64 [R1+0x678], R50 ;  /* 0x0006783201007387 */ /* 0x000fe60000100a00 */
[----:B0-----:R-:W3:Y:S01]  /*3b080*/  LDL.LU.64 R48, [R1+0x2968] ;  /* 0x0029680001307983 */ /* 0x001ee20000300a00 */
[----:B------:R-:W-:Y:S02]  /*3b090*/  STL.64 [R1+0x28f0], R38 ;  /* 0x0028f02601007387 */ /* 0x000fe40000100a00 */
[----:B------:R4:W-:Y:S02]  /*3b0a0*/  STL.64 [R1+0x28e8], R36 ;  /* 0x0028e82401007387 */ /* 0x0009e40000100a00 */
[C---:B----4-:R-:W-:Y:S01]  /*3b0b0*/  HMMA.16816.F32 R36, R56.reuse, R40, R28 ;  /* 0x000000283824723c */ /* 0x050fe2000000181c */
[----:B------:R-:W4:Y:S11]  /*3b0c0*/  LDL.LU R28, [R1+0x470] ;  /* 0x00047000011c7983 */ /* 0x000f360000300800 */
[----:B------:R-:W-:Y:S11]  /*3b0d0*/  @!UPT UIADD3 URZ, URZ, URZ, URZ ;  /* 0x0000003f3f3ff290 */ /* 0x000ff6000fffe03f */
[----:B------:R0:W-:Y:S01]  /*3b0e0*/  STL.64 [R1+0x660], R36 ;  /* 0x0006602401007387 */ /* 0x0001e20000100a00 */
[----:B------:R1:W-:Y:S02]  /*3b0f0*/  STL.64 [R1+0x668], R38 ;  /* 0x0006682601007387 */ /* 0x0003e40000100a00 */
[----:B------:R-:W4:Y:S02]  /*3b100*/  LDL.LU R29, [R1+0x474] ;  /* 0x00047400011d7983 */ /* 0x000f240000300800 */
[----:B------:R-:W4:Y:S01]  /*3b110*/  LDL.LU R30, [R1+0x478] ;  /* 0x00047800011e7983 */ /* 0x000f220000300800 */
[----:B------:R-:W4:Y:S04]  /*3b120*/  LDL.LU R31, [R1+0x47c] ;  /* 0x00047c00011f7983 */ /* 0x000f280000300800 */
[----:B0-----:R-:W4:Y:S01]  /*3b130*/  LDL.LU R36, [R1+0x460] ;  /* 0x0004600001247983 */ /* 0x001f220000300800 */
[C---:B--2---:R-:W-:Y:S08]  /*3b140*/  HMMA.16816.F32 R32, R56.reuse, R44, R32 ;  /* 0x0000002c3820723c */ /* 0x044ff00000001820 */
[C---:B---3--:R-:W-:Y:S11]  /*3b150*/  HMMA.16816.F32 R4, R56.reuse, R48, R4 ;  /* 0x000000303804723c */ /* 0x048ff60000001804 */
[----:B------:R-:W-:Y:S04]  /*3b160*/  @!UPT UIADD3 URZ, URZ, URZ, URZ ;  /* 0x0000003f3f3ff290 */ /* 0x000fe8000fffe03f */
[----:B------:R0:W-:Y:S01]  /*3b170*/  STL.64 [R1+0x650], R32 ;  /* 0x0006502001007387 */ /* 0x0001e20000100a00 */
[----:B------:R-:W-:Y:S02]  /*3b180*/  STL.64 [R1+0x658], R34 ;  /* 0x0006582201007387 */ /* 0x000fe40000100a00 */
[----:B------:R-:W4:Y:S02]  /*3b190*/  LDL.LU R37, [R1+0x464] ;  /* 0x0004640001257983 */ /* 0x000f240000300800 */
[----:B-1----:R-:W4:Y:S01]  /*3b1a0*/  LDL.LU R38, [R1+0x468] ;  /* 0x0004680001267983 */ /* 0x002f220000300800 */
[----:B------:R-:W4:Y:S04]  /*3b1b0*/  LDL.LU R39, [R1+0x46c] ;  /* 0x00046c0001277983 */ /* 0x000f280000300800 */
[----:B0-----:R-:W4:Y:S01]  /*3b1c0*/  LDL.64 R32, [R1+0x20] ;  /* 0x0000200001207983 */ /* 0x001f220000100a00 */
[----:B------:R-:W-:Y:S02]  /*3b1d0*/  STL.64 [R1+0x640], R4 ;  /* 0x0006400401007387 */ /* 0x000fe40000100a00 */
[----:B------:R0:W-:Y:S02]  /*3b1e0*/  STL.64 [R1+0x648], R6 ;  /* 0x0006480601007387 */ /* 0x0001e40000100a00 */
[----:B0-----:R-:W2:Y:S01]  /*3b1f0*/  LDL.LU.64 R6, [R1+0x2960] ;  /* 0x0029600001067983 */ /* 0x001ea20000300a00 */
[----:B------:R-:W2:Y:S01]  /*3b200*/  LDL.LU.64 R4, [R1+0x2958] ;  /* 0x0029580001047983 */ /* 0x000ea20000300a00 */
[----:B------:R-:W-:Y:S01]  /*3b210*/  HMMA.16816.F32 R56, R56, R52, R12 ;  /* 0x000000343838723c */ /* 0x000fe2000000180c */
[----:B------:R-:W3:Y:S11]  /*3b220*/  LDL.LU R12, [R1+0x450] ;  /* 0x00045000010c7983 */ /* 0x000ef60000300800 */
[----:B------:R-:W-:Y:S11]  /*3b230*/  @!UPT UIADD3 URZ, URZ, URZ, URZ ;  /* 0x0000003f3f3ff290 */ /* 0x000ff6000fffe03f */
[----:B------:R0:W-:Y:S01]  /*3b240*/  STL.64 [R1+0x270], R56 ;  /* 0x0002703801007387 */ /* 0x0001e20000100a00 */
[----:B------:R-:W-:Y:S02]  /*3b250*/  STL.64 [R1+0x278], R58 ;  /* 0x0002783a01007387 */ /* 0x000fe40000100a00 */
[----:B------:R-:W3:Y:S02]  /*3b260*/  LDL.LU R13, [R1+0x454] ;  /* 0x00045400010d7983 */ /* 0x000ee40000300800 */
[----:B------:R-:W3:Y:S01]  /*3b270*/  LDL.LU R14, [R1+0x458] ;  /* 0x00045800010e7983 */ /* 0x000ee20000300800 */
[----:B------:R-:W3:Y:S04]  /*3b280*/  LDL.LU R15, [R1+0x45c] ;  /* 0x00045c00010f7983 */ /* 0x000ee80000300800 */
[----:B0-----:R-:W3:Y:S01]  /*3b290*/  LDL.64 R56, [R1+0x10] ;  /* 0x0000100001387983 */ /* 0x001ee20000100a00 */
        /* <DEDUP_REMOVED lines=16> */
[----:B------:R-:W2:Y:S01]  /*3b3a0*/  LDL.LU.64 R16, [R1+0x2938] ;  /* 0x0029380001107983 */ /* 0x000ea20000300a00 */
[----:B------:R-:W0:Y:S04]  /*3b3b0*/  S2R R3, SR_TID.X ;  /* 0x0000000000037919 */ /* 0x000e280000002100 */
[----:B------:R-:W1:Y:S01]  /*3b3c0*/  S2R R51, SR_TID.X ;  /* 0x0000000000337919 */ /* 0x000e620000002100 */
[C---:B----4-:R-:W-:Y:S08]  /*3b3d0*/  HMMA.16816.F32 R36, R4.reuse, R32, R36 ;  /* 0x000000200424723c */ /* 0x050ff00000001824 */
[----:B---3--:R-:W-:Y:S01]  /*3b3e0*/  HMMA.16816.F32 R12, R4, R56, R12 ;  /* 0x00000038040c723c */ /* 0x008fe2000000180c */
[----:B------:R-:W-:-:S02]  /*3b3f0*/  IMAD.MOV.U32 R19, RZ, RZ, R20 ;  /* 0x000000ffff137224 */ /* 0x000fc400078e0014 */
[----:B------:R-:W-:Y:S02]  /*3b400*/  IMAD.MOV.U32 R18, RZ, RZ, R21 ;  /* 0x000000ffff127224 */ /* 0x000fe400078e0015 */
[----:B------:R-:W-:Y:S02]  /*3b410*/  IMAD.MOV.U32 R2, RZ, RZ, R32 ;  /* 0x000000ffff027224 */ /* 0x000fe400078e0020 */
[----:B------:R-:W-:Y:S01]  /*3b420*/  IMAD.MOV.U32 R0, RZ, RZ, R33 ;  /* 0x000000ffff007224 */ /* 0x000fe200078e0021 */
[----:B0-----:R-:W-:Y:S01]  /*3b430*/  LOP3.LUT R3, R3, 0x7, RZ, 0xc0, !PT ;  /* 0x0000000703037812 */ /* 0x001fe200078ec0ff */
[C---:B-1----:R-:W-:Y:S02]  /*3b440*/  IMAD.SHL.U32 R50, R51.reuse, 0x80, RZ ;  /* 0x0000008033327824 */ /* 0x042fe400078e00ff */
[----:B------:R-:W-:Y:S02]  /*3b450*/  IMAD.SHL.U32 R51, R51, 0x2, RZ ;  /* 0x0000000233337824 */ /* 0x000fe400078e00ff */
[----:B------:R-:W-:-:S05]  /*3b460*/  IMAD R3, R3, 0x110, RZ ;  /* 0x0000011003037824 */ /* 0x000fca00078e02ff */
[----:B------:R-:W-:-:S04]  /*3b470*/  LOP3.LUT R3, R3, 0x10, R51, 0x78, !PT ;  /* 0x0000001003037812 */ /* 0x000fc800078e7833 */
[----:B------:R-:W-:-:S04]  /*3b480*/  LOP3.LUT R3, R3, 0x800, R50, 0xf8, !PT ;  /* 0x0000080003037812 */ /* 0x000fc800078ef832 */
[----:B------:R-:W-:Y:S01]  /*3b490*/  LOP3.LUT R3, R3, 0x40, RZ, 0x3c, !PT ;  /* 0x0000004003037812 */ /* 0x000fe200078e3cff */
[C---:B--2---:R-:W-:Y:S08]  /*3b4a0*/  HMMA.16816.F32 R24, R4.reuse, R20, R24 ;  /* 0x000000140418723c */ /* 0x044ff00000001818 */
[C---:B------:R-:W-:Y:S11]  /*3b4b0*/  HMMA.16816.F32 R28, R4.reuse, R16, R28 ;  /* 0x00000010041c723c */ /* 0x040ff6000000181c */
[----:B------:R-:W-:Y:S04]  /*3b4c0*/  @!UPT UIADD3 URZ, URZ, URZ, URZ ;  /* 0x0000003f3f3ff290 */ /* 0x000fe8000fffe03f */
[----:B------:R0:W-:Y:S01]  /*3b4d0*/  STL.64 [R1+0x490], R24 ;  /* 0x0004901801007387 */ /* 0x0001e20000100a00 */
[----:B------:R1:W-:Y:S02]  /*3b4e0*/  STL.64 [R1+0x498], R26 ;  /* 0x0004981a01007387 */ /* 0x0003e40000100a00 */
[----:B------:R-:W2:Y:S01]  /*3b4f0*/  LDL.64 R20, [R1] ;  /* 0x0000000001147983 */ /* 0x000ea20000100a00 */
[----:B0-----:R-:W3:Y:S01]  /*3b500*/  LDL.LU R24, [R1+0xa60] ;  /* 0x000a600001187983 */ /* 0x001ee20000300800 */
[----:B------:R-:W3:Y:S02]  /*3b510*/  LDL.LU R25, [R1+0xa64] ;  /* 0x000a640001197983 */ /* 0x000ee40000300800 */
[----:B-1----:R-:W3:Y:S02]  /*3b520*/  LDL.LU R26, [R1+0xa68] ;  /* 0x000a6800011a7983 */ /* 0x002ee40000300800 */
[----:B------:R-:W3:Y:S01]  /*3b530*/  LDL.LU R27, [R1+0xa6c] ;  /* 0x000a6c00011b7983 */ /* 0x000ee20000300800 */
[----:B------:R0:W-:Y:S01]  /*3b540*/  STL.64 [R1+0x480], R28 ;  /* 0x0004801c01007387 */ /* 0x0001e20000100a00 */
[----:B------:R1:W-:Y:S03]  /*3b550*/  STL.64 [R1+0x488], R30 ;  /* 0x0004881e01007387 */ /* 0x0003e60000100a00 */
[----:B0-----:R-:W4:Y:S01]  /*3b560*/  LDL.LU R28, [R1+0xa50] ;  /* 0x000a5000011c7983 */ /* 0x001f220000300800 */
[----:B------:R-:W4:Y:S02]  /*3b570*/  LDL.LU R29, [R1+0xa54] ;  /* 0x000a5400011d7983 */ /* 0x000f240000300800 */
[----:B-1----:R-:W4:Y:S02]  /*3b580*/  LDL.LU R30, [R1+0xa58] ;  /* 0x000a5800011e7983 */ /* 0x002f240000300800 */
[----:B------:R-:W4:Y:S01]  /*3b590*/  LDL.LU R31, [R1+0xa5c] ;  /* 0x000a5c00011f7983 */ /* 0x000f220000300800 */
[----:B------:R-:W-:Y:S01]  /*3b5a0*/  STL.64 [R1+0x2890], R16 ;  /* 0x0028901001007387 */ /* 0x000fe20000100a00 */
[----:B------:R0:W-:Y:S02]  /*3b5b0*/  STL.64 [R1+0x470], R36 ;  /* 0x0004702401007387 */ /* 0x0001e40000100a00 */
[----:B------:R1:W-:Y:S02]  /*3b5c0*/  STL.64 [R1+0x478], R38 ;  /* 0x0004782601007387 */ /* 0x0003e40000100a00 */
[----:B------:R-:W2:Y:S01]  /*3b5d0*/  LDL.LU R32, [R1+0xa40] ;  /* 0x000a400001207983 */ /* 0x000ea20000300800 */
[----:B------:R-:W2:Y:S01]  /*3b5e0*/  LDL.LU R33, [R1+0xa44] ;  /* 0x000a440001217983 */ /* 0x000ea20000300800 */
[----:B------:R-:W2:Y:S02]  /*3b5f0*/  LDL.LU R34, [R1+0xa48] ;  /* 0x000a480001227983 */ /* 0x000ea40000300800 */
[----:B------:R-:W2:Y:S01]  /*3b600*/  LDL.LU R35, [R1+0xa4c] ;  /* 0x000a4c0001237983 */ /* 0x000ea20000300800 */
[----:B0-----:R-:W2:Y:S01]  /*3b610*/  LDL.LU R36, [R1+0xa30] ;  /* 0x000a300001247983 */ /* 0x001ea20000300800 */
[----:B------:R-:W-:Y:S02]  /*3b620*/  STL.64 [R1+0x460], R12 ;  /* 0x0004600c01007387 */ /* 0x000fe40000100a00 */
[----:B------:R-:W-:Y:S02]  /*3b630*/  STL.64 [R1+0x468], R14 ;  /* 0x0004680e01007387 */ /* 0x000fe40000100a00 */
[----:B------:R-:W0:Y:S04]  /*3b640*/  LDSM.16.MT88.4 R12, [R3+0x2000] ;  /* 0x00200000030c783b */ /* 0x000e280000004200 */
[----:B------:R-:W2:Y:S01]  /*3b650*/  LDL.LU R37, [R1+0xa34] ;  /* 0x000a340001257983 */ /* 0x000ea20000300800 */
[----:B-1----:R-:W2:Y:S02]  /*3b660*/  LDL.LU R38, [R1+0xa38] ;  /* 0x000a380001267983 */ /* 0x002ea40000300800 */
[----:B------:R-:W2:Y:S02]  /*3b670*/  LDL.LU R39, [R1+0xa3c] ;  /* 0x000a3c0001277983 */ /* 0x000ea40000300800 */
[----:B------:R1:W-:Y:S02]  /*3b680*/  STL.64 [R1+0x2868], R56 ;  /* 0x0028683801007387 */ /* 0x0003e40000100a00 */
[----:B-1----:R-:W2:Y:S01]  /*3b690*/  LDL.LU R56, [R1+0x9f0] ;  /* 0x0009f00001387983 */ /* 0x002ea20000300800 */
[----:B------:R-:W2:Y:S02]  /*3b6a0*/  LDL.LU R57, [R1+0x9f4] ;  /* 0x0009f40001397983 */ /* 0x000ea40000300800 */
[----:B------:R-:W2:Y:S02]  /*3b6b0*/  LDL.LU R58, [R1+0x9f8] ;  /* 0x0009f800013a7983 */ /* 0x000ea40000300800 */
[----:B------:R-:W2:Y:S01]  /*3b6c0*/  LDL.LU R59, [R1+0x9fc] ;  /* 0x0009fc00013b7983 */ /* 0x000ea20000300800 */
[----:B0-----:R-:W-:Y:S01]  /*3b6d0*/  STL.64 [R1+0x2818], R14 ;  /* 0x0028180e01007387 */ /* 0x001fe20000100a00 */
[----:B------:R0:W-:Y:S03]  /*3b6e0*/  STL.64 [R1+0x2810], R12 ;  /* 0x0028100c01007387 */ /* 0x0001e60000100a00 */
[----:B0-----:R-:W2:Y:S01]  /*3b6f0*/  LDL.LU R12, [R1+0xa70] ;  /* 0x000a7000010c7983 */ /* 0x001ea20000300800 */
[----:B------:R-:W2:Y:S02]  /*3b700*/  LDL.LU R13, [R1+0xa74] ;  /* 0x000a7400010d7983 */ /* 0x000ea40000300800 */
[----:B------:R-:W2:Y:S02]  /*3b710*/  LDL.LU R14, [R1+0xa78] ;  /* 0x000a7800010e7983 */ /* 0x000ea40000300800 */
[----:B------:R-:W2:Y:S02]  /*3b720*/  LDL.LU R15, [R1+0xa7c] ;  /* 0x000a7c00010f7983 */ /* 0x000ea40000300800 */
[C---:B--2---:R-:W-:Y:S11]  /*3b730*/  HMMA.16816.F32 R12, R4.reuse, R20, R12 ;  /* 0x00000014040c723c */ /* 0x044ff6000000180c */
[----:B------:R-:W-:Y:S11]  /*3b740*/  @!UPT UIADD3 URZ, URZ, URZ, URZ ;  /* 0x0000003f3f3ff290 */ /* 0x000ff6000fffe03f */
[----:B------:R-:W-:Y:S01]  /*3b750*/  @!UPT UIADD3 URZ, URZ, URZ, URZ ;  /* 0x0000003f3f3ff290 */ /* 0x000fe2000fffe03f */
[----:B------:R0:W-:Y:S01]  /*3b760*/  STL.64 [R1+0x7d0], R12 ;  /* 0x0007d00c01007387 */ /* 0x0001e20000100a00 */
[----:B------:R-:W-:Y:S02]  /*3b770*/  STL.64 [R1+0x7d8], R14 ;  /* 0x0007d80e01007387 */ /* 0x000fe40000100a00 */
[----:B------:R-:W2:Y:S02]  /*3b780*/  LDL.LU.64 R22, [R1+0x2930] ;  /* 0x0029300001167983 */ /* 0x000ea40000300a00 */
[----:B0-----:R-:W-:Y:S02]  /*3b790*/  IMAD.MOV.U32 R13, RZ, RZ, R20 ;  /* 0x000000ffff0d7224 */ /* 0x001fe400078e0014 */
[----:B------:R-:W-:Y:S02]  /*3b7a0*/  IMAD.MOV.U32 R12, RZ, RZ, R21 ;  /* 0x000000ffff0c7224 */ /* 0x000fe400078e0015 */
        /* <DEDUP_REMOVED lines=8> */
[----:B--2---:R-:W-:Y:S02]  /*3b830*/  STL.64 [R1+0x2850], R22 ;  /* 0x0028501601007387 */ /* 0x004fe40000100a00 */
        /* <DEDUP_REMOVED lines=12> */
[----:B---3--:R-:W-:Y:S02]  /*3b900*/  STL.64 [R1+0x2840], R26 ;  /* 0x0028401a01007387 */ /* 0x008fe40000100a00 */
        /* <DEDUP_REMOVED lines=11> */
[----:B------:R-:W2:Y:S02]  /*3b9c0*/  LDL.LU.64 R32, [R1+0x28f8] ;  /* 0x0028f80001207983 */ /* 0x000ea40000300a00 */
[----:B----4-:R-:W-:Y:S02]  /*3b9d0*/  STL.64 [R1+0x2830], R30 ;  /* 0x0028301e01007387 */ /* 0x010fe40000100a00 */
[----:B------:R0:W-:Y:S02]  /*3b9e0*/  STL.64 [R1+0x2828], R28 ;  /* 0x0028281c01007387 */ /* 0x0001e40000100a00 */
[----:B0-----:R-:W4:Y:S01]  /*3b9f0*/  LDL.LU R28, [R1+0xa20] ;  /* 0x000a2000011c7983 */ /* 0x001f220000300800 */
[----:B------:R-:W4:Y:S02]  /*3ba00*/  LDL.LU R29, [R1+0xa24] ;  /* 0x000a2400011d7983 */ /* 0x000f240000300800 */
[----:B------:R-:W4:Y:S02]  /*3ba10*/  LDL.LU R30, [R1+0xa28] ;  /* 0x000a2800011e7983 */ /* 0x000f240000300800 */
[----:B------:R-:W4:Y:S01]  /*3ba20*/  LDL.LU R31, [R1+0xa2c] ;  /* 0x000a2c00011f7983 */ /* 0x000f220000300800 */
[C---:B--2---:R-:W-:Y:S11]  /*3ba30*/  HMMA.16816.F32 R36, R4.reuse, R32, R36 ;  /* 0x000000200424723c */ /* 0x044ff60000001824 */
[----:B------:R-:W-:Y:S11]  /*3ba40*/  @!UPT UIADD3 URZ, URZ, URZ, URZ ;  /* 0x0000003f3f3ff290 */ /* 0x000ff6000fffe03f */
[----:B------:R-:W-:Y:S01]  /*3ba50*/  @!UPT UIADD3 URZ, URZ, URZ, URZ ;  /* 0x0000003f3f3ff290 */ /* 0x000fe2000fffe03f */
[----:B------:R-:W-:Y:S01]  /*3ba60*/  STL.64 [R1+0x790], R36 ;  /* 0x0007902401007387 */ /* 0x000fe20000100a00 */
[----:B------:R0:W-:Y:S03]  /*3ba70*/  STL.64 [R1+0x798], R38 ;  /* 0x0007982601007387 */ /* 0x0001e60000100a00 */
[----:B0-----:R-:W2:Y:S01]  /*3ba80*/  LDL.LU.64 R38, [R1+0x28f0] ;  /* 0x0028f00001267983 */ /* 0x001ea20000300a00 */
[----:B------:R-:W4:Y:S01]  /*3ba90*/  LDL.LU.64 R36, [R1+0x28e8] ;  /* 0x0028e80001247983 */ /* 0x000f220000300a00 */
[C---:B---3--:R-:W-:Y:S08]  /*3baa0*/  HMMA.16816.F32 R24, R4.reuse, R40, R24 ;  /* 0x000000280418723c */ /* 0x048ff00000001818 */
[C---:B------:R-:W-:Y:S01]  /*3bab0*/  HMMA.16816.F32 R20, R4.reuse, R44, R20 ;  /* 0x0000002c0414723c */ /* 0x040fe20000001814 */
[----:B------:R-:W-:Y:S01]  /*3bac0*/  STL.64 [R1+0x2860], R34 ;  /* 0x0028602201007387 */ /* 0x000fe20000100a00 */
[----:B------:R-:W-:Y:S06]  /*3bad0*/  STL.64 [R1+0x2858], R32 ;  /* 0x0028582001007387 */ /* 0x000fec0000100a00 */
[C---:B----4-:R-:W-:Y:S01]  /*3bae0*/  HMMA.16816.F32 R28, R4.reuse, R36, R28 ;  /* 0x00000024041c723c */ /* 0x050fe2000000181c */
[----:B--2---:R-:W-:Y:S01]  /*3baf0*/  STL.64 [R1+0x2878], R38 ;  /* 0x0028782601007387 */ /* 0x004fe20000100a00 */
[----:B------:R-:W-:Y:S11]  /*3bb00*/  STL.64 [R1+0x2870], R36 ;  /* 0x0028702401007387 */ /* 0x000ff60000100a00 */
[----:B------:R-:W-:Y:S10]  /*3bb10*/  @!UPT UIADD3 URZ, URZ, URZ, URZ ;  /* 0x0000003f3f3ff290 */ /* 0x000ff4000fffe03f */
[----:B------:R-:W-:Y:S01]  /*3bb20*/  STL.64 [R1+0x780], R28 ;  /* 0x0007801c01007387 */ /* 0x000fe20000100a00 */
[----:B------:R-:W-:Y:S02]  /*3bb30*/  STL.64 [R1+0x788], R30 ;  /* 0x0007881e01007387 */ /* 0x000fe40000100a00 */
[----:B------:R-:W-:Y:S02]  /*3bb40*/  STL.64 [R1+0x2888], R42 ;  /* 0x0028882a01007387 */ /* 0x000fe40000100a00 */
[----:B------:R-:W-:Y:S01]  /*3bb50*/  STL.64 [R1+0x2880], R40 ;  /* 0x0028802801007387 */ /* 0x000fe20000100a00 */
[----:B------:R0:W-:Y:S01]  /*3bb60*/  STL.64 [R1+0x770], R24 ;  /* 0x0007701801007387 */ /* 0x0001e20000100a00 */
[----:B------:R-:W-:Y:S02]  /*3bb70*/  STL.64 [R1+0x778], R26 ;  /* 0x0007781a01007387 */ /* 0x000fe40000100a00 */
[----:B------:R-:W-:Y:S02]  /*3bb80*/  STL.64 [R1+0x28a0], R46 ;  /* 0x0028a02e01007387 */ /* 0x000fe40000100a00 */
[----:B------:R-:W-:Y:S01]  /*3bb90*/  STL.64 [R1+0x2898], R44 ;  /* 0x0028982c01007387 */ /* 0x000fe20000100a00 */
[----:B------:R-:W-:Y:S01]  /*3bba0*/  STL.64 [R1+0x760], R20 ;  /* 0x0007601401007387 */ /* 0x000fe20000100a00 */
[----:B------:R1:W-:Y:S03]  /*3bbb0*/  STL.64 [R1+0x768], R22 ;  /* 0x0007681601007387 */ /* 0x0003e60000100a00 */
[----:B0-----:R-:W2:Y:S01]  /*3bbc0*/  LDL.LU R24, [R1+0x700] ;  /* 0x0007000001187983 */ /* 0x001ea20000300800 */
[----:B-1----:R-:W-:Y:S11]  /*3bbd0*/  HMMA.16816.F32 R20, R4, R48, R56 ;  /* 0x000000300414723c */ /* 0x002ff60000001838 */
[----:B------:R-:W-:Y:S11]  /*3bbe0*/  @!UPT UIADD3 URZ, URZ, URZ, URZ ;  /* 0x0000003f3f3ff290 */ /* 0x000ff6000fffe03f */
[----:B------:R-:W-:Y:S01]  /*3bbf0*/  @!UPT UIADD3 URZ, URZ, URZ, URZ ;  /* 0x0000003f3f3ff290 */ /* 0x000fe2000fffe03f */
[----:B------:R0:W-:Y:S01]  /*3bc00*/  STL.64 [R1+0x750], R20 ;  /* 0x0007501401007387 */ /* 0x0001e20000100a00 */
[----:B------:R-:W-:Y:S02]  /*3bc10*/  STL.64 [R1+0x758], R22 ;  /* 0x0007581601007387 */ /* 0x000fe40000100a00 */
[----:B------:R-:W2:Y:S02]  /*3bc20*/  LDL.LU R25, [R1+0x704] ;  /* 0x0007040001197983 */ /* 0x000ea40000300800 */
[----:B------:R-:W3:Y:S01]  /*3bc30*/  LDL.LU R26, [R1+0x708] ;  /* 0x00070800011a7983 */ /* 0x000ee20000300800 */
[----:B------:R-:W3:Y:S01]  /*3bc40*/  LDL.LU R27, [R1+0x70c] ;  /* 0x00070c00011b7983 */ /* 0x000ee20000300800 */
[----:B0-----:R-:W-:Y:S02]  /*3bc50*/  IMAD.MOV.U32 R20, RZ, RZ, R13 ;  /* 0x000000ffff147224 */ /* 0x001fe400078e000d */
[----:B------:R-:W-:Y:S01]  /*3bc60*/  IMAD.MOV.U32 R21, RZ, RZ, R12 ;  /* 0x000000ffff157224 */ /* 0x000fe200078e000c */
[----:B---3--:R-:W-:Y:S01]  /*3bc70*/  STL.64 [R1+0x28b0], R26 ;  /* 0x0028b01a01007387 */ /* 0x008fe20000100a00 */
[----:B--2---:R0:W-:Y:S03]  /*3bc80*/  STL.64 [R1+0x28a8], R24 ;  /* 0x0028a81801007387 */ /* 0x0041e60000100a00 */
[----:B------:R1:W-:Y:S02]  /*3bc90*/  STL.64 [R1+0x28b8], R20 ;  /* 0x0028b81401007387 */ /* 0x0003e40000100a00 */
[----:B------:R-:W2:Y:S01]  /*3bca0*/  LDL.LU R40, [R1+0x1b0] ;  /* 0x0001b00001287983 */ /* 0x000ea20000300800 */
[----:B------:R-:W2:Y:S01]  /*3bcb0*/  LDL.LU R41, [R1+0x1b4] ;  /* 0x0001b40001297983 */ /* 0x000ea20000300800 */
[----:B------:R-:W3:Y:S02]  /*3bcc0*/  LDL.LU R42, [R1+0x1b8] ;  /* 0x0001b800012a7983 */ /* 0x000ee40000300800 */
[----:B------:R-:W3:Y:S02]  /*3bcd0*/  LDL.LU R43, [R1+0x1bc] ;  /* 0x0001bc00012b7983 */ /* 0x000ee40000300800 */
[----:B------:R-:W-:-:S02]  /*3bce0*/  IMAD.MOV.U32 R16, RZ, RZ, R19 ;  /* 0x000000ffff107224 */ /* 0x000fc400078e0013 */
[----:B------:R-:W-:Y:S02]  /*3bcf0*/  IMAD.MOV.U32 R17, RZ, RZ, R18 ;  /* 0x000000ffff117224 */ /* 0x000fe400078e0012 */
[----:B0-----:R-:W-:Y:S02]  /*3bd00*/  IMAD.MOV.U32 R25, RZ, RZ, R10 ;  /* 0x000000ffff197224 */ /* 0x001fe400078e000a */
[----:B------:R-:W-:Y:S01]  /*3bd10*/  IMAD.MOV.U32 R24, RZ, RZ, R11 ;  /* 0x000000ffff187224 */ /* 0x000fe200078e000b */
[----:B---3--:R-:W-:Y:S01]  /*3bd20*/  STL.64 [R1+0x28c8], R42 ;  /* 0x0028c82a01007387 */ /* 0x008fe20000100a00 */
[----:B--2---:R0:W-:Y:S02]  /*3bd30*/  STL.64 [R1+0x28c0], R40 ;  /* 0x0028c02801007387 */ /* 0x0041e40000100a00 */
[----:B------:R2:W-:Y:S02]  /*3bd40*/  STL.64 [R1+0x28d0], R16 ;  /* 0x0028d01001007387 */ /* 0x0005e40000100a00 */
[----:B-1----:R-:W3:Y:S01]  /*3bd50*/  LDL.LU R20, [R1+0x1d0] ;  /* 0x0001d00001147983 */ /* 0x002ee20000300800 */
[----:B------:R-:W3:Y:S01]  /*3bd60*/  LDL.LU R21, [R1+0x1d4] ;  /* 0x0001d40001157983 */ /* 0x000ee20000300800 */
[----:B------:R-:W3:Y:S02]  /*3bd70*/  LDL.LU R22, [R1+0x1d8] ;  /* 0x0001d80001167983 */ /* 0x000ee40000300800 */
[----:B------:R-:W3:Y:S02]  /*3bd80*/  LDL.LU R23, [R1+0x1dc] ;  /* 0x0001dc0001177983 */ /* 0x000ee40000300800 */
[----:B0-----:R-:W-:-:S02]  /*3bd90*/  IMAD.MOV.U32 R41, RZ, RZ, R8 ;  /* 0x000000ffff297224 */ /* 0x001fc400078e0008 */
[----:B------:R-:W-:Y:S01]  /*3bda0*/  IMAD.MOV.U32 R40, RZ, RZ, R9 ;  /* 0x000000ffff287224 */ /* 0x000fe200078e0009 */
[----:B------:R-:W4:Y:S01]  /*3bdb0*/  LDL.LU R8, [R1+0x440] ;  /* 0x0004400001087983 */ /* 0x000f220000300800 */
[----:B------:R-:W4:Y:S02]  /*3bdc0*/  LDL.LU R9, [R1+0x444] ;  /* 0x0004440001097983 */ /* 0x000f240000300800 */
[----:B------:R-:W4:Y:S02]  /*3bdd0*/  LDL.LU R10, [R1+0x448] ;  /* 0x00044800010a7983 */ /* 0x000f240000300800 */
[----:B------:R-:W4:Y:S01]  /*3bde0*/  LDL.LU R11, [R1+0x44c] ;  /* 0x00044c00010b7983 */ /* 0x000f220000300800 */
[----:B--2---:R-:W2:Y:S01]  /*3bdf0*/  LDL.LU R16, [R1+0x1e0] ;  /* 0x0001e00001107983 */ /* 0x004ea20000300800 */
        /* <DEDUP_REMOVED lines=23> */
[----:B------:R0:W-:Y:S04]  /*3bf70*/  STL.64 [R1+0x2820], R48 ;  /* 0x0028203001007387 */ /* 0x0001e80000100a00 */
[----:B0-----:R-:W2:Y:S01]  /*3bf80*/  LDL.LU R48, [R1+0x600] ;  /* 0x0006000001307983 */ /* 0x001ea20000300800 */
[----:B------:R-:W2:Y:S02]  /*3bf90*/  LDL.LU R49, [R1+0x604] ;  /* 0x0006040001317983 */ /* 0x000ea40000300800 */
[----:B------:R-:W2:Y:S02]  /*3bfa0*/  LDL.LU R50, [R1+0x608] ;  /* 0x0006080001327983 */ /* 0x000ea40000300800 */
[----:B------:R-:W2:Y:S01]  /*3bfb0*/  LDL.LU R51, [R1+0x60c] ;  /* 0x00060c0001337983 */ /* 0x000ea20000300800 */
[----:B----4-:R-:W-:Y:S01]  /*3bfc0*/  HMMA.16816.F32 R4, R4, R52, R8 ;  /* 0x000000340404723c */ /* 0x010fe20000001808 */
        /* <DEDUP_REMOVED lines=9> */
[C---:B--2---:R-:W-:Y:S01]  /*3c060*/  HMMA.16816.F32 R40, R8.reuse, R40, R16 ;  /* 0x000000280828723c */ /* 0x044fe20000001810 */
[----:B------:R-:W2:Y:S07]  /*3c070*/  LDL.LU.64 R16, [R1+0x28d0] ;  /* 0x0028d00001107983 */ /* 0x000eae0000300a00 */
[C---:B---3--:R-:W-:Y:S11]  /*3c080*/  HMMA.16816.F32 R24, R8.reuse, R24, R20 ;  /* 0x000000180818723c */ /* 0x048ff60000001814 */
[----:B------:R-:W-:Y:S04]  /*3c090*/  @!UPT UIADD3 URZ, URZ, URZ, URZ ;  /* 0x0000003f3f3ff290 */ /* 0x000fe8000fffe03f */
[----:B------:R-:W-:Y:S01]  /*3c0a0*/  STL.64 [R1+0x260], R40 ;  /* 0x0002602801007387 */ /* 0x000fe20000100a00 */
[----:B------:R0:W-:Y:S03]  /*3c0b0*/  STL.64 [R1+0x268], R42 ;  /* 0x0002682a01007387 */ /* 0x0001e60000100a00 */
[----:B0-----:R-:W3:Y:S01]  /*3c0c0*/  LDL.LU.64 R42, [R1+0x28c8] ;  /* 0x0028c800012a7983 */ /* 0x001ee20000300a00 */
[----:B------:R-:W3:Y:S02]  /*3c0d0*/  LDL.LU.64 R40, [R1+0x28c0] ;  /* 0x0028c00001287983 */ /* 0x000ee40000300a00 */
[----:B------:R-:W3:Y:S02]  /*3c0e0*/  LDL.LU.64 R20, [R1+0x28b8] ;  /* 0x0028b80001147983 */ /* 0x000ee40000300a00 */
[----:B------:R-:W-:Y:S01]  /*3c0f0*/  STL.64 [R1+0x250], R24 ;  /* 0x0002501801007387 */ /* 0x000fe20000100a00 */
[----:B------:R0:W-:Y:S04]  /*3c100*/  STL.64 [R1+0x258], R26 ;  /* 0x0002581a01007387 */ /* 0x0001e80000100a00 */
[----:B0-----:R-:W3:Y:S01]  /*3c110*/  LDL.LU.64 R26, [R1+0x28b0] ;  /* 0x0028b000011a7983 */ /* 0x001ee20000300a00 */
[----:B------:R-:W3:Y:S01]  /*3c120*/  LDL.LU.64 R24, [R1+0x28a8] ;  /* 0x0028a80001187983 */ /* 0x000ee20000300a00 */
[----:B--2---:R-:W-:Y:S02]  /*3c130*/  HMMA.16816.F32 R16, R8, R16, R44 ;  /* 0x000000100810723c */ /* 0x004fe4000000182c */
[----:B------:R-:W2:Y:S01]  /*3c140*/  LDL.LU.64 R46, [R1+0x28a0] ;  /* 0x0028a000012e7983 */ /* 0x000ea20000300a00 */
[----:B------:R-:W2:Y:S11]  /*3c150*/  LDL.LU.64 R44, [R1+0x2898] ;  /* 0x00289800012c7983 */ /* 0x000eb60000300a00 */
[----:B------:R-:W-:Y:S09]  /*3c160*/  @!UPT UIADD3 URZ, URZ, URZ, URZ ;  /* 0x0000003f3f3ff290 */ /* 0x000ff2000fffe03f */
[----:B------:R0:W-:Y:S01]  /*3c170*/  STL.64 [R1+0x240], R16 ;  /* 0x0002401001007387 */ /* 0x0001e20000100a00 */
[----:B------:R-:W-:Y:S03]  /*3c180*/  STL.64 [R1+0x248], R18 ;  /* 0x0002481201007387 */ /* 0x000fe60000100a00 */
[----:B0-----:R-:W3:Y:S01]  /*3c190*/  LDL.LU.64 R16, [R1+0x2890] ;  /* 0x0028900001107983 */ /* 0x001ee20000300a00 */
[----:B------:R-:W-:Y:S02]  /*3c1a0*/  IMAD.MOV.U32 R56, RZ, RZ, R2 ;  /* 0x000000ffff387224 */ /* 0x000fe400078e0002 */
[----:B------:R-:W-:-:S07]  /*3c1b0*/  IMAD.MOV.U32 R57, RZ, RZ, R0 ;  /* 0x000000ffff397224 */ /* 0x000fce00078e0000 */
[C---:B------:R-:W-:Y:S08]  /*3c1c0*/  HMMA.16816.F32 R56, R8.reuse, R56, R36 ;  /* 0x000000380838723c */ /* 0x040ff00000001824 */
[C---:B---3--:R-:W-:Y:S11]  /*3c1d0*/  HMMA.16816.F32 R40, R8.reuse, R16, R40 ;  /* 0x000000100828723c */ /* 0x048ff60000001828 */
[----:B------:R-:W-:Y:S11]  /*3c1e0*/  @!UPT UIADD3 URZ, URZ, URZ, URZ ;  /* 0x0000003f3f3ff290 */ /* 0x000ff6000fffe03f */
[----:B------:R-:W-:Y:S01]  /*3c1f0*/  @!UPT UIADD3 URZ, URZ, URZ, URZ ;  /* 0x0000003f3f3ff290 */ /* 0x000fe2000fffe03f */
[----:B------:R-:W-:Y:S01]  /*3c200*/  STL.64 [R1+0x230], R40 ;  /* 0x0002302801007387 */ /* 0x000fe20000100a00 */
[----:B------:R0:W-:Y:S03]  /*3c210*/  STL.64 [R1+0x238], R42 ;  /* 0x0002382a01007387 */ /* 0x0001e60000100a00 */
[----:B0-----:R-:W3:Y:S01]  /*3c220*/  LDL.LU.64 R42, [R1+0x2888] ;  /* 0x00288800012a7983 */ /* 0x001ee20000300a00 */
        /* <DEDUP_REMOVED lines=8> */
[----:B------:R0:W-:Y:S02]  /*3c2b0*/  STL.64 [R1+0x220], R56 ;  /* 0x0002203801007387 */ /* 0x0001e40000100a00 */
[----:B------:R-:W-:Y:S01]  /*3c2c0*/  STL.64 [R1+0x228], R58 ;  /* 0x0002283a01007387 */ /* 0x000fe20000100a00 */
[----:B0-----:R-:W4:Y:S01]  /*3c2d0*/  LDL.LU.64 R56, [R1+0x2868] ;  /* 0x0028680001387983 */ /* 0x001f220000300a00 */
[C---:B------:R-:W-:Y:S08]  /*3c2e0*/  HMMA.16816.F32 R20, R8.reuse, R20, R32 ;  /* 0x000000140814723c */ /* 0x040ff00000001820 */
[C---:B----4-:R-:W-:Y:S11]  /*3c2f0*/  HMMA.16816.F32 R4, R8.reuse, R56, R4 ;  /* 0x000000380804723c */ /* 0x050ff60000001804 */
[----:B------:R-:W-:Y:S11]  /*3c300*/  @!UPT UIADD3 URZ, URZ, URZ, URZ ;  /* 0x0000003f3f3ff290 */ /* 0x000ff6000fffe03f */
[----:B------:R-:W-:Y:S01]  /*3c310*/  @!UPT UIADD3 URZ, URZ, URZ, URZ ;  /* 0x0000003f3f3ff290 */ /* 0x000fe2000fffe03f */
[----:B------:R-:W-:Y:S01]  /*3c320*/  STL.64 [R1+0x210], R4 ;  /* 0x0002100401007387 */ /* 0x000fe20000100a00 */
[----:B------:R-:W-:Y:S02]  /*3c330*/  STL.64 [R1+0x218], R6 ;  /* 0x0002180601007387 */ /* 0x000fe40000100a00 */
[----:B------:R-:W0:Y:S02]  /*3c340*/  LDSM.16.MT88.4 R4, [R3+0x2080] ;  /* 0x002080000304783b */ /* 0x000e240000004200 */
[----:B0-----:R-:W-:Y:S02]  /*3c350*/  STL.64 [R1+0x2788], R6 ;  /* 0x0027880601007387 */ /* 0x001fe40000100a00 */
[----:B------:R0:W-:Y:S02]  /*3c360*/  STL.64 [R1+0x2780], R4 ;  /* 0x0027800401007387 */ /* 0x0001e40000100a00 */
[----:B0-----:R-:W4:Y:S01]  /*3c370*/  LDL.LU R4, [R1+0x6e0] ;  /* 0x0006e00001047983 */ /* 0x001f220000300800 */
[----:B------:R-:W4:Y:S02]  /*3c380*/  LDL.LU R5, [R1+0x6e4] ;  /* 0x0006e40001057983 */ /* 0x000f240000300800 */
[----:B------:R-:W4:Y:S02]  /*3c390*/  LDL.LU R6, [R1+0x6e8] ;  /* 0x0006e80001067983 */ /* 0x000f240000300800 */
[----:B------:R-:W4:Y:S01]  /*3c3a0*/  LDL.LU R7, [R1+0x6ec] ;  /* 0x0006ec0001077983 */ /* 0x000f220000300800 */
[----:B------:R-:W2:Y:S01]  /*3c3b0*/  LDL.LU.64 R34, [R1+0x2860] ;  /* 0x0028600001227983 */ /* 0x000ea20000300a00 */
[----:B------:R-:W2:Y:S02]  /*3c3c0*/  LDL.LU.64 R32, [R1+0x2858] ;  /* 0x0028580001207983 */ /* 0x000ea40000300a00 */
[----:B------:R-:W-:Y:S02]  /*3c3d0*/  STL.64 [R1+0x200], R20 ;  /* 0x0002001401007387 */ /* 0x000fe40000100a00 */
[----:B------:R0:W-:Y:S02]  /*3c3e0*/  STL.64 [R1+0x208], R22 ;  /* 0x0002081601007387 */ /* 0x0001e40000100a00 */
        /* <DEDUP_REMOVED lines=17> */
[----:B------:R-:W-:Y:S01]  /*3c500*/  STL.64 [R1+0x27f8], R24 ;  /* 0x0027f81801007387 */ /* 0x000fe20000100a00 */
[C---:B----4-:R-:W-:Y:S01]  /*3c510*/  HMMA.16816.F32 R4, R8.reuse, R28, R4 ;  /* 0x0000001c0804723c */ /* 0x050fe20000001804 */
[----:B--2---:R-:W-:Y:S01]  /*3c520*/  STL.64 [R1+0x27f0], R30 ;  /* 0x0027f01e01007387 */ /* 0x004fe20000100a00 */
        /* <DEDUP_REMOVED lines=21> */
[----:B------:R-:W4:Y:S11]  /*3c680*/  LDL.LU R12, [R1+0x5d0] ;  /* 0x0005d000010c7983 */ /* 0x000f360000300800 */
[----:B------:R-:W-:Y:S06]  /*3c690*/  @!UPT UIADD3 URZ, URZ, URZ, URZ ;  /* 0x0000003f3f3ff290 */ /* 0x000fec000fffe03f */
[----:B------:R0:W-:Y:S01]  /*3c6a0*/  STL.64 [R1+0x1a0], R4 ;  /* 0x0001a00401007387 */ /* 0x0001e20000100a00 */
[----:B------:R1:W-:Y:S02]  /*3c6b0*/  STL.64 [R1+0x1a8], R6 ;  /* 0x0001a80601007387 */ /* 0x0003e40000100a00 */
[----:B------:R-:W4:Y:S02]  /*3c6c0*/  LDL.LU R13, [R1+0x5d4] ;  /* 0x0005d400010d7983 */ /* 0x000f240000300800 */
[----:B------:R-:W4:Y:S01]  /*3c6d0*/  LDL.LU R14, [R1+0x5d8] ;  /* 0x0005d800010e7983 */ /* 0x000f220000300800 */
[----:B------:R-:W4:Y:S01]  /*3c6e0*/  LDL.LU R15, [R1+0x5dc] ;  /* 0x0005dc00010f7983 */ /* 0x000f220000300800 */
[----:B------:R-:W4:Y:S02]  /*3c6f0*/  LDL.LU R32, [R1+0x180] ;  /* 0x0001800001207983 */ /* 0x000f240000300800 */
[----:B------:R-:W4:Y:S02]  /*3c700*/  LDL.LU R33, [R1+0x184] ;  /* 0x0001840001217983 */ /* 0x000f240000300800 */
[----:B------:R-:W4:Y:S01]  /*3c710*/  LDL.LU R34, [R1+0x188] ;  /* 0x0001880001227983 */ /* 0x000f220000300800 */
[----:B------:R-:W4:Y:S04]  /*3c720*/  LDL.LU R35, [R1+0x18c] ;  /* 0x00018c0001237983 */ /* 0x000f280000300800 */
[----:B0-----:R-:W4:Y:S01]  /*3c730*/  LDL.LU R4, [R1+0x400] ;  /* 0x0004000001047983 */ /* 0x001f220000300800 */
[----:B------:R-:W4:Y:S02]  /*3c740*/  LDL.LU R5, [R1+0x404] ;  /* 0x0004040001057983 */ /* 0x000f240000300800 */
[----:B-1----:R-:W4:Y:S02]  /*3c750*/  LDL.LU R6, [R1+0x408] ;  /* 0x0004080001067983 */ /* 0x002f240000300800 */
[----:B------:R-:W4:Y:S01]  /*3c760*/  LDL.LU R7, [R1+0x40c] ;  /* 0x00040c0001077983 */ /* 0x000f220000300800 */
[----:B------:R-:W4:Y:S01]  /*3c770*/  LDL.64 R28, [R1+0x60] ;  /* 0x00006000011c7983 */ /* 0x000f220000100a00 */
        /* <DEDUP_REMOVED lines=12> */
[----:B---3--:R-:W-:Y:S02]  /*3c840*/  STL.64 [R1+0x27c0], R42 ;  /* 0x0027c02a01007387 */ /* 0x008fe40000100a00 */
[----:B------:R0:W-:Y:S02]  /*3c850*/  STL.64 [R1+0x27b8], R40 ;  /* 0x0027b82801007387 */ /* 0x0001e40000100a00 */
[----:B0-----:R-:W3:Y:S01]  /*3c860*/  LDL.64 R40, [R1+0x20] ;  /* 0x0000200001287983 */ /* 0x001ee20000100a00 */
[C---:B--2---:R-:W-:Y:S11]  /*3c870*/  HMMA.16816.F32 R48, R8.reuse, R44, R48 ;  /* 0x0000002c0830723c */ /* 0x044ff60000001830 */
[----:B------:R-:W-:Y:S11]  /*3c880*/  @!UPT UIADD3 URZ, URZ, URZ, URZ ;  /* 0x0000003f3f3ff290 */ /* 0x000ff6000fffe03f */
[----:B------:R-:W-:Y:S01]  /*3c890*/  @!UPT UIADD3 URZ, URZ, URZ, URZ ;  /* 0x0000003f3f3ff290 */ /* 0x000fe2000fffe03f */
[----:B------:R0:W-:Y:S01]  /*3c8a0*/  STL.64 [R1+0x190], R48 ;  /* 0x0001903001007387 */ /* 0x0001e20000100a00 */
[----:B------:R-:W-:Y:S03]  /*3c8b0*/  STL.64 [R1+0x198], R50 ;  /* 0x0001983201007387 */ /* 0x000fe60000100a00 */
[----:B0-----:R-:W2:Y:S01]  /*3c8c0*/  LDL.LU.64 R48, [R1+0x2820] ;  /* 0x0028200001307983 */ /* 0x001ea20000300a00 */
[C---:B----4-:R-:W-:Y:S03]  /*3c8d0*/  HMMA.16816.F32 R32, R8.reuse, R52, R32 ;  /* 0x000000340820723c */ /* 0x050fe60000001820 */
[----:B------:R-:W-:Y:S01]  /*3c8e0*/  STL.64 [R1+0x27b0], R46 ;  /* 0x0027b02e01007387 */ /* 0x000fe20000100a00 */
[----:B------:R0:W-:Y:S03]  /*3c8f0*/  STL.64 [R1+0x27a8], R44 ;  /* 0x0027a82c01007387 */ /* 0x0001e60000100a00 */
[----:B0-----:R-:W3:Y:S01]  /*3c900*/  LDL.LU R44, [R1+0x3c0] ;  /* 0x0003c000012c7983 */ /* 0x001ee20000300800 */
[----:B------:R-:W3:Y:S02]  /*3c910*/  LDL.LU R45, [R1+0x3c4] ;  /* 0x0003c400012d7983 */ /* 0x000ee40000300800 */
[----:B------:R-:W3:Y:S02]  /*3c920*/  LDL.LU R46, [R1+0x3c8] ;  /* 0x0003c800012e7983 */ /* 0x000ee40000300800 */
[----:B------:R-:W3:Y:S01]  /*3c930*/  LDL.LU R47, [R1+0x3cc] ;  /* 0x0003cc00012f7983 */ /* 0x000ee20000300800 */
[----:B--2---:R-:W-:Y:S11]  /*3c940*/  HMMA.16816.F32 R12, R8, R48, R12 ;  /* 0x00000030080c723c */ /* 0x004ff6000000180c */
[----:B------:R-:W-:Y:S11]  /*3c950*/  @!UPT UIADD3 URZ, URZ, URZ, URZ ;  /* 0x0000003f3f3ff290 */ /* 0x000ff6000fffe03f */
[----:B------:R-:W-:Y:S01]  /*3c960*/  @!UPT UIADD3 URZ, URZ, URZ, URZ ;  /* 0x0000003f3f3ff290 */ /* 0x000fe2000fffe03f */
[----:B------:R-:W-:Y:S01]  /*3c970*/  STL.64 [R1+0x630], R12 ;  /* 0x0006300c01007387 */ /* 0x000fe20000100a00 */
[----:B------:R0:W-:Y:S03]  /*3c980*/  STL.64 [R1+0x638], R14 ;  /* 0x0006380e01007387 */ /* 0x0001e60000100a00 */
[----:B0-----:R-:W2:Y:S01]  /*3c990*/  LDL.LU.64 R14, [R1+0x2818] ;  /* 0x00281800010e7983 */ /* 0x001ea20000300a00 */
[----:B------:R-:W2:Y:S02]  /*3c9a0*/  LDL.LU.64 R12, [R1+0x2810] ;  /* 0x00281000010c7983 */ /* 0x000ea40000300a00 */
[----:B------:R0:W-:Y:S02]  /*3c9b0*/  STL.64 [R1+0x27a0], R48 ;  /* 0x0027a03001007387 */ /* 0x0001e40000100a00 */
[----:B0-----:R-:W4:Y:S01]  /*3c9c0*/  LDL.LU R48, [R1+0x3d0] ;  /* 0x0003d00001307983 */ /* 0x001f220000300800 */
[----:B------:R-:W4:Y:S02]  /*3c9d0*/  LDL.LU R49, [R1+0x3d4] ;  /* 0x0003d40001317983 */ /* 0x000f240000300800 */
[----:B------:R-:W4:Y:S02]  /*3c9e0*/  LDL.LU R50, [R1+0x3d8] ;  /* 0x0003d80001327983 */ /* 0x000f240000300800 */
[----:B------:R-:W4:Y:S01]  /*3c9f0*/  LDL.LU R51, [R1+0x3dc] ;  /* 0x0003dc0001337983 */ /* 0x000f220000300800 */
[----:B------:R-:W3:Y:S01]  /*3ca00*/  LDL.64 R8, [R1+0x40] ;  /* 0x0000400001087983 */ /* 0x000ee20000100a00 */
[----:B------:R-:W-:Y:S02]  /*3ca10*/  STL.64 [R1+0x2798], R54 ;  /* 0x0027983601007387 */ /* 0x000fe40000100a00 */
[----:B------:R-:W-:Y:S02]  /*3ca20*/  STL.64 [R1+0x180], R32 ;  /* 0x0001802001007387 */ /* 0x000fe40000100a00 */
[----:B------:R-:W-:Y:S01]  /*3ca30*/  STL.64 [R1+0x188], R34 ;  /* 0x0001882201007387 */ /* 0x000fe20000100a00 */
[----:B------:R0:W-:Y:S04]  /*3ca40*/  STL.64 [R1+0x2790], R52 ;  /* 0x0027903401007387 */ /* 0x0001e80000100a00 */
[----:B0-----:R-:W3:Y:S01]  /*3ca50*/  LDL.64 R52, [R1+0x50] ;  /* 0x0000500001347983 */ /* 0x001ee20000100a00 */
[----:B--2---:R-:W-:Y:S07]  /*3ca60*/  HMMA.16816.F32 R32, R12, R28, R4 ;  /* 0x0000001c0c20723c */ /* 0x004fee0000001804 */
[----:B------:R-:W-:-:S02]  /*3ca70*/  IMAD.MOV.U32 R5, RZ, RZ, R28 ;  /* 0x000000ffff057224 */ /* 0x000fc400078e001c */
[----:B------:R-:W-:Y:S01]  /*3ca80*/  IMAD.MOV.U32 R4, RZ, RZ, R29 ;  /* 0x000000ffff047224 */ /* 0x000fe200078e001d */
[----:B---3--:R-:W-:Y:S11]  /*3ca90*/  HMMA.16816.F32 R16, R12, R52, R16 ;  /* 0x000000340c10723c */ /* 0x008ff60000001810 */
[----:B------:R-:W-:Y:S02]  /*3caa0*/  @!UPT UIADD3 URZ, URZ, URZ, URZ ;  /* 0x0000003f3f3ff290 */ /* 0x000fe4000fffe03f */
[----:B------:R0:W-:Y:S01]  /*3cab0*/  STL.64 [R1+0x440], R32 ;  /* 0x0004402001007387 */ /* 0x0001e20000100a00 */
[----:B------:R1:W-:Y:S03]  /*3cac0*/  STL.64 [R1+0x448], R34 ;  /* 0x0004482201007387 */ /* 0x0003e60000100a00 */
[----:B0-----:R-:W2:Y:S01]  /*3cad0*/  LDL.LU R32, [R1+0x9e0] ;  /* 0x0009e00001207983 */ /* 0x001ea20000300800 */
[----:B------:R-:W2:Y:S02]  /*3cae0*/  LDL.LU R33, [R1+0x9e4] ;  /* 0x0009e40001217983 */ /* 0x000ea40000300800 */
[----:B-1----:R-:W2:Y:S02]  /*3caf0*/  LDL.LU R34, [R1+0x9e8] ;  /* 0x0009e80001227983 */ /* 0x002ea40000300800 */
[----:B------:R-:W2:Y:S01]  /*3cb00*/  LDL.LU R35, [R1+0x9ec] ;  /* 0x0009ec0001237983 */ /* 0x000ea20000300800 */
[----:B------:R-:W2:Y:S04]  /*3cb10*/  LDL.64 R28, [R1] ;  /* 0x00000000011c7983 */ /* 0x000ea80000100a00 */
[----:B------:R0:W-:Y:S01]  /*3cb20*/  STL.64 [R1+0x430], R16 ;  /* 0x0004301001007387 */ /* 0x0001e20000100a00 */
[----:B------:R-:W-:Y:S03]  /*3cb30*/  STL.64 [R1+0x438], R18 ;  /* 0x0004381201007387 */ /* 0x000fe60000100a00 */
[----:B0-----:R-:W4:Y:S01]  /*3cb40*/  LDL.LU.64 R16, [R1+0x2808] ;  /* 0x0028080001107983 */ /* 0x001f220000300a00 */
[----:B------:R-:W-:-:S02]  /*3cb50*/  IMAD.MOV.U32 R7, RZ, RZ, R52 ;  /* 0x000000ffff077224 */ /* 0x000fc400078e0034 */
[----:B------:R-:W-:Y:S02]  /*3cb60*/  IMAD.MOV.U32 R6, RZ, RZ, R53 ;  /* 0x000000ffff067224 */ /* 0x000fe400078e0035 */
[C---:B------:R-:W-:Y:S07]  /*3cb70*/  HMMA.16816.F32 R52, R12.reuse, R8, R24 ;  /* 0x000000080c34723c */ /* 0x040fee0000001818 */
[----:B------:R-:W-:Y:S02]  /*3cb80*/  IMAD.MOV.U32 R25, RZ, RZ, R8 ;  /* 0x000000ffff197224 */ /* 0x000fe400078e0008 */
[----:B------:R-:W-:Y:S11]  /*3cb90*/  IMAD.MOV.U32 R24, RZ, RZ, R9 ;  /* 0x000000ffff187224 */ /* 0x000ff600078e0009 */
[----:B------:R-:W-:Y:S03]  /*3cba0*/  @!UPT UIADD3 URZ, URZ, URZ, URZ ;  /* 0x0000003f3f3ff290 */ /* 0x000fe6000fffe03f */
[----:B------:R-:W-:Y:S01]  /*3cbb0*/  STL.64 [R1+0x420], R52 ;  /* 0x0004203401007387 */ /* 0x000fe20000100a00 */
[----:B------:R-:W-:Y:S02]  /*3cbc0*/  STL.64 [R1+0x428], R54 ;  /* 0x0004283601007387 */ /* 0x000fe40000100a00 */
[----:B------:R-:W-:Y:S02]  /*3cbd0*/  IMAD.MOV.U32 R2, RZ, RZ, R56 ;  /* 0x000000ffff027224 */ /* 0x000fe400078e0038 */
[----:B------:R-:W-:Y:S01]  /*3cbe0*/  IMAD.MOV.U32 R0, RZ, RZ, R57 ;  /* 0x000000ffff007224 */ /* 0x000fe200078e0039 */
[C---:B----4-:R-:W-:Y:S01]  /*3cbf0*/  HMMA.16816.F32 R8, R12.reuse, R16, R48 ;  /* 0x000000100c08723c */ /* 0x050fe20000001830 */
[----:B------:R-:W-:Y:S11]  /*3cc00*/  STL.64 [R1+0x2738], R16 ;  /* 0x0027381001007387 */ /* 0x000ff60000100a00 */
[----:B------:R-:W-:Y:S11]  /*3cc10*/  @!UPT UIADD3 URZ, URZ, URZ, URZ ;  /* 0x0000003f3f3ff290 */ /* 0x000ff6000fffe03f */
[----:B------:R-:W-:Y:S01]  /*3cc20*/  STL.64 [R1+0x410], R8 ;  /* 0x0004100801007387 */ /* 0x000fe20000100a00 */
[----:B------:R0:W-:Y:S02]  /*3cc30*/  STL.64 [R1+0x418], R10 ;  /* 0x0004180a01007387 */ /* 0x0001e40000100a00 */
[C---:B0-----:R-:W-:Y:S11]  /*3cc40*/  HMMA.16816.F32 R8, R12.reuse, R40, R44 ;  /* 0x000000280c08723c */ /* 0x041ff6000000182c */
[----:B------:R-:W-:Y:S11]  /*3cc50*/  @!UPT UIADD3 URZ, URZ, URZ, URZ ;  /* 0x0000003f3f3ff290 */ /* 0x000ff6000fffe03f */
[----:B------:R-:W-:Y:S01]  /*3cc60*/  @!UPT UIADD3 URZ, URZ, URZ, URZ ;  /* 0x0000003f3f3ff290 */ /* 0x000fe2000fffe03f */
[----:B------:R-:W-:Y:S01]  /*3cc70*/  STL.64 [R1+0x400], R8 ;  /* 0x0004000801007387 */ /* 0x000fe20000100a00 */
[----:B------:R0:W-:Y:S02]  /*3cc80*/  STL.64 [R1+0x408], R10 ;  /* 0x0004080a01007387 */ /* 0x0001e40000100a00 */
[----:B0-----:R-:W-:Y:S11]  /*3cc90*/  HMMA.16816.F32 R8, R12, R56, R36 ;  /* 0x000000380c08723c */ /* 0x001ff60000001824 */
[----:B------:R-:W-:Y:S11]  /*3cca0*/  @!UPT UIADD3 URZ, URZ, URZ, URZ ;  /* 0x0000003f3f3ff290 */ /* 0x000ff6000fffe03f */
[----:B------:R-:W-:Y:S01]  /*3ccb0*/  @!UPT UIADD3 URZ, URZ, URZ, URZ ;  /* 0x0000003f3f3ff290 */ /* 0x000fe2000fffe03f */
[----:B------:R-:W-:Y:S01]  /*3ccc0*/  STL.64 [R1+0x3f0], R8 ;  /* 0x0003f00801007387 */ /* 0x000fe20000100a00 */
[----:B------:R-:W-:Y:S02]  /*3ccd0*/  STL.64 [R1+0x3f8], R10 ;  /* 0x0003f80a01007387 */ /* 0x000fe40000100a00 */
[----:B------:R-:W3:Y:S02]  /*3cce0*/  LDL.LU R56, [R1+0x8d0] ;  /* 0x0008d00001387983 */ /* 0x000ee40000300800 */
[----:B------:R-:W3:Y:S01]  /*3ccf0*/  LDL.LU R57, [R1+0x8d4] ;  /* 0x0008d40001397983 */ /* 0x000ee20000300800 */
[----:B------:R-:W4:Y:S01]  /*3cd00*/  LDL.LU R58, [R1+0x8d8] ;  /* 0x0008d800013a7983 */ /* 0x000f220000300800 */
[----:B------:R-:W4:Y:S03]  /*3cd10*/  LDL.LU R59, [R1+0x8dc] ;  /* 0x0008dc00013b7983 */ /* 0x000f260000300800 */
[----:B------:R-:W0:Y:S04]  /*3cd20*/  S2R R3, SR_TID.X ;  /* 0x0000000000037919 */ /* 0x000e280000002100 */
[----:B------:R-:W1:Y:S01]  /*3cd30*/  S2R R51, SR_TID.X ;  /* 0x0000000000337919 */ /* 0x000e620000002100 */
[----:B0-----:R-:W-:Y:S01]  /*3cd40*/  LOP3.LUT R3, R3, 0x7, RZ, 0xc0, !PT ;  /* 0x0000000703037812 */ /* 0x001fe200078ec0ff */
[----:B-1----:R-:W-:-:S02]  /*3cd50*/  IMAD.SHL.U32 R50, R51, 0x80, RZ ;  /* 0x0000008033327824 */ /* 0x002fc400078e00ff */
[----:B------:R-:W-:Y:S02]  /*3cd60*/  IMAD.SHL.U32 R51, R51, 0x2, RZ ;  /* 0x0000000233337824 */ /* 0x000fe400078e00ff */
[----:B------:R-:W-:-:S05]  /*3cd70*/  IMAD R3, R3, 0x110, RZ ;  /* 0x0000011003037824 */ /* 0x000fca00078e02ff */
[----:B------:R-:W-:-:S04]  /*3cd80*/  LOP3.LUT R3, R3, 0x10, R51, 0x78, !PT ;  /* 0x0000001003037812 */ /* 0x000fc800078e7833 */
[----:B------:R-:W-:-:S04]  /*3cd90*/  LOP3.LUT R3, R3, 0x800, R50, 0xf8, !PT ;  /* 0x0000080003037812 */ /* 0x000fc800078ef832 */
[----:B------:R-:W-:-:S05]  /*3cda0*/  LOP3.LUT R3, R3, 0x60, RZ, 0x3c, !PT ;  /* 0x0000006003037812 */ /* 0x000fca00078e3cff */
[----:B------:R-:W0:Y:S04]  /*3cdb0*/  LDSM.16.MT88.4 R8, [R3+0x2000] ;  /* 0x002000000308783b */ /* 0x000e280000004200 */
[----:B----4-:R-:W-:Y:S01]  /*3cdc0*/  STL.64 [R1+0x2708], R58 ;  /* 0x0027083a01007387 */ /* 0x010fe20000100a00 */
[----:B---3--:R-:W-:Y:S02]  /*3cdd0*/  STL.64 [R1+0x2700], R56 ;  /* 0x0027003801007387 */ /* 0x008fe40000100a00 */
[----:B0-----:R-:W-:Y:S02]  /*3cde0*/  STL.64 [R1+0x26e0], R10 ;  /* 0x0026e00a01007387 */ /* 0x001fe40000100a00 */
[----:B------:R0:W-:Y:S02]  /*3cdf0*/  STL.64 [R1+0x26d8], R8 ;  /* 0x0026d80801007387 */ /* 0x0001e40000100a00 */
[----:B0-----:R-:W3:Y:S01]  /*3ce00*/  LDL.LU R8, [R1+0x8e0] ;  /* 0x0008e00001087983 */ /* 0x001ee20000300800 */
[----:B------:R-:W3:Y:S02]  /*3ce10*/  LDL.LU R9, [R1+0x8e4] ;  /* 0x0008e40001097983 */ /* 0x000ee40000300800 */
[----:B------:R-:W4:Y:S02]  /*3ce20*/  LDL.LU R10, [R1+0x8e8] ;  /* 0x0008e800010a7983 */ /* 0x000f240000300800 */
[----:B------:R-:W4:Y:S02]  /*3ce30*/  LDL.LU R11, [R1+0x8ec] ;  /* 0x0008ec00010b7983 */ /* 0x000f240000300800 */
[----:B------:R-:W-:-:S02]  /*3ce40*/  IMAD.MOV.U32 R17, RZ, RZ, R40 ;  /* 0x000000ffff117224 */ /* 0x000fc400078e0028 */
[----:B------:R-:W-:Y:S01]  /*3ce50*/  IMAD.MOV.U32 R16, RZ, RZ, R41 ;  /* 0x000000ffff107224 */ /* 0x000fe200078e0029 */
[----:B----4-:R-:W-:Y:S01]  /*3ce60*/  STL.64 [R1+0x2718], R10 ;  /* 0x0027180a01007387 */ /* 0x010fe20000100a00 */
[----:B---3--:R2:W-:Y:S02]  /*3ce70*/  STL.64 [R1+0x2710], R8 ;  /* 0x0027100801007387 */ /* 0x0085e40000100a00 */
[----:B--2---:R-:W-:Y:S11]  /*3ce80*/  HMMA.16816.F32 R8, R12, R28, R32 ;  /* 0x0000001c0c08723c */ /* 0x004ff60000001820 */
[----:B------:R-:W-:Y:S11]  /*3ce90*/  @!UPT UIADD3 URZ, URZ, URZ, URZ ;  /* 0x0000003f3f3ff290 */ /* 0x000ff6000fffe03f */
[----:B------:R-:W-:Y:S01]  /*3cea0*/  @!UPT UIADD3 URZ, URZ, URZ, URZ ;  /* 0x0000003f3f3ff290 */ /* 0x000fe2000fffe03f */
[----:B------:R0:W-:Y:S01]  /*3ceb0*/  STL.64 [R1+0x3e0], R8 ;  /* 0x0003e00801007387 */ /* 0x0001e20000100a00 */
[----:B------:R-:W-:Y:S02]  /*3cec0*/  STL.64 [R1+0x3e8], R10 ;  /* 0x0003e80a01007387 */ /* 0x000fe40000100a00 */
[----:B0-----:R-:W-:Y:S02]  /*3ced0*/  IMAD.MOV.U32 R8, RZ, RZ, R17 ;  /* 0x000000ffff087224 */ /* 0x001fe400078e0011 */
[----:B------:R-:W-:-:S05]  /*3cee0*/  IMAD.MOV.U32 R9, RZ, RZ, R16 ;  /* 0x000000ffff097224 */ /* 0x000fca00078e0010 */
[----:B------:R0:W-:Y:S04]  /*3cef0*/  STL.64 [R1+0x2730], R8 ;  /* 0x0027300801007387 */ /* 0x0001e80000100a00 */
[----:B0-----:R-:W2:Y:S01]  /*3cf00*/  LDL.LU R8, [R1+0x330] ;  /* 0x0003300001087983 */ /* 0x001ea20000300800 */
[----:B------:R-:W2:Y:S02]  /*3cf10*/  LDL.LU R9, [R1+0x334] ;  /* 0x0003340001097983 */ /* 0x000ea40000300800 */
[----:B------:R-:W3:Y:S02]  /*3cf20*/  LDL.LU R10, [R1+0x338] ;  /* 0x00033800010a7983 */ /* 0x000ee40000300800 */
[----:B------:R-:W3:Y:S02]  /*3cf30*/  LDL.LU R11, [R1+0x33c] ;  /* 0x00033c00010b7983 */ /* 0x000ee40000300800 */
[----:B------:R-:W-:-:S02]  /*3cf40*/  IMAD.MOV.U32 R16, RZ, RZ, R25 ;  /* 0x000000ffff107224 */ /* 0x000fc400078e0019 */
[----:B------:R-:W-:Y:S01]  /*3cf50*/  IMAD.MOV.U32 R17, RZ, RZ, R24 ;  /* 0x000000ffff117224 */ /* 0x000fe200078e0018 */
[----:B---3--:R-:W-:Y:S01]  /*3cf60*/  STL.64 [R1+0x2748], R10 ;  /* 0x0027480a01007387 */ /* 0x008fe20000100a00 */
[----:B--2---:R0:W-:Y:S03]  /*3cf70*/  STL.64 [R1+0x2740], R8 ;  /* 0x0027400801007387 */ /* 0x0041e60000100a00 */
[----:B------:R1:W-:Y:S01]  /*3cf80*/  STL.64 [R1+0x2750], R16 ;  /* 0x0027501001007387 */ /* 0x0003e20000100a00 */
[----:B0-----:R-:W2:Y:S01]  /*3cf90*/  LDL.LU R8, [R1+0x340] ;  /* 0x0003400001087983 */ /* 0x001ea20000300800 */
[----:B------:R-:W2:Y:S02]  /*3cfa0*/  LDL.LU R9, [R1+0x344] ;  /* 0x0003440001097983 */ /* 0x000ea40000300800 */
[----:B------:R-:W3:Y:S02]  /*3cfb0*/  LDL.LU R10, [R1+0x348] ;  /* 0x00034800010a7983 */ /* 0x000ee40000300800 */
[----:B------:R-:W3:Y:S02]  /*3cfc0*/  LDL.LU R11, [R1+0x34c] ;  /* 0x00034c00010b7983 */ /* 0x000ee40000300800 */
[----:B-1----:R-:W-:-:S02]  /*3cfd0*/  IMAD.MOV.U32 R16, RZ, RZ, R7 ;  /* 0x000000ffff107224 */ /* 0x002fc400078e0007 */
        /* <DEDUP_REMOVED lines=8> */
[----:B------:R-:W-:-:S02]  /*3d060*/  IMAD.MOV.U32 R19, RZ, RZ, R28 ;  /* 0x000000ffff137224 */ /* 0x000fc400078e001c */
[----:B------:R-:W-:Y:S02]  /*3d070*/  IMAD.MOV.U32 R18, RZ, RZ, R29 ;  /* 0x000000ffff127224 */ /* 0x000fe400078e001d */
[----:B-1----:R-:W-:Y:S02]  /*3d080*/  IMAD.MOV.U32 R17, RZ, RZ, R4 ;  /* 0x000000ffff117224 */ /* 0x002fe400078e0004 */
[----:B------:R-:W-:Y:S01]  /*3d090*/  IMAD.MOV.U32 R16, RZ, RZ, R5 ;  /* 0x000000ffff107224 */ /* 0x000fe200078e0005 */
        /* <DEDUP_REMOVED lines=38> */
[----:B0-----:R-:W3:Y:S02]  /*3d300*/  LDL.LU R8, [R1+0x360] ;  /* 0x0003600001087983 */ /* 0x001ee40000300800 */
[----:B------:R-:W3:Y:S01]  /*3d310*/  LDL.LU R9, [R1+0x364] ;  /* 0x0003640001097983 */ /* 0x000ee20000300800 */
[----:B------:R-:W3:Y:S01]  /*3d320*/  LDL.LU R10, [R1+0x368] ;  /* 0x00036800010a7983 */ /* 0x000ee20000300800 */
[----:B------:R-:W3:Y:S02]  /*3d330*/  LDL.LU R11, [R1+0x36c] ;  /* 0x00036c00010b7983 */ /* 0x000ee40000300800 */
[----:B------:R-:W3:Y:S02]  /*3d340*/  LDL.LU R56, [R1+0x170] ;  /* 0x0001700001387983 */ /* 0x000ee40000300800 */
[----:B------:R-:W3:Y:S01]  /*3d350*/  LDL.LU R57, [R1+0x174] ;  /* 0x0001740001397983 */ /* 0x000ee20000300800 */
[----:B------:R-:W3:Y:S01]  /*3d360*/  LDL.LU R58, [R1+0x178] ;  /* 0x00017800013a7983 */ /* 0x000ee20000300800 */
[----:B------:R-:W3:Y:S01]  /*3d370*/  LDL.LU R59, [R1+0x17c] ;  /* 0x00017c00013b7983 */ /* 0x000ee20000300800 */
[C---:B--2---:R-:W-:Y:S02]  /*3d380*/  HMMA.16816.F32 R24, R12.reuse, R20, R24 ;  /* 0x000000140c18723c */ /* 0x044fe40000001818 */
[----:B---3--:R-:W-:Y:S01]  /*3d390*/  STL.64 [R1+0x2728], R58 ;  /* 0x0027283a01007387 */ /* 0x008fe20000100a00 */
[----:B------:R0:W-:Y:S03]  /*3d3a0*/  STL.64 [R1+0x2720], R56 ;  /* 0x0027203801007387 */ /* 0x0001e60000100a00 */
[----:B0-----:R-:W2:Y:S01]  /*3d3b0*/  LDL.LU R56, [R1+0x320] ;  /* 0x0003200001387983 */ /* 0x001ea20000300800 */
[----:B------:R-:W2:Y:S02]  /*3d3c0*/  LDL.LU R57, [R1+0x324] ;  /* 0x0003240001397983 */ /* 0x000ea40000300800 */
[----:B------:R-:W2:Y:S02]  /*3d3d0*/  LDL.LU R58, [R1+0x328] ;  /* 0x00032800013a7983 */ /* 0x000ea40000300800 */
[----:B------:R-:W2:Y:S11]  /*3d3e0*/  LDL.LU R59, [R1+0x32c] ;  /* 0x00032c00013b7983 */ /* 0x000eb60000300800 */
[----:B------:R-:W-:Y:S01]  /*3d3f0*/  @!UPT UIADD3 URZ, URZ, URZ, URZ ;  /* 0x0000003f3f3ff290 */ /* 0x000fe2000fffe03f */
[----:B------:R-:W-:Y:S01]  /*3d400*/  STL.64 [R1+0x740], R24 ;  /* 0x0007401801007387 */ /* 0x000fe20000100a00 */
[----:B------:R0:W-:Y:S03]  /*3d410*/  STL.64 [R1+0x748], R26 ;  /* 0x0007481a01007387 */ /* 0x0001e60000100a00 */
[----:B0-----:R-:W3:Y:S01]  /*3d420*/  LDL.LU.64 R26, [R1+0x2800] ;  /* 0x00280000011a7983 */ /* 0x001ee20000300a00 */
        /* <DEDUP_REMOVED lines=8> */
[C---:B----4-:R-:W-:Y:S11]  /*3d4b0*/  HMMA.16816.F32 R32, R12.reuse, R28, R32 ;  /* 0x0000001c0c20723c */ /* 0x050ff60000001820 */
[----:B------:R-:W-:Y:S11]  /*3d4c0*/  @!UPT UIADD3 URZ, URZ, URZ, URZ ;  /* 0x0000003f3f3ff290 */ /* 0x000ff6000fffe03f */
[----:B------:R-:W-:Y:S01]  /*3d4d0*/  @!UPT UIADD3 URZ, URZ, URZ, URZ ;  /* 0x0000003f3f3ff290 */ /* 0x000fe2000fffe03f */
[----:B------:R-:W-:Y:S01]  /*3d4e0*/  STL.64 [R1+0x720], R32 ;  /* 0x0007202001007387 */ /* 0x000fe20000100a00 */
[----:B------:R0:W-:Y:S03]  /*3d4f0*/  STL.64 [R1+0x728], R34 ;  /* 0x0007282201007387 */ /* 0x0001e60000100a00 */
[----:B0-----:R-:W4:Y:S01]  /*3d500*/  LDL.LU.64 R34, [R1+0x27e0] ;  /* 0x0027e00001227983 */ /* 0x001f220000300a00 */
        /* <DEDUP_REMOVED lines=39> */
[----:B0-----:R-:W2:Y:S01]  /*3d780*/  LDL.LU.64 R54, [R1+0x2798] ;  /* 0x0027980001367983 */ /* 0x001ea20000300a00 */
[----:B------:R-:W2:Y:S02]  /*3d790*/  LDL.LU.64 R52, [R1+0x2790] ;  /* 0x0027900001347983 */ /* 0x000ea40000300a00 */
[----:B------:R0:W-:Y:S01]  /*3d7a0*/  STL.64 [R1+0x26e8], R48 ;  /* 0x0026e83001007387 */ /* 0x0001e20000100a00 */
[----:B--2---:R-:W-:Y:S01]  /*3d7b0*/  HMMA.16816.F32 R12, R12, R52, R4 ;  /* 0x000000340c0c723c */ /* 0x004fe20000001804 */
[----:B------:R-:W2:Y:S01]  /*3d7c0*/  LDL.LU.64 R6, [R1+0x2788] ;  /* 0x0027880001067983 */ /* 0x000ea20000300a00 */
[----:B------:R-:W2:Y:S02]  /*3d7d0*/  LDL.LU.64 R4, [R1+0x2780] ;  /* 0x0027800001047983 */ /* 0x000ea40000300a00 */
[----:B0-----:R-:W-:-:S02]  /*3d7e0*/  IMAD.MOV.U32 R48, RZ, RZ, R19 ;  /* 0x000000ffff307224 */ /* 0x001fc400078e0013 */
[----:B------:R-:W-:Y:S11]  /*3d7f0*/  IMAD.MOV.U32 R49, RZ, RZ, R18 ;  /* 0x000000ffff317224 */ /* 0x000ff600078e0012 */
[----:B------:R-:W-:Y:S06]  /*3d800*/  @!UPT UIADD3 URZ, URZ, URZ, URZ ;  /* 0x0000003f3f3ff290 */ /* 0x000fec000fffe03f */
[----:B------:R-:W-:Y:S01]  /*3d810*/  STL.64 [R1+0x3d0], R12 ;  /* 0x0003d00c01007387 */ /* 0x000fe20000100a00 */
[----:B------:R-:W-:Y:S01]  /*3d820*/  STL.64 [R1+0x3d8], R14 ;  /* 0x0003d80e01007387 */ /* 0x000fe20000100a00 */
[C---:B--2---:R-:W-:Y:S02]  /*3d830*/  HMMA.16816.F32 R16, R4.reuse, R16, R8 ;  /* 0x000000100410723c */ /* 0x044fe40000001808 */
[----:B------:R-:W2:Y:S01]  /*3d840*/  LDL.LU.64 R10, [R1+0x2778] ;  /* 0x00277800010a7983 */ /* 0x000ea20000300a00 */
[----:B------:R-:W2:Y:S11]  /*3d850*/  LDL.LU.64 R8, [R1+0x2770] ;  /* 0x0027700001087983 */ /* 0x000eb60000300a00 */
[----:B------:R-:W-:Y:S09]  /*3d860*/  @!UPT UIADD3 URZ, URZ, URZ, URZ ;  /* 0x0000003f3f3ff290 */ /* 0x000ff2000fffe03f */
[----:B------:R0:W-:Y:S01]  /*3d870*/  STL.64 [R1+0x620], R16 ;  /* 0x0006201001007387 */ /* 0x0001e20000100a00 */
[----:B------:R2:W-:Y:S03]  /*3d880*/  STL.64 [R1+0x628], R18 ;  /* 0x0006281201007387 */ /* 0x0005e60000100a00 */
[----:B0-----:R-:W2:Y:S02]  /*3d890*/  LDL.LU.64 R16, [R1+0x2768] ;  /* 0x0027680001107983 */ /* 0x001ea40000300a00 */
        /* <DEDUP_REMOVED lines=12> */
[----:B------:R-:W-:Y:S03]  /*3d960*/  STL.64 [R1+0x608], R18 ;  /* 0x0006081201007387 */ /* 0x000fe60000100a00 */
[----:B0-----:R-:W2:Y:S02]  /*3d970*/  LDL.LU.64 R16, [R1+0x2738] ;  /* 0x0027380001107983 */ /* 0x001ea40000300a00 */
[C---:B--2---:R-:W-:Y:S11]  /*3d980*/  HMMA.16816.F32 R8, R4.reuse, R16, R8 ;  /* 0x000000100408723c */ /* 0x044ff60000001808 */
[----:B------:R-:W-:Y:S11]  /*3d990*/  @!UPT UIADD3 URZ, URZ, URZ, URZ ;  /* 0x0000003f3f3ff290 */ /* 0x000ff6000fffe03f */
[----:B------:R-:W-:Y:S01]  /*3d9a0*/  @!UPT UIADD3 URZ, URZ, URZ, URZ ;  /* 0x0000003f3f3ff290 */ /* 0x000fe2000fffe03f */
[----:B------:R0:W-:Y:S01]  /*3d9b0*/  STL.64 [R1+0x5f0], R8 ;  /* 0x0005f00801007387 */ /* 0x0001e20000100a00 */
[----:B------:R-:W-:Y:S03]  /*3d9c0*/  STL.64 [R1+0x5f8], R10 ;  /* 0x0005f80a01007387 */ /* 0x000fe60000100a00 */
[----:B0-----:R-:W2:Y:S01]  /*3d9d0*/  LDL.LU.64 R8, [R1+0x2730] ;  /* 0x0027300001087983 */ /* 0x001ea20000300a00 */
[----:B------:R0:W-:Y:S03]  /*3d9e0*/  STL.64 [R1+0x2698], R16 ;  /* 0x0026981001007387 */ /* 0x0001e60000100a00 */
[----:B0-----:R-:W3:Y:S01]  /*3d9f0*/  LDL.LU R16, [R1+0x5c0] ;  /* 0x0005c00001107983 */ /* 0x001ee20000300800 */
[----:B------:R-:W3:Y:S02]  /*3da00*/  LDL.LU R17, [R1+0x5c4] ;  /* 0x0005c40001117983 */ /* 0x000ee40000300800 */
[----:B------:R-:W3:Y:S02]  /*3da10*/  LDL.LU R18, [R1+0x5c8] ;  /* 0x0005c80001127983 */ /* 0x000ee40000300800 */
[----:B------:R-:W3:Y:S01]  /*3da20*/  LDL.LU R19, [R1+0x5cc] ;  /* 0x0005cc0001137983 */ /* 0x000ee20000300800 */
[----:B--2---:R-:W-:Y:S01]  /*3da30*/  HMMA.16816.F32 R8, R4, R8, R56 ;  /* 0x000000080408723c */ /* 0x004fe20000001838 */
[----:B------:R-:W2:Y:S01]  /*3da40*/  LDL.LU.64 R58, [R1+0x2728] ;  /* 0x00272800013a7983 */ /* 0x000ea20000300a00 */
[----:B------:R-:W2:Y:S02]  /*3da50*/  LDL.LU.64 R56, [R1+0x2720] ;  /* 0x0027200001387983 */ /* 0x000ea40000300a00 */
[----:B------:R-:W-:-:S02]  /*3da60*/  IMAD.MOV.U32 R12, RZ, RZ, R2 ;  /* 0x000000ffff0c7224 */ /* 0x000fc400078e0002 */
[----:B------:R-:W-:Y:S11]  /*3da70*/  IMAD.MOV.U32 R13, RZ, RZ, R0 ;  /* 0x000000ffff0d7224 */ /* 0x000ff600078e0000 */
[----:B------:R-:W-:Y:S06]  /*3da80*/  @!UPT UIADD3 URZ, URZ, URZ, URZ ;  /* 0x0000003f3f3ff290 */ /* 0x000fec000fffe03f */
[----:B------:R-:W-:Y:S01]  /*3da90*/  STL.64 [R1+0x5e0], R8 ;  /* 0x0005e00801007387 */ /* 0x000fe20000100a00 */
[----:B------:R0:W-:Y:S03]  /*3daa0*/  STL.64 [R1+0x5e8], R10 ;  /* 0x0005e80a01007387 */ /* 0x0001e60000100a00 */
[----:B0-----:R-:W4:Y:S01]  /*3dab0*/  LDL.LU.64 R10, [R1+0x2718] ;  /* 0x00271800010a7983 */ /* 0x001f220000300a00 */
[----:B------:R-:W4:Y:S01]  /*3dac0*/  LDL.LU.64 R8, [R1+0x2710] ;  /* 0x0027100001087983 */ /* 0x000f220000300a00 */
[C---:B--2---:R-:W-:Y:S02]  /*3dad0*/  HMMA.16816.F32 R12, R4.reuse, R12, R56 ;  /* 0x0000000c040c723c */ /* 0x044fe40000001838 */
[----:B------:R-:W2:Y:S01]  /*3dae0*/  LDL.LU.64 R58, [R1+0x2708] ;  /* 0x00270800013a7983 */ /* 0x000ea20000300a00 */
[----:B------:R-:W2:Y:S11]  /*3daf0*/  LDL.LU.64 R56, [R1+0x2700] ;  /* 0x0027000001387983 */ /* 0x000eb60000300a00 */
[----:B------:R-:W-:Y:S09]  /*3db00*/  @!UPT UIADD3 URZ, URZ, URZ, URZ ;  /* 0x0000003f3f3ff290 */ /* 0x000ff2000fffe03f */
[----:B------:R-:W-:Y:S01]  /*3db10*/  STL.64 [R1+0x5d0], R12 ;  /* 0x0005d00c01007387 */ /* 0x000fe20000100a00 */
[----:B------:R-:W-:Y:S02]  /*3db20*/  STL.64 [R1+0x5d8], R14 ;  /* 0x0005d80e01007387 */ /* 0x000fe40000100a00 */
[----:B------:R-:W0:Y:S01]  /*3db30*/  LDSM.16.MT88.4 R12, [R3+0x2080] ;  /* 0x00208000030c783b */ /* 0x000e220000004200 */
[C---:B---3--:R-:W-:Y:S08]  /*3db40*/  HMMA.16816.F32 R16, R4.reuse, R48, R16 ;  /* 0x000000300410723c */ /* 0x048ff00000001810 */
[C---:B----4-:R-:W-:Y:S01]  /*3db50*/  HMMA.16816.F32 R8, R4.reuse, R24, R8 ;  /* 0x000000180408723c */ /* 0x050fe20000001808 */
[----:B0-----:R-:W-:Y:S01]  /*3db60*/  STL.64 [R1+0x2648], R14 ;  /* 0x0026480e01007387 */ /* 0x001fe20000100a00 */
[----:B------:R0:W-:Y:S06]  /*3db70*/  STL.64 [R1+0x2640], R12 ;  /* 0x0026400c01007387 */ /* 0x0001ec0000100a00 */
[C---:B0-----:R-:W-:Y:S01]  /*3db80*/  HMMA.16816.F32 R12, R4.reuse, R20, R36 ;  /* 0x00000014040c723c */ /* 0x041fe20000001824 */
[----:B------:R-:W-:Y:S06]  /*3db90*/  STL.64 [R1+0x26a8], R22 ;  /* 0x0026a81601007387 */ /* 0x000fec0000100a00 */
[----:B------:R-:W-:Y:S02]  /*3dba0*/  STL.64 [R1+0x5c0], R16 ;  /* 0x0005c01001007387 */ /* 0x000fe40000100a00 */
[----:B------:R-:W-:Y:S02]  /*3dbb0*/  STL.64 [R1+0x5c8], R18 ;  /* 0x0005c81201007387 */ /* 0x000fe40000100a00 */
[----:B------:R0:W-:Y:S11]  /*3dbc0*/  STL.64 [R1+0x26a0], R20 ;  /* 0x0026a01401007387 */ /* 0x0001f60000100a00 */
[----:B------:R-:W-:Y:S01]  /*3dbd0*/  @!UPT UIADD3 URZ, URZ, URZ, URZ ;  /* 0x0000003f3f3ff290 */ /* 0x000fe2000fffe03f */
[----:B------:R-:W-:Y:S01]  /*3dbe0*/  STL.64 [R1+0x5b0], R12 ;  /* 0x0005b00c01007387 */ /* 0x000fe20000100a00 */
[----:B------:R-:W-:Y:S02]  /*3dbf0*/  STL.64 [R1+0x5b8], R14 ;  /* 0x0005b80e01007387 */ /* 0x000fe40000100a00 */
[----:B------:R-:W-:Y:S02]  /*3dc00*/  STL.64 [R1+0x2688], R26 ;  /* 0x0026881a01007387 */ /* 0x000fe40000100a00 */
[----:B------:R-:W-:Y:S01]  /*3dc10*/  STL.64 [R1+0x2680], R24 ;  /* 0x0026801801007387 */ /* 0x000fe20000100a00 */
[----:B------:R-:W-:Y:S01]  /*3dc20*/  STL.64 [R1+0x5a0], R8 ;  /* 0x0005a00801007387 */ /* 0x000fe20000100a00 */
[----:B------:R2:W-:Y:S02]  /*3dc30*/  STL.64 [R1+0x5a8], R10 ;  /* 0x0005a80a01007387 */ /* 0x0005e40000100a00 */
[----:B0-----:R-:W3:Y:S01]  /*3dc40*/  LDL.LU R20, [R1+0x370] ;  /* 0x0003700001147983 */ /* 0x001ee20000300800 */
[C---:B--2---:R-:W-:Y:S11]  /*3dc50*/  HMMA.16816.F32 R8, R4.reuse, R28, R56 ;  /* 0x0000001c0408723c */ /* 0x044ff60000001838 */
[----:B------:R-:W-:Y:S11]  /*3dc60*/  @!UPT UIADD3 URZ, URZ, URZ, URZ ;  /* 0x0000003f3f3ff290 */ /* 0x000ff6000fffe03f */
[----:B------:R-:W-:Y:S01]  /*3dc70*/  @!UPT UIADD3 URZ, URZ, URZ, URZ ;  /* 0x0000003f3f3ff290 */ /* 0x000fe2000fffe03f */
[----:B------:R0:W-:Y:S01]  /*3dc80*/  STL.64 [R1+0x590], R8 ;  /* 0x0005900801007387 */ /* 0x0001e20000100a00 */
[----:B------:R1:W-:Y:S02]  /*3dc90*/  STL.64 [R1+0x598], R10 ;  /* 0x0005980a01007387 */ /* 0x0003e40000100a00 */
[----:B------:R-:W3:Y:S02]  /*3dca0*/  LDL.LU R21, [R1+0x374] ;  /* 0x0003740001157983 */ /* 0x000ee40000300800 */
[----:B------:R-:W2:Y:S01]  /*3dcb0*/  LDL.LU R22, [R1+0x378] ;  /* 0x0003780001167983 */ /* 0x000ea20000300800 */
[----:B------:R-:W2:Y:S01]  /*3dcc0*/  LDL.LU R23, [R1+0x37c] ;  /* 0x00037c0001177983 */ /* 0x000ea20000300800 */
[----:B------:R-:W4:Y:S02]  /*3dcd0*/  LDL.LU R56, [R1+0x380] ;  /* 0x0003800001387983 */ /* 0x000f240000300800 */
[----:B------:R-:W4:Y:S02]  /*3dce0*/  LDL.LU R57, [R1+0x384] ;  /* 0x0003840001397983 */ /* 0x000f240000300800 */
[----:B------:R-:W2:Y:S01]  /*3dcf0*/  LDL.LU R58, [R1+0x388] ;  /* 0x00038800013a7983 */ /* 0x000ea20000300800 */
[----:B------:R-:W2:Y:S04]  /*3dd00*/  LDL.LU R59, [R1+0x38c] ;  /* 0x00038c00013b7983 */ /* 0x000ea80000300800 */
[----:B0-----:R-:W3:Y:S01]  /*3dd10*/  LDL.LU R8, [R1+0x540] ;  /* 0x0005400001087983 */ /* 0x001ee20000300800 */
[----:B------:R-:W3:Y:S02]  /*3dd20*/  LDL.LU R9, [R1+0x544] ;  /* 0x0005440001097983 */ /* 0x000ee40000300800 */
[----:B-1----:R-:W3:Y:S02]  /*3dd30*/  LDL.LU R10, [R1+0x548] ;  /* 0x00054800010a7983 */ /* 0x002ee40000300800 */
        /* <DEDUP_REMOVED lines=13> */
[----:B--2---:R-:W-:Y:S01]  /*3de10*/  STL.64 [R1+0x26c8], R58 ;  /* 0x0026c83a01007387 */ /* 0x004fe20000100a00 */
[----:B----4-:R0:W-:Y:S03]  /*3de20*/  STL.64 [R1+0x26c0], R56 ;  /* 0x0026c03801007387 */ /* 0x0101e60000100a00 */
[----:B0-----:R-:W2:Y:S01]  /*3de30*/  LDL.LU.64 R56, [R1+0x60] ;  /* 0x0000600001387983 */ /* 0x001ea20000300a00 */
[----:B------:R-:W-:Y:S02]  /*3de40*/  STL.64 [R1+0x26b8], R22 ;  /* 0x0026b81601007387 */ /* 0x000fe40000100a00 */
[----:B---3--:R0:W-:Y:S02]  /*3de50*/  STL.64 [R1+0x26b0], R20 ;  /* 0x0026b01401007387 */ /* 0x0081e40000100a00 */
[----:B0-----:R-:W3:Y:S01]  /*3de60*/  LDL.LU.64 R20, [R1+0x50] ;  /* 0x0000500001147983 */ /* 0x001ee20000300a00 */
[C---:B------:R-:W-:Y:S03]  /*3de70*/  HMMA.16816.F32 R36, R4.reuse, R32, R36 ;  /* 0x000000200424723c */ /* 0x040fe60000001824 */
[----:B---3--:R0:W-:Y:S04]  /*3de80*/  STL.64 [R1+0x26d0], R20 ;  /* 0x0026d01401007387 */ /* 0x0081e80000100a00 */
[----:B0-----:R-:W3:Y:S01]  /*3de90*/  LDL.LU R20, [R1+0x390] ;  /* 0x0003900001147983 */ /* 0x001ee20000300800 */
[----:B------:R-:W3:Y:S02]  /*3dea0*/  LDL.LU R21, [R1+0x394] ;  /* 0x0003940001157983 */ /* 0x000ee40000300800 */
[----:B------:R-:W3:Y:S02]  /*3deb0*/  LDL.LU R22, [R1+0x398] ;  /* 0x0003980001167983 */ /* 0x000ee40000300800 */
[----:B------:R-:W3:Y:S01]  /*3dec0*/  LDL.LU R23, [R1+0x39c] ;  /* 0x00039c0001177983 */ /* 0x000ee20000300800 */
[----:B------:R-:W4:Y:S01]  /*3ded0*/  LDL.LU.64 R16, [R1+0x40] ;  /* 0x0000400001107983 */ /* 0x000f220000300a00 */
[----:B------:R-:W2:Y:S02]  /*3dee0*/  LDL.LU R24, [R1+0x310] ;  /* 0x0003100001187983 */ /* 0x000ea40000300800 */
[----:B------:R-:W2:Y:S02]  /*3def0*/  LDL.LU R25, [R1+0x314] ;  /* 0x0003140001197983 */ /* 0x000ea40000300800 */
[----:B------:R-:W2:Y:S01]  /*3df00*/  LDL.LU R26, [R1+0x318] ;  /* 0x00031800011a7983 */ /* 0x000ea20000300800 */
[----:B------:R-:W2:Y:S01]  /*3df10*/  LDL.LU R27, [R1+0x31c] ;  /* 0x00031c00011b7983 */ /* 0x000ea20000300800 */
[----:B------:R-:W-:Y:S02]  /*3df20*/  STL.64 [R1+0x2678], R30 ;  /* 0x0026781e01007387 */ /* 0x000fe40000100a00 */
[----:B------:R0:W-:Y:S02]  /*3df30*/  STL.64 [R1+0x2670], R28 ;  /* 0x0026701c01007387 */ /* 0x0001e40000100a00 */
[----:B0-----:R-:W2:Y:S01]  /*3df40*/  LDL.LU R28, [R1+0x570] ;  /* 0x00057000011c7983 */ /* 0x001ea20000300800 */
[----:B------:R-:W2:Y:S02]  /*3df50*/  LDL.LU R29, [R1+0x574] ;  /* 0x00057400011d7983 */ /* 0x000ea40000300800 */
[----:B------:R-:W2:Y:S02]  /*3df60*/  LDL.LU R30, [R1+0x578] ;  /* 0x00057800011e7983 */ /* 0x000ea40000300800 */
[----:B------:R-:W2:Y:S01]  /*3df70*/  LDL.LU R31, [R1+0x57c] ;  /* 0x00057c00011f7983 */ /* 0x000ea20000300800 */
[----:B------:R-:W-:Y:S01]  /*3df80*/  STL.64 [R1+0x580], R36 ;  /* 0x0005802401007387 */ /* 0x000fe20000100a00 */
[----:B------:R0:W-:Y:S03]  /*3df90*/  STL.64 [R1+0x588], R38 ;  /* 0x0005882601007387 */ /* 0x0001e60000100a00 */
[----:B0-----:R-:W2:Y:S01]  /*3dfa0*/  LDL.LU.64 R38, [R1+0x26f8] ;  /* 0x0026f80001267983 */ /* 0x001ea20000300a00 */
[----:B------:R-:W2:Y:S02]  /*3dfb0*/  LDL.LU.64 R36, [R1+0x26f0] ;  /* 0x0026f00001247983 */ /* 0x000ea40000300a00 */
[----:B------:R-:W-:Y:S02]  /*3dfc0*/  STL.64 [R1+0x2668], R34 ;  /* 0x0026682201007387 */ /* 0x000fe40000100a00 */
[----:B------:R2:W-:Y:S01]  /*3dfd0*/  STL.64 [R1+0x2660], R32 ;  /* 0x0026602001007387 */ /* 0x0005e20000100a00 */
[C---:B------:R-:W-:Y:S08]  /*3dfe0*/  HMMA.16816.F32 R12, R4.reuse, R40, R12 ;  /* 0x00000028040c723c */ /* 0x040ff0000000180c */
[C---:B------:R-:W-:Y:S08]  /*3dff0*/  HMMA.16816.F32 R48, R4.reuse, R44, R48 ;  /* 0x0000002c0430723c */ /* 0x040ff00000001830 */
[C---:B--2---:R-:W-:Y:S01]  /*3e000*/  HMMA.16816.F32 R32, R4.reuse, R36, R28 ;  /* 0x000000240420723c */ /* 0x044fe2000000181c */
[----:B------:R-:W2:Y:S01]  /*3e010*/  LDL.LU.64 R28, [R1+0x20] ;  /* 0x00002000011c7983 */ /* 0x000ea20000300a00 */
[----:B------:R-:W-:Y:S11]  /*3e020*/  STL.64 [R1+0x2658], R38 ;  /* 0x0026582601007387 */ /* 0x000ff60000100a00 */
[----:B------:R-:W-:Y:S10]  /*3e030*/  @!UPT UIADD3 URZ, URZ, URZ, URZ ;  /* 0x0000003f3f3ff290 */ /* 0x000ff4000fffe03f */
[----:B------:R-:W-:Y:S01]  /*3e040*/  STL.64 [R1+0x570], R32 ;  /* 0x0005702001007387 */ /* 0x000fe20000100a00 */
[----:B------:R-:W-:Y:S02]  /*3e050*/  STL.64 [R1+0x578], R34 ;  /* 0x0005782201007387 */ /* 0x000fe40000100a00 */
[----:B------:R0:W-:Y:S02]  /*3e060*/  STL.64 [R1+0x2650], R36 ;  /* 0x0026502401007387 */ /* 0x0001e40000100a00 */
[----:B0-----:R-:W2:Y:S01]  /*3e070*/  LDL.LU R36, [R1+0x150] ;  /* 0x0001500001247983 */ /* 0x001ea20000300800 */
[----:B------:R-:W2:Y:S02]  /*3e080*/  LDL.LU R37, [R1+0x154] ;  /* 0x0001540001257983 */ /* 0x000ea40000300800 */
[----:B------:R-:W2:Y:S02]  /*3e090*/  LDL.LU R38, [R1+0x158] ;  /* 0x0001580001267983 */ /* 0x000ea40000300800 */
[----:B------:R-:W2:Y:S01]  /*3e0a0*/  LDL.LU R39, [R1+0x15c] ;  /* 0x00015c0001277983 */ /* 0x000ea20000300800 */
[----:B------:R-:W2:Y:S01]  /*3e0b0*/  LDL.LU R32, [R1+0x2f0] ;  /* 0x0002f00001207983 */ /* 0x000ea20000300800 */
[----:B------:R0:W-:Y:S02]  /*3e0c0*/  STL.64 [R1+0x560], R12 ;  /* 0x0005600c01007387 */ /* 0x0001e40000100a00 */
[----:B------:R-:W-:Y:S02]  /*3e0d0*/  STL.64 [R1+0x568], R14 ;  /* 0x0005680e01007387 */ /* 0x000fe40000100a00 */
[----:B------:R-:W2:Y:S01]  /*3e0e0*/  LDL.LU R33, [R1+0x2f4] ;  /* 0x0002f40001217983 */ /* 0x000ea20000300800 */
[----:B------:R-:W2:Y:S01]  /*3e0f0*/  LDL.LU R34, [R1+0x2f8] ;  /* 0x0002f80001227983 */ /* 0x000ea20000300800 */
[----:B------:R-:W2:Y:S03]  /*3e100*/  LDL.LU R35, [R1+0x2fc] ;  /* 0x0002fc0001237983 */ /* 0x000ea60000300800 */
[----:B0-----:R-:W2:Y:S01]  /*3e110*/  LDL.LU.64 R12, [R1+0x10] ;  /* 0x00001000010c7983 */ /* 0x001ea20000300a00 */
[----:B------:R0:W-:Y:S02]  /*3e120*/  STL.64 [R1+0x550], R48 ;  /* 0x0005503001007387 */ /* 0x0001e40000100a00 */
[----:B------:R-:W-:Y:S01]  /*3e130*/  STL.64 [R1+0x558], R50 ;  /* 0x0005583201007387 */ /* 0x000fe20000100a00 */
[----:B0-----:R-:W2:Y:S02]  /*3e140*/  LDL.LU.64 R48, [R1+0x26e8] ;  /* 0x0026e80001307983 */ /* 0x001ea40000300a00 */
[C---:B--2---:R-:W-:Y:S11]  /*3e150*/  HMMA.16816.F32 R8, R4.reuse, R48, R8 ;  /* 0x000000300408723c */ /* 0x044ff60000001808 */
[----:B------:R-:W-:Y:S11]  /*3e160*/  @!UPT UIADD3 URZ, URZ, URZ, URZ ;  /* 0x0000003f3f3ff290 */ /* 0x000ff6000fffe03f */
[----:B------:R-:W-:Y:S01]  /*3e170*/  @!UPT UIADD3 URZ, URZ, URZ, URZ ;  /* 0x0000003f3f3ff290 */ /* 0x000fe2000fffe03f */
[----:B------:R-:W-:Y:S01]  /*3e180*/  STL.64 [R1+0x540], R8 ;  /* 0x0005400801007387 */ /* 0x000fe20000100a00 */
[----:B------:R0:W-:Y:S03]  /*3e190*/  STL.64 [R1+0x548], R10 ;  /* 0x0005480a01007387 */ /* 0x0001e60000100a00 */
[----:B0-----:R-:W3:Y:S01]  /*3e1a0*/  LDL.LU.64 R10, [R1+0x26e0] ;  /* 0x0026e000010a7983 */ /* 0x001ee20000300a00 */
[----:B------:R-:W3:Y:S01]  /*3e1b0*/  LDL.LU.64 R8, [R1+0x26d8] ;  /* 0x0026d80001087983 */ /* 0x000ee20000300a00 */
[----:B------:R-:W-:Y:S01]  /*3e1c0*/  HMMA.16816.F32 R36, R4, R52, R36 ;  /* 0x000000340424723c */ /* 0x000fe20000001824 */
[----:B------:R-:W2:Y:S02]  /*3e1d0*/  LDL.LU R4, [R1+0x2e0] ;  /* 0x0002e00001047983 */ /* 0x000ea40000300800 */
[----:B------:R-:W-:Y:S02]  /*3e1e0*/  IMAD.MOV.U32 R50, RZ, RZ, R56 ;  /* 0x000000ffff327224 */ /* 0x000fe400078e0038 */
[----:B------:R-:W-:Y:S11]  /*3e1f0*/  IMAD.MOV.U32 R51, RZ, RZ, R57 ;  /* 0x000000ffff337224 */ /* 0x000ff600078e0039 */
[----:B------:R-:W-:Y:S07]  /*3e200*/  @!UPT UIADD3 URZ, URZ, URZ, URZ ;  /* 0x0000003f3f3ff290 */ /* 0x000fee000fffe03f */
[----:B------:R0:W-:Y:S01]  /*3e210*/  STL.64 [R1+0x170], R36 ;  /* 0x0001702401007387 */ /* 0x0001e20000100a00 */
[----:B------:R-:W-:Y:S02]  /*3e220*/  STL.64 [R1+0x178], R38 ;  /* 0x0001782601007387 */ /* 0x000fe40000100a00 */
[----:B------:R-:W2:Y:S02]  /*3e230*/  LDL.LU R5, [R1+0x2e4] ;  /* 0x0002e40001057983 */ /* 0x000ea40000300800 */
[----:B------:R-:W2:Y:S01]  /*3e240*/  LDL.LU R6, [R1+0x2e8] ;  /* 0x0002e80001067983 */ /* 0x000ea20000300800 */
[----:B------:R-:W2:Y:S04]  /*3e250*/  LDL.LU R7, [R1+0x2ec] ;  /* 0x0002ec0001077983 */ /* 0x000ea80000300800 */
[----:B0-----:R-:W2:Y:S01]  /*3e260*/  LDL.LU.64 R36, [R1] ;  /* 0x0000000001247983 */ /* 0x001ea20000300a00 */
[C---:B---3--:R-:W-:Y:S11]  /*3e270*/  HMMA.16816.F32 R20, R8.reuse, R56, R20 ;  /* 0x000000380814723c */ /* 0x048ff60000001814 */
[----:B------:R-:W-:Y:S11]  /*3e280*/  @!UPT UIADD3 URZ, URZ, URZ, URZ ;  /* 0x0000003f3f3ff290 */ /* 0x000ff6000fffe03f */
[----:B------:R-:W-:Y:S01]  /*3e290*/  @!UPT UIADD3 URZ, URZ, URZ, URZ ;  /* 0x0000003f3f3ff290 */ /* 0x000fe2000fffe03f */
[----:B------:R0:W-:Y:S01]  /*3e2a0*/  STL.64 [R1+0x3c0], R20 ;  /* 0x0003c01401007387 */ /* 0x0001e20000100a00 */
[----:B------:R1:W-:Y:S03]  /*3e2b0*/  STL.64 [R1+0x3c8], R22 ;  /* 0x0003c81601007387 */ /* 0x0003e60000100a00 */
[----:B0-----:R-:W3:Y:S01]  /*3e2c0*/  LDL.LU.64 R20, [R1+0x26d0] ;  /* 0x0026d00001147983 */ /* 0x001ee20000300a00 */
[----:B------:R-:W3:Y:S02]  /*3e2d0*/  LDL.LU.64 R58, [R1+0x26c8] ;  /* 0x0026c800013a7983 */ /* 0x000ee40000300a00 */
[----:B------:R-:W3:Y:S02]  /*3e2e0*/  LDL.LU.64 R56, [R1+0x26c0] ;  /* 0x0026c00001387983 */ /* 0x000ee40000300a00 */
[----:B---3--:R-:W-:Y:S11]  /*3e2f0*/  HMMA.16816.F32 R56, R8, R20, R56 ;  /* 0x000000140838723c */ /* 0x008ff60000001838 */
[----:B------:R-:W-:Y:S11]  /*3e300*/  @!UPT UIADD3 URZ, URZ, URZ, URZ ;  /* 0x0000003f3f3ff290 */ /* 0x000ff6000fffe03f */
[----:B------:R-:W-:Y:S01]  /*3e310*/  @!UPT UIADD3 URZ, URZ, URZ, URZ ;  /* 0x0000003f3f3ff290 */ /* 0x000fe2000fffe03f */
[----:B------:R-:W-:Y:S01]  /*3e320*/  STL.64 [R1+0x3b0], R56 ;  /* 0x0003b03801007387 */ /* 0x000fe20000100a00 */
[----:B------:R0:W-:Y:S02]  /*3e330*/  STL.64 [R1+0x3b8], R58 ;  /* 0x0003b83a01007387 */ /* 0x0001e40000100a00 */
[----:B-1----:R-:W3:Y:S02]  /*3e340*/  LDL.LU.64 R22, [R1+0x26b8] ;  /* 0x0026b80001167983 */ /* 0x002ee40000300a00 */
[----:B0-----:R-:W-:Y:S02]  /*3e350*/  IMAD.MOV.U32 R59, RZ, RZ, R20 ;  /* 0x000000ffff3b7224 */ /* 0x001fe400078e0014 */
[----:B------:R-:W-:Y:S02]  /*3e360*/  IMAD.MOV.U32 R58, RZ, RZ, R21 ;  /* 0x000000ffff3a7224 */ /* 0x000fe400078e0015 */
[----:B------:R-:W3:Y:S01]  /*3e370*/  LDL.LU.64 R20, [R1+0x26b0] ;  /* 0x0026b00001147983 */ /* 0x000ee20000300a00 */
[----:B----4-:R-:W-:-:S02]  /*3e380*/  IMAD.MOV.U32 R61, RZ, RZ, R16 ;  /* 0x000000ffff3d7224 */ /* 0x010fc400078e0010 */
[----:B------:R-:W-:Y:S01]  /*3e390*/  IMAD.MOV.U32 R0, RZ, RZ, R17 ;  /* 0x000000ffff007224 */ /* 0x000fe200078e0011 */
[C---:B---3--:R-:W-:Y:S11]  /*3e3a0*/  HMMA.16816.F32 R20, R8.reuse, R16, R20 ;  /* 0x000000100814723c */ /* 0x048ff60000001814 */
[----:B------:R-:W-:Y:S11]  /*3e3b0*/  @!UPT UIADD3 URZ, URZ, URZ, URZ ;  /* 0x0000003f3f3ff290 */ /* 0x000ff6000fffe03f */
[----:B------:R-:W-:Y:S01]  /*3e3c0*/  @!UPT UIADD3 URZ, URZ, URZ, URZ ;  /* 0x0000003f3f3ff290 */ /* 0x000fe2000fffe03f */
[----:B------:R-:W-:Y:S01]  /*3e3d0*/  STL.64 [R1+0x3a0], R20 ;  /* 0x0003a01401007387 */ /* 0x000fe20000100a00 */
[----:B------:R0:W-:Y:S03]  /*3e3e0*/  STL.64 [R1+0x3a8], R22 ;  /* 0x0003a81601007387 */ /* 0x0001e60000100a00 */
[----:B0-----:R-:W3:Y:S01]  /*3e3f0*/  LDL.LU.64 R22, [R1+0x26a8] ;  /* 0x0026a80001167983 */ /* 0x001ee20000300a00 */
[----:B------:R-:W4:Y:S02]  /*3e400*/  LDL.LU.64 R20, [R1+0x26a0] ;  /* 0x0026a00001147983 */ /* 0x000f240000300a00 */
[----:B------:R-:W2:Y:S02]  /*3e410*/  LDL.LU.64 R16, [R1+0x2698] ;  /* 0x0026980001107983 */ /* 0x000ea40000300a00 */
[C---:B--2---:R-:W-:Y:S11]  /*3e420*/  HMMA.16816.F32 R24, R8.reuse, R16, R24 ;  /* 0x000000100818723c */ /* 0x044ff60000001818 */
        /* <DEDUP_REMOVED lines=8> */
[----:B------:R0:W-:Y:S04]  /*3e4b0*/  STL.64 [R1+0x2618], R16 ;  /* 0x0026181001007387 */ /* 0x0001e80000100a00 */
[----:B0-----:R-:W2:Y:S01]  /*3e4c0*/  LDL.LU R16, [R1+0x300] ;  /* 0x0003000001107983 */ /* 0x001ea20000300800 */
[----:B------:R-:W2:Y:S02]  /*3e4d0*/  LDL.LU R17, [R1+0x304] ;  /* 0x0003040001117983 */ /* 0x000ea40000300800 */
[----:B------:R-:W2:Y:S02]  /*3e4e0*/  LDL.LU R18, [R1+0x308] ;  /* 0x0003080001127983 */ /* 0x000ea40000300800 */
[----:B------:R-:W2:Y:S01]  /*3e4f0*/  LDL.LU R19, [R1+0x30c] ;  /* 0x00030c0001137983 */ /* 0x000ea20000300800 */
[----:B------:R-:W0:Y:S04]  /*3e500*/  S2R R56, SR_TID.X ;  /* 0x0000000000387919 */ /* 0x000e280000002100 */
[----:B------:R-:W1:Y:S01]  /*3e510*/  S2R R57, SR_TID.X ;  /* 0x0000000000397919 */ /* 0x000e620000002100 */
[C---:B------:R-:W-:Y:S08]  /*3e520*/  HMMA.16816.F32 R32, R8.reuse, R12, R32 ;  /* 0x0000000c0820723c */ /* 0x040ff00000001820 */
[----:B------:R-:W-:Y:S01]  /*3e530*/  HMMA.16816.F32 R4, R8, R36, R4 ;  /* 0x000000240804723c */ /* 0x000fe20000001804 */
[----:B------:R-:W-:Y:S01]  /*3e540*/  IMAD.MOV.U32 R3, RZ, RZ, R13 ;  /* 0x000000ffff037224 */ /* 0x000fe200078e000d */
[----:B0-----:R-:W-:Y:S01]  /*3e550*/  LOP3.LUT R56, R56, 0x7, RZ, 0xc0, !PT ;  /* 0x0000000738387812 */ /* 0x001fe200078ec0ff */
[----:B-1----:R-:W-:-:S04]  /*3e560*/  IMAD.SHL.U32 R13, R57, 0x2, RZ ;  /* 0x00000002390d7824 */ /* 0x002fc800078e00ff */
[----:B------:R-:W-:Y:S02]  /*3e570*/  IMAD R15, R56, 0x110, RZ ;  /* 0x00000110380f7824 */ /* 0x000fe400078e02ff */
[----:B------:R-:W-:-:S03]  /*3e580*/  IMAD.SHL.U32 R14, R57, 0x80, RZ ;  /* 0x00000080390e7824 */ /* 0x000fc600078e00ff */
[----:B------:R-:W-:-:S04]  /*3e590*/  LOP3.LUT R15, R15, 0x10, R13, 0x78, !PT ;  /* 0x000000100f0f7812 */ /* 0x000fc800078e780d */
[----:B------:R-:W-:Y:S01]  /*3e5a0*/  LOP3.LUT R15, R15, 0x800, R14, 0xf8, !PT ;  /* 0x000008000f0f7812 */ /* 0x000fe200078ef80e */
[----:B------:R-:W-:Y:S02]  /*3e5b0*/  IMAD.MOV.U32 R57, RZ, RZ, R36 ;  /* 0x000000ffff397224 */ /* 0x000fe400078e0024 */
[----:B------:R-:W-:Y:S02]  /*3e5c0*/  IMAD.MOV.U32 R56, RZ, RZ, R37 ;  /* 0x000000ffff387224 */ /* 0x000fe400078e0025 */
[----:B------:R-:W-:Y:S01]  /*3e5d0*/  IMAD.MOV.U32 R2, RZ, RZ, R12 ;  /* 0x000000ffff027224 */ /* 0x000fe200078e000c */
[C---:B--2---:R-:W-:Y:S11]  /*3e5e0*/  HMMA.16816.F32 R16, R8.reuse, R28, R16 ;  /* 0x0000001c0810723c */ /* 0x044ff60000001810 */
[----:B------:R-:W-:Y:S11]  /*3e5f0*/  @!UPT UIADD3 URZ, URZ, URZ, URZ ;  /* 0x0000003f3f3ff290 */ /* 0x000ff6000fffe03f */
[----:B------:R-:W-:Y:S01]  /*3e600*/  @!UPT UIADD3 URZ, URZ, URZ, URZ ;  /* 0x0000003f3f3ff290 */ /* 0x000fe2000fffe03f */
[----:B------:R-:W-:Y:S01]  /*3e610*/  STL.64 [R1+0x380], R16 ;  /* 0x0003801001007387 */ /* 0x000fe20000100a00 */
[----:B------:R0:W-:Y:S02]  /*3e620*/  STL.64 [R1+0x388], R18 ;  /* 0x0003881201007387 */ /* 0x0001e40000100a00 */
[----:B0-----:R-:W-:Y:S02]  /*3e630*/  IMAD.MOV.U32 R19, RZ, RZ, R28 ;  /* 0x000000ffff137224 */ /* 0x001fe400078e001c */
[----:B------:R-:W-:Y:S01]  /*3e640*/  IMAD.MOV.U32 R18, RZ, RZ, R29 ;  /* 0x000000ffff127224 */ /* 0x000fe200078e001d */
[----:B------:R-:W2:Y:S01]  /*3e650*/  LDL.LU R28, [R1+0x960] ;  /* 0x00096000011c7983 */ /* 0x000ea20000300800 */
[----:B------:R-:W2:Y:S02]  /*3e660*/  LDL.LU R29, [R1+0x964] ;  /* 0x00096400011d7983 */ /* 0x000ea40000300800 */
[----:B------:R-:W2:Y:S02]  /*3e670*/  LDL.LU R30, [R1+0x968] ;  /* 0x00096800011e7983 */ /* 0x000ea40000300800 */
[----:B------:R-:W2:Y:S01]  /*3e680*/  LDL.LU R31, [R1+0x96c] ;  /* 0x00096c00011f7983 */ /* 0x000ea20000300800 */
[----:B------:R0:W-:Y:S01]  /*3e690*/  STL.64 [R1+0x370], R32 ;  /* 0x0003702001007387 */ /* 0x0001e20000100a00 */
[----:B------:R1:W-:Y:S03]  /*3e6a0*/  STL.64 [R1+0x378], R34 ;  /* 0x0003782201007387 */ /* 0x0003e60000100a00 */
[----:B0-----:R-:W2:Y:S01]  /*3e6b0*/  LDL.LU R32, [R1+0x950] ;  /* 0x0009500001207983 */ /* 0x001ea20000300800 */
[----:B------:R-:W2:Y:S02]  /*3e6c0*/  LDL.LU R33, [R1+0x954] ;  /* 0x0009540001217983 */ /* 0x000ea40000300800 */
[----:B-1----:R-:W2:Y:S02]  /*3e6d0*/  LDL.LU R34, [R1+0x958] ;  /* 0x0009580001227983 */ /* 0x002ea40000300800 */
[----:B------:R-:W2:Y:S01]  /*3e6e0*/  LDL.LU R35, [R1+0x95c] ;  /* 0x00095c0001237983 */ /* 0x000ea20000300800 */
[----:B------:R-:W-:Y:S01]  /*3e6f0*/  STL.64 [R1+0x360], R4 ;  /* 0x0003600401007387 */ /* 0x000fe20000100a00 */
[----:B------:R-:W-:Y:S02]  /*3e700*/  STL.64 [R1+0x368], R6 ;  /* 0x0003680601007387 */ /* 0x000fe40000100a00 */
[----:B------:R0:W1:Y:S01]  /*3e710*/  LDSM.16.MT88.4 R4, [R15+0x3000] ;  /* 0x003000000f04783b */ /* 0x0000620000004200 */
[----:B----4-:R-:W-:Y:S01]  /*3e720*/  HMMA.16816.F32 R24, R8, R20, R24 ;  /* 0x000000140818723c */ /* 0x010fe20000001818 */
[----:B------:R-:W4:Y:S02]  /*3e730*/  LDL.LU R36, [R1+0x940] ;  /* 0x0009400001247983 */ /* 0x000f240000300800 */
[----:B------:R-:W4:Y:S02]  /*3e740*/  LDL.LU R37, [R1+0x944] ;  /* 0x0009440001257983 */ /* 0x000f240000300800 */
[----:B------:R-:W4:Y:S02]  /*3e750*/  LDL.LU R38, [R1+0x948] ;  /* 0x0009480001267983 */ /* 0x000f240000300800 */
[----:B------:R-:W4:Y:S01]  /*3e760*/  LDL.LU R39, [R1+0x94c] ;  /* 0x00094c0001277983 */ /* 0x000f220000300800 */
[----:B------:R-:W2:Y:S01]  /*3e770*/  LDL.LU R12, [R1+0x930] ;  /* 0x00093000010c7983 */ /* 0x000ea20000300800 */
[----:B------:R-:W2:Y:S02]  /*3e780*/  LDL.LU R13, [R1+0x934] ;  /* 0x00093400010d7983 */ /* 0x000ea40000300800 */
[----:B------:R-:W2:Y:S02]  /*3e790*/  LDL.LU R14, [R1+0x938] ;  /* 0x00093800010e7983 */ /* 0x000ea40000300800 */
[----:B0-----:R-:W2:Y:S01]  /*3e7a0*/  LDL.LU R15, [R1+0x93c] ;  /* 0x00093c00010f7983 */ /* 0x001ea20000300800 */
[----:B-1----:R-:W-:Y:S01]  /*3e7b0*/  STL.64 [R1+0x2558], R6 ;  /* 0x0025580601007387 */ /* 0x002fe20000100a00 */
[----:B------:R0:W-:Y:S02]  /*3e7c0*/  STL.64 [R1+0x2550], R4 ;  /* 0x0025500401007387 */ /* 0x0001e40000100a00 */
[----:B0-----:R-:W-:-:S02]  /*3e7d0*/  IMAD.MOV.U32 R4, RZ, RZ, R50 ;  /* 0x000000ffff047224 */ /* 0x001fc400078e0032 */
[----:B------:R-:W-:Y:S01]  /*3e7e0*/  IMAD.MOV.U32 R5, RZ, RZ, R51 ;  /* 0x000000ffff057224 */ /* 0x000fe200078e0033 */
[----:B------:R-:W2:Y:S01]  /*3e7f0*/  LDL.LU R50, [R1+0x2694] ;  /* 0x0026940001327983 */ /* 0x000ea20000300800 */
[----:B------:R-:W2:Y:S02]  /*3e800*/  LDL.LU R51, [R1+0x2690] ;  /* 0x0026900001337983 */ /* 0x000ea40000300800 */
[----:B------:R-:W-:Y:S02]  /*3e810*/  STL.64 [R1+0x350], R24 ;  /* 0x0003501801007387 */ /* 0x000fe40000100a00 */
[----:B------:R0:W-:Y:S02]  /*3e820*/  STL.64 [R1+0x358], R26 ;  /* 0x0003581a01007387 */ /* 0x0001e40000100a00 */
[----:B0-----:R-:W2:Y:S01]  /*3e830*/  LDL.LU.64 R26, [R1+0x2688] ;  /* 0x00268800011a7983 */ /* 0x001ea20000300a00 */
        /* <DEDUP_REMOVED lines=40> */
[----:B--2---:R-:W-:Y:S02]  /*3eac0*/  STL.64 [R1+0x2570], R34 ;  /* 0x0025702201007387 */ /* 0x004fe40000100a00 */
[----:B------:R0:W-:Y:S02]  /*3ead0*/  STL.64 [R1+0x2568], R32 ;  /* 0x0025682001007387 */ /* 0x0001e40000100a00 */
[----:B0-----:R-:W2:Y:S01]  /*3eae0*/  LDL.LU R32, [R1+0x910] ;  /* 0x0009100001207983 */ /* 0x001ea20000300800 */
[----:B------:R-:W2:Y:S02]  /*3eaf0*/  LDL.LU R33, [R1+0x914] ;  /* 0x0009140001217983 */ /* 0x000ea40000300800 */
[----:B------:R-:W2:Y:S02]  /*3eb00*/  LDL.LU R34, [R1+0x918] ;  /* 0x0009180001227983 */ /* 0x000ea40000300800 */
[----:B------:R-:W2:Y:S01]  /*3eb10*/  LDL.LU R35, [R1+0x91c] ;  /* 0x00091c0001237983 */ /* 0x000ea20000300800 */
[C---:B---3--:R-:W-:Y:S11]  /*3eb20*/  HMMA.16816.F32 R12, R8.reuse, R36, R12 ;  /* 0x00000024080c723c */ /* 0x048ff6000000180c */
[----:B------:R-:W-:Y:S11]  /*3eb30*/  @!UPT UIADD3 URZ, URZ, URZ, URZ ;  /* 0x0000003f3f3ff290 */ /* 0x000ff6000fffe03f */
[----:B------:R-:W-:Y:S01]  /*3eb40*/  @!UPT UIADD3 URZ, URZ, URZ, URZ ;  /* 0x0000003f3f3ff290 */ /* 0x000fe2000fffe03f */
[----:B------:R-:W-:Y:S01]  /*3eb50*/  STL.64 [R1+0x310], R12 ;  /* 0x0003100c01007387 */ /* 0x000fe20000100a00 */
[----:B------:R0:W-:Y:S03]  /*3eb60*/  STL.64 [R1+0x318], R14 ;  /* 0x0003180e01007387 */ /* 0x0001e60000100a00 */
[----:B0-----:R-:W3:Y:S01]  /*3eb70*/  LDL.LU.64 R14, [R1+0x2648] ;  /* 0x00264800010e7983 */ /* 0x001ee20000300a00 */
[----:B------:R-:W3:Y:S02]  /*3eb80*/  LDL.LU.64 R12, [R1+0x2640] ;  /* 0x00264000010c7983 */ /* 0x000ee40000300a00 */
[----:B----4-:R-:W-:Y:S02]  /*3eb90*/  STL.64 [R1+0x25d0], R38 ;  /* 0x0025d02601007387 */ /* 0x010fe40000100a00 */
[----:B------:R0:W-:Y:S02]  /*3eba0*/  STL.64 [R1+0x25c8], R36 ;  /* 0x0025c82401007387 */ /* 0x0001e40000100a00 */
[----:B0-----:R-:W4:Y:S01]  /*3ebb0*/  LDL.LU R36, [R1+0x920] ;  /* 0x0009200001247983 */ /* 0x001f220000300800 */
[----:B------:R-:W4:Y:S02]  /*3ebc0*/  LDL.LU R37, [R1+0x924] ;  /* 0x0009240001257983 */ /* 0x000f240000300800 */
[----:B------:R-:W4:Y:S02]  /*3ebd0*/  LDL.LU R38, [R1+0x928] ;  /* 0x0009280001267983 */ /* 0x000f240000300800 */
[----:B------:R-:W4:Y:S01]  /*3ebe0*/  LDL.LU R39, [R1+0x92c] ;  /* 0x00092c0001277983 */ /* 0x000f220000300800 */
[C---:B--2---:R-:W-:Y:S08]  /*3ebf0*/  HMMA.16816.F32 R32, R8.reuse, R44, R32 ;  /* 0x0000002c0820723c */ /* 0x044ff00000001820 */
[C---:B------:R-:W-:Y:S01]  /*3ec00*/  HMMA.16816.F32 R28, R8.reuse, R48, R28 ;  /* 0x00000030081c723c */ /* 0x040fe2000000181c */
[----:B------:R-:W-:Y:S01]  /*3ec10*/  STL.64 [R1+0x25f0], R42 ;  /* 0x0025f02a01007387 */ /* 0x000fe20000100a00 */
[----:B------:R-:W-:Y:S06]  /*3ec20*/  STL.64 [R1+0x25e8], R40 ;  /* 0x0025e82801007387 */ /* 0x000fec0000100a00 */
[C---:B----4-:R-:W-:Y:S08]  /*3ec30*/  HMMA.16816.F32 R36, R8.reuse, R40, R36 ;  /* 0x000000280824723c */ /* 0x050ff00000001824 */
[----:B------:R-:W-:Y:S11]  /*3ec40*/  HMMA.16816.F32 R8, R8, R52, R24 ;  /* 0x000000340808723c */ /* 0x000ff60000001818 */
[----:B------:R-:W-:Y:S04]  /*3ec50*/  @!UPT UIADD3 URZ, URZ, URZ, URZ ;  /* 0x0000003f3f3ff290 */ /* 0x000fe8000fffe03f */
[----:B------:R-:W-:Y:S01]  /*3ec60*/  STL.64 [R1+0x300], R36 ;  /* 0x0003002401007387 */ /* 0x000fe20000100a00 */
[----:B------:R-:W-:Y:S02]  /*3ec70*/  STL.64 [R1+0x308], R38 ;  /* 0x0003082601007387 */ /* 0x000fe40000100a00 */
[----:B------:R-:W-:Y:S02]  /*3ec80*/  STL.64 [R1+0x2600], R46 ;  /* 0x0026002e01007387 */ /* 0x000fe40000100a00 */
[----:B------:R-:W-:Y:S01]  /*3ec90*/  STL.64 [R1+0x25f8], R44 ;  /* 0x0025f82c01007387 */ /* 0x000fe20000100a00 */
        /* <DEDUP_REMOVED lines=9> */
[----:B------:R3:W-:Y:S02]  /*3ed30*/  STL.64 [R1+0x158], R10 ;  /* 0x0001580a01007387 */ /* 0x0007e40000100a00 */
[----:B---3--:R-:W-:Y:S07]  /*3ed40*/  HMMA.16816.F32 R8, R12, R4, R20 ;  /* 0x000000040c08723c */ /* 0x008fee0000001814 */
[----:B------:R-:W-:-:S02]  /*3ed50*/  IMAD.MOV.U32 R4, RZ, RZ, R61 ;  /* 0x000000ffff047224 */ /* 0x000fc400078e003d */
[----:B------:R-:W2:Y:S01]  /*3ed60*/  LDL.LU R61, [R1+0x263c] ;  /* 0x00263c00013d7983 */ /* 0x000ea20000300800 */
[----:B------:R-:W-:Y:S11]  /*3ed70*/  IMAD.MOV.U32 R5, RZ, RZ, R0 ;  /* 0x000000ffff057224 */ /* 0x000ff600078e0000 */
[----:B------:R-:W-:Y:S02]  /*3ed80*/  @!UPT UIADD3 URZ, URZ, URZ, URZ ;  /* 0x0000003f3f3ff290 */ /* 0x000fe4000fffe03f */
[----:B------:R0:W-:Y:S01]  /*3ed90*/  STL.64 [R1+0x140], R8 ;  /* 0x0001400801007387 */ /* 0x0001e20000100a00 */
[----:B------:R-:W-:Y:S02]  /*3eda0*/  STL.64 [R1+0x148], R10 ;  /* 0x0001480a01007387 */ /* 0x000fe40000100a00 */
[----:B------:R-:W3:Y:S02]  /*3edb0*/  LDL.LU R0, [R1+0x2638] ;  /* 0x0026380001007983 */ /* 0x000ee40000300800 */
[----:B------:R-:W4:Y:S01]  /*3edc0*/  LDL.LU R32, [R1+0x120] ;  /* 0x0001200001207983 */ /* 0x000f220000300800 */
[----:B------:R-:W4:Y:S01]  /*3edd0*/  LDL.LU R33, [R1+0x124] ;  /* 0x0001240001217983 */ /* 0x000f220000300800 */
[----:B------:R-:W4:Y:S02]  /*3ede0*/  LDL.LU R34, [R1+0x128] ;  /* 0x0001280001227983 */ /* 0x000f240000300800 */
[----:B------:R-:W4:Y:S02]  /*3edf0*/  LDL.LU R35, [R1+0x12c] ;  /* 0x00012c0001237983 */ /* 0x000f240000300800 */
[----:B------:R-:W2:Y:S01]  /*3ee00*/  LDL.LU R52, [R1+0x130] ;  /* 0x0001300001347983 */ /* 0x000ea20000300800 */
[----:B------:R-:W2:Y:S01]  /*3ee10*/  LDL.LU R53, [R1+0x134] ;  /* 0x0001340001357983 */ /* 0x000ea20000300800 */
[----:B------:R-:W2:Y:S02]  /*3ee20*/  LDL.LU R54, [R1+0x138] ;  /* 0x0001380001367983 */ /* 0x000ea40000300800 */
[----:B------:R-:W2:Y:S02]  /*3ee30*/  LDL.LU R55, [R1+0x13c] ;  /* 0x00013c0001377983 */ /* 0x000ea40000300800 */
[----:B------:R-:W-:-:S02]  /*3ee40*/  IMAD.MOV.U32 R16, RZ, RZ, R59 ;  /* 0x000000ffff107224 */ /* 0x000fc400078e003b */
[----:B------:R-:W-:Y:S02]  /*3ee50*/  IMAD.MOV.U32 R17, RZ, RZ, R58 ;  /* 0x000000ffff117224 */ /* 0x000fe400078e003a */
[----:B------:R-:W-:Y:S02]  /*3ee60*/  IMAD.MOV.U32 R21, RZ, RZ, R56 ;  /* 0x000000ffff157224 */ /* 0x000fe400078e0038 */
[----:B------:R-:W-:Y:S01]  /*3ee70*/  IMAD.MOV.U32 R20, RZ, RZ, R57 ;  /* 0x000000ffff147224 */ /* 0x000fe200078e0039 */
[----:B------:R-:W3:Y:S01]  /*3ee80*/  LDL.LU R56, [R1+0x110] ;  /* 0x0001100001387983 */ /* 0x000ee20000300800 */
[----:B------:R-:W3:Y:S02]  /*3ee90*/  LDL.LU R57, [R1+0x114] ;  /* 0x0001140001397983 */ /* 0x000ee40000300800 */
[----:B------:R-:W3:Y:S02]  /*3eea0*/  LDL.LU R58, [R1+0x118] ;  /* 0x00011800013a7983 */ /* 0x000ee40000300800 */
[----:B------:R-:W3:Y:S02]  /*3eeb0*/  LDL.LU R59, [R1+0x11c] ;  /* 0x00011c00013b7983 */ /* 0x000ee40000300800 */
[----:B0-----:R-:W-:-:S02]  /*3eec0*/  IMAD.MOV.U32 R8, RZ, RZ, R2 ;  /* 0x000000ffff087224 */ /* 0x001fc400078e0002 */
[----:B------:R-:W-:Y:S01]  /*3eed0*/  IMAD.MOV.U32 R9, RZ, RZ, R3 ;  /* 0x000000ffff097224 */ /* 0x000fe200078e0003 */
[----:B------:R-:W3:Y:S01]  /*3eee0*/  LDL.LU R2, [R1+0x2634] ;  /* 0x0026340001027983 */ /* 0x000ee20000300800 */
[----:B------:R-:W-:Y:S02]  /*3eef0*/  IMAD.MOV.U32 R44, RZ, RZ, R19 ;  /* 0x000000ffff2c7224 */ /* 0x000fe400078e0013 */
[----:B------:R-:W-:Y:S02]  /*3ef00*/  IMAD.MOV.U32 R45, RZ, RZ, R18 ;  /* 0x000000ffff2d7224 */ /* 0x000fe400078e0012 */
        /* <DEDUP_REMOVED lines=21> */
[C---:B--2---:R-:W-:Y:S01]  /*3f060*/  HMMA.16816.F32 R16, R12.reuse, R16, R52 ;  /* 0x000000100c10723c */ /* 0x044fe20000001834 */
[----:B------:R-:W2:Y:S01]  /*3f070*/  LDL.LU.64 R54, [R1+0x2628] ;  /* 0x0026280001367983 */ /* 0x000ea20000300a00 */
[----:B------:R-:W2:Y:S11]  /*3f080*/  LDL.LU.64 R52, [R1+0x2620] ;  /* 0x0026200001347983 */ /* 0x000eb60000300a00 */
[----:B------:R-:W-:Y:S10]  /*3f090*/  @!UPT UIADD3 URZ, URZ, URZ, URZ ;  /* 0x0000003f3f3ff290 */ /* 0x000ff4000fffe03f */
[----:B------:R0:W-:Y:S01]  /*3f0a0*/  STL.64 [R1+0x130], R16 ;  /* 0x0001301001007387 */ /* 0x0001e20000100a00 */
[----:B------:R-:W-:Y:S03]  /*3f0b0*/  STL.64 [R1+0x138], R18 ;  /* 0x0001381201007387 */ /* 0x000fe60000100a00 */
[----:B0-----:R-:W2:Y:S01]  /*3f0c0*/  LDL.LU.64 R16, [R1+0x2618] ;  /* 0x0026180001107983 */ /* 0x001ea20000300a00 */
[C---:B----4-:R-:W-:Y:S01]  /*3f0d0*/  HMMA.16816.F32 R4, R12.reuse, R4, R32 ;  /* 0x000000040c04723c */ /* 0x050fe20000001820 */
[----:B------:R-:W4:Y:S07]  /*3f0e0*/  LDL.LU R32, [R1+0xb0] ;  /* 0x0000b00001207983 */ /* 0x000f2e0000300800 */
[C---:B---3--:R-:W-:Y:S11]  /*3f0f0*/  HMMA.16816.F32 R44, R12.reuse, R44, R48 ;  /* 0x0000002c0c2c723c */ /* 0x048ff60000001830 */
[----:B------:R-:W-:Y:S04]  /*3f100*/  @!UPT UIADD3 URZ, URZ, URZ, URZ ;  /* 0x0000003f3f3ff290 */ /* 0x000fe8000fffe03f */
[----:B------:R0:W-:Y:S01]  /*3f110*/  STL.64 [R1+0x120], R4 ;  /* 0x0001200401007387 */ /* 0x0001e20000100a00 */
[----:B------:R1:W-:Y:S02]  /*3f120*/  STL.64 [R1+0x128], R6 ;  /* 0x0001280601007387 */ /* 0x0003e40000100a00 */
[----:B------:R-:W4:Y:S02]  /*3f130*/  LDL.LU R33, [R1+0xb4] ;  /* 0x0000b40001217983 */ /* 0x000f240000300800 */
[----:B------:R-:W4:Y:S01]  /*3f140*/  LDL.LU R34, [R1+0xb8] ;  /* 0x0000b80001227983 */ /* 0x000f220000300800 */
[----:B------:R-:W4:Y:S04]  /*3f150*/  LDL.LU R35, [R1+0xbc] ;  /* 0x0000bc0001237983 */ /* 0x000f280000300800 */
[----:B0-----:R-:W3:Y:S01]  /*3f160*/  LDL.LU R4, [R1+0xa0] ;  /* 0x0000a00001047983 */ /* 0x001ee20000300800 */
[C---:B--2---:R-:W-:Y:S11]  /*3f170*/  HMMA.16816.F32 R16, R12.reuse, R16, R56 ;  /* 0x000000100c10723c */ /* 0x044ff60000001838 */
[----:B------:R-:W-:Y:S11]  /*3f180*/  @!UPT UIADD3 URZ, URZ, URZ, URZ ;  /* 0x0000003f3f3ff290 */ /* 0x000ff6000fffe03f */
[----:B------:R-:W-:Y:S01]  /*3f190*/  @!UPT UIADD3 URZ, URZ, URZ, URZ ;  /* 0x0000003f3f3ff290 */ /* 0x000fe2000fffe03f */
[----:B------:R-:W-:Y:S01]  /*3f1a0*/  STL.64 [R1+0x110], R16 ;  /* 0x0001101001007387 */ /* 0x000fe20000100a00 */
[----:B------:R0:W-:Y:S02]  /*3f1b0*/  STL.64 [R1+0x118], R18 ;  /* 0x0001181201007387 */ /* 0x0001e40000100a00 */
[----:B------:R-:W3:Y:S02]  /*3f1c0*/  LDL.LU R5, [R1+0xa4] ;  /* 0x0000a40001057983 */ /* 0x000ee40000300800 */
[----:B-1----:R-:W3:Y:S01]  /*3f1d0*/  LDL.LU R6, [R1+0xa8] ;  /* 0x0000a80001067983 */ /* 0x002ee20000300800 */
[----:B------:R-:W3:Y:S01]  /*3f1e0*/  LDL.LU R7, [R1+0xac] ;  /* 0x0000ac0001077983 */ /* 0x000ee20000300800 */
[----:B------:R-:W2:Y:S02]  /*3f1f0*/  LDL.LU R56, [R1+0x530] ;  /* 0x0005300001387983 */ /* 0x000ea40000300800 */
[----:B------:R-:W2:Y:S02]  /*3f200*/  LDL.LU R57, [R1+0x534] ;  /* 0x0005340001397983 */ /* 0x000ea40000300800 */
[----:B------:R-:W2:Y:S01]  /*3f210*/  LDL.LU R58, [R1+0x538] ;  /* 0x00053800013a7983 */ /* 0x000ea20000300800 */
[----:B------:R-:W2:Y:S01]  /*3f220*/  LDL.LU R59, [R1+0x53c] ;  /* 0x00053c00013b7983 */ /* 0x000ea20000300800 */
[----:B------:R-:W2:Y:S01]  /*3f230*/  LDL.LU.64 R50, [R1+0x2610] ;  /* 0x0026100001327983 */ /* 0x000ea20000300a00 */
[----:B------:R-:W-:Y:S01]  /*3f240*/  HMMA.16816.F32 R8, R12, R8, R40 ;  /* 0x000000080c08723c */ /* 0x000fe20000001828 */
[----:B------:R-:W3:Y:S01]  /*3f250*/  LDL.LU.64 R48, [R1+0x2608] ;  /* 0x0026080001307983 */ /* 0x000ee20000300a00 */
[----:B0-----:R-:W0:Y:S04]  /*3f260*/  S2R R19, SR_TID.X ;  /* 0x0000000000137919 */ /* 0x001e280000002100 */
[----:B------:R-:W-:Y:S01]  /*3f270*/  STL.64 [R1+0x100], R44 ;  /* 0x0001002c01007387 */ /* 0x000fe20000100a00 */
[----:B------:R1:W-:Y:S03]  /*3f280*/  STL.64 [R1+0x108], R46 ;  /* 0x0001082e01007387 */ /* 0x0003e60000100a00 */
[----:B-1----:R-:W3:Y:S01]  /*3f290*/  LDL.LU.64 R46, [R1+0x2600] ;  /* 0x00260000012e7983 */ /* 0x002ee20000300a00 */
[----:B------:R-:W3:Y:S02]  /*3f2a0*/  LDL.LU.64 R44, [R1+0x25f8] ;  /* 0x0025f800012c7983 */ /* 0x000ee40000300a00 */
[----:B------:R-:W3:Y:S02]  /*3f2b0*/  LDL.LU.64 R42, [R1+0x25f0] ;  /* 0x0025f000012a7983 */ /* 0x000ee40000300a00 */
[----:B------:R-:W3:Y:S01]  /*3f2c0*/  LDL.LU.64 R40, [R1+0x25e8] ;  /* 0x0025e80001287983 */ /* 0x000ee20000300a00 */
[C---:B0-----:R-:W-:Y:S01]  /*3f2d0*/  LOP3.LUT R18, R19.reuse, 0x7, RZ, 0xc0, !PT ;  /* 0x0000000713127812 */ /* 0x041fe200078ec0ff */
[----:B------:R-:W-:-:S06]  /*3f2e0*/  IMAD.SHL.U32 R23, R19, 0x2, RZ ;  /* 0x0000000213177824 */ /* 0x000fcc00078e00ff */
[----:B------:R-:W-:Y:S01]  /*3f2f0*/  STL.64 [R1+0xf0], R8 ;  /* 0x0000f00801007387 */ /* 0x000fe20000100a00 */
[----:B------:R-:W-:-:S03]  /*3f300*/  IMAD R18, R18, 0x110, RZ ;  /* 0x0000011012127824 */ /* 0x000fc600078e02ff */
[----:B------:R0:W-:Y:S02]  /*3f310*/  STL.64 [R1+0xf8], R10 ;  /* 0x0000f80a01007387 */ /* 0x0001e40000100a00 */
[----:B0-----:R-:W-:Y:S02]  /*3f320*/  LOP3.LUT R11, R18, 0x10, R23, 0x78, !PT ;  /* 0x00000010120b7812 */ /* 0x001fe400078e7817 */
[----:B------:R-:W-:Y:S01]  /*3f330*/  HMMA.16816.F32 R20, R12, R20, R36 ;  /* 0x000000140c14723c */ /* 0x000fe20000001824 */
[----:B------:R-:W-:Y:S02]  /*3f340*/  IMAD.SHL.U32 R19, R19, 0x80, RZ ;  /* 0x0000008013137824 */ /* 0x000fe400078e00ff */
[----:B------:R-:W-:Y:S02]  /*3f350*/  IMAD.MOV.U32 R16, RZ, RZ, R2 ;  /* 0x000000ffff107224 */ /* 0x000fe400078e0002 */
[----:B------:R-:W-:Y:S01]  /*3f360*/  IMAD.MOV.U32 R17, RZ, RZ, R0 ;  /* 0x000000ffff117224 */ /* 0x000fe200078e0000 */
[----:B------:R-:W3:Y:S01]  /*3f370*/  LDL.LU R2, [R1+0x25e4] ;  /* 0x0025e40001027983 */ /* 0x000ee20000300800 */
[----:B------:R-:W4:Y:S01]  /*3f380*/  LDL.LU R0, [R1+0x25e0] ;  /* 0x0025e00001007983 */ /* 0x000f220000300800 */
[----:B------:R-:W-:-:S06]  /*3f390*/  LOP3.LUT R11, R11, 0x800, R19, 0xf8, !PT ;  /* 0x000008000b0b7812 */ /* 0x000fcc00078ef813 */
[----:B------:R-:W0:Y:S01]  /*3f3a0*/  LDSM.16.MT88.4 R8, [R11+0x3080] ;  /* 0x003080000b08783b */ /* 0x000e220000004200 */
[----:B--2---:R-:W-:Y:S02]  /*3f3b0*/  IMAD.MOV.U32 R18, RZ, RZ, R51 ;  /* 0x000000ffff127224 */ /* 0x004fe400078e0033 */
[----:B------:R-:W-:Y:S01]  /*3f3c0*/  IMAD.MOV.U32 R19, RZ, RZ, R50 ;  /* 0x000000ffff137224 */ /* 0x000fe200078e0032 */
[----:B------:R-:W2:Y:S01]  /*3f3d0*/  LDL.LU R51, [R1+0x25dc] ;  /* 0x0025dc0001337983 */ /* 0x000ea20000300800 */
[----:B------:R-:W2:Y:S02]  /*3f3e0*/  LDL.LU R50, [R1+0x25d8] ;  /* 0x0025d80001327983 */ /* 0x000ea40000300800 */
[----:B------:R-:W2:Y:S02]  /*3f3f0*/  LDL.LU.64 R38, [R1+0x25d0] ;  /* 0x0025d00001267983 */ /* 0x000ea40000300a00 */
[----:B------:R-:W2:Y:S01]  /*3f400*/  LDL.LU.64 R36, [R1+0x25c8] ;  /* 0x0025c80001247983 */ /* 0x000ea20000300a00 */
[----:B------:R-:W-:Y:S01]  /*3f410*/  STL.64 [R1+0xe0], R20 ;  /* 0x0000e01401007387 */ /* 0x000fe20000100a00 */
[----:B------:R1:W-:Y:S03]  /*3f420*/  STL.64 [R1+0xe8], R22 ;  /* 0x0000e81601007387 */ /* 0x0003e60000100a00 */
[----:B-1----:R-:W2:Y:S01]  /*3f430*/  LDL.LU.64 R22, [R1+0x25c0] ;  /* 0x0025c00001167983 */ /* 0x002ea20000300a00 */
[----:B------:R-:W2:Y:S02]  /*3f440*/  LDL.LU.64 R20, [R1+0x25b8] ;  /* 0x0025b80001147983 */ /* 0x000ea40000300a00 */
[----:B0-----:R0:W-:Y:S02]  /*3f450*/  STL.64 [R1+0x2488], R10 ;  /* 0x0024880a01007387 */ /* 0x0011e40000100a00 */
[----:B------:R3:W-:Y:S02]  /*3f460*/  STL.64 [R1+0x2480], R8 ;  /* 0x0024800801007387 */ /* 0x0007e40000100a00 */
[----:B0-----:R-:W-:-:S02]  /*3f470*/  IMAD.MOV.U32 R10, RZ, RZ, R3 ;  /* 0x000000ffff0a7224 */ /* 0x001fc400078e0003 */
[----:B---3--:R-:W-:Y:S02]  /*3f480*/  IMAD.MOV.U32 R9, RZ, RZ, R2 ;  /* 0x000000ffff097224 */ /* 0x008fe400078e0002 */
[----:B----4-:R-:W-:Y:S02]  /*3f490*/  IMAD.MOV.U32 R8, RZ, RZ, R0 ;  /* 0x000000ffff087224 */ /* 0x010fe400078e0000 */
[----:B------:R-:W3:Y:S01]  /*3f4a0*/  LDL.LU R0, [R1+0x25b4] ;  /* 0x0025b40001007983 */ /* 0x000ee20000300800 */
[----:B------:R-:W4:Y:S02]  /*3f4b0*/  LDL.LU R2, [R1+0x25b0] ;  /* 0x0025b00001027983 */ /* 0x000f240000300800 */
[----:B------:R-:W3:Y:S01]  /*3f4c0*/  LDL.LU R3, [R1+0x25ac] ;  /* 0x0025ac0001037983 */ /* 0x000ee20000300800 */
[C---:B--2---:R-:W-:Y:S01]  /*3f4d0*/  HMMA.16816.F32 R24, R12.reuse, R20, R24 ;  /* 0x000000140c18723c */ /* 0x044fe20000001818 */
[----:B------:R-:W-:Y:S02]  /*3f4e0*/  IMAD.MOV.U32 R11, RZ, RZ, R39 ;  /* 0x000000ffff0b7224 */ /* 0x000fe400078e0027 */
[----:B------:R-:W2:Y:S11]  /*3f4f0*/  LDL.LU R39, [R1+0x25a8] ;  /* 0x0025a80001277983 */ /* 0x000eb60000300800 */
[----:B------:R-:W-:Y:S09]  /*3f500*/  @!UPT UIADD3 URZ, URZ, URZ, URZ ;  /* 0x0000003f3f3ff290 */ /* 0x000ff2000fffe03f */
[----:B------:R-:W-:Y:S01]  /*3f510*/  STL.64 [R1+0xd0], R24 ;  /* 0x0000d01801007387 */ /* 0x000fe20000100a00 */
[----:B------:R0:W-:Y:S03]  /*3f520*/  STL.64 [R1+0xd8], R26 ;  /* 0x0000d81a01007387 */ /* 0x0001e60000100a00 */
[----:B0-----:R-:W2:Y:S01]  /*3f530*/  LDL.LU.64 R26, [R1+0x25a0] ;  /* 0x0025a000011a7983 */ /* 0x001ea20000300a00 */
[----:B------:R-:W2:Y:S02]  /*3f540*/  LDL.LU.64 R24, [R1+0x2598] ;  /* 0x0025980001187983 */ /* 0x000ea40000300a00 */
[----:B--2---:R-:W-:Y:S11]  /*3f550*/  HMMA.16816.F32 R28, R12, R24, R28 ;  /* 0x000000180c1c723c */ /* 0x004ff6000000181c */
[----:B------:R-:W-:Y:S11]  /*3f560*/  @!UPT UIADD3 URZ, URZ, URZ, URZ ;  /* 0x0000003f3f3ff290 */ /* 0x000ff6000fffe03f */
[----:B------:R-:W-:Y:S01]  /*3f570*/  @!UPT UIADD3 URZ, URZ, URZ, URZ ;  /* 0x0000003f3f3ff290 */ /* 0x000fe2000fffe03f */
[----:B------:R-:W-:Y:S01]  /*3f580*/  STL.64 [R1+0xc0], R28 ;  /* 0x0000c01c01007387 */ /* 0x000fe20000100a00 */
[----:B------:R0:W-:Y:S03]  /*3f590*/  STL.64 [R1+0xc8], R30 ;  /* 0x0000c81e01007387 */ /* 0x0001e60000100a00 */
[----:B0-----:R-:W2:Y:S01]  /*3f5a0*/  LDL.LU.64 R30, [R1+0x2590] ;  /* 0x00259000011e7983 */ /* 0x001ea20000300a00 */
[----:B------:R-:W3:Y:S02]  /*3f5b0*/  LDL.LU.64 R28, [R1+0x2588] ;  /* 0x00258800011c7983 */ /* 0x000ee40000300a00 */
[----:B------:R0:W-:Y:S02]  /*3f5c0*/  STL.64 [R1+0x2510], R26 ;  /* 0x0025101a01007387 */ /* 0x0001e40000100a00 */
[----:B------:R-:W-:Y:S02]  /*3f5d0*/  IMAD.MOV.U32 R25, RZ, RZ, R50 ;  /* 0x000000ffff197224 */ /* 0x000fe400078e0032 */
[----:B0-----:R-:W-:-:S02]  /*3f5e0*/  IMAD.MOV.U32 R26, RZ, RZ, R51 ;  /* 0x000000ffff1a7224 */ /* 0x001fc400078e0033 */
[----:B------:R-:W-:Y:S02]  /*3f5f0*/  IMAD.MOV.U32 R27, RZ, RZ, R38 ;  /* 0x000000ffff1b7224 */ /* 0x000fe400078e0026 */
[----:B--2---:R-:W-:Y:S02]  /*3f600*/  IMAD.MOV.U32 R24, RZ, RZ, R31 ;  /* 0x000000ffff187224 */ /* 0x004fe400078e001f */
[----:B------:R-:W2:Y:S01]  /*3f610*/  LDL.LU R31, [R1+0x2584] ;  /* 0x00258400011f7983 */ /* 0x000ea20000300800 */
[C---:B---3--:R-:W-:Y:S01]  /*3f620*/  HMMA.16816.F32 R32, R12.reuse, R28, R32 ;  /* 0x0000001c0c20723c */ /* 0x048fe20000001820 */
[----:B------:R-:W3:Y:S02]  /*3f630*/  LDL.LU R50, [R1+0x2580] ;  /* 0x0025800001327983 */ /* 0x000ee40000300800 */
[----:B------:R-:W3:Y:S01]  /*3f640*/  LDL.LU R51, [R1+0x257c] ;  /* 0x00257c0001337983 */ /* 0x000ee20000300800 */
[----:B------:R-:W3:Y:S11]  /*3f650*/  LDL.LU R38, [R1+0x2578] ;  /* 0x0025780001267983 */ /* 0x000ef60000300800 */
[----:B------:R-:W-:Y:S08]  /*3f660*/  @!UPT UIADD3 URZ, URZ, URZ, URZ ;  /* 0x0000003f3f3ff290 */ /* 0x000ff0000fffe03f */
[----:B------:R-:W-:Y:S01]  /*3f670*/  STL.64 [R1+0xb0], R32 ;  /* 0x0000b02001007387 */ /* 0x000fe20000100a00 */
[----:B------:R0:W-:Y:S03]  /*3f680*/  STL.64 [R1+0xb8], R34 ;  /* 0x0000b82201007387 */ /* 0x0001e60000100a00 */
[----:B0-----:R-:W3:Y:S01]  /*3f690*/  LDL.LU.64 R34, [R1+0x2570] ;  /* 0x0025700001227983 */ /* 0x001ee20000300a00 */
[----:B------:R-:W3:Y:S02]  /*3f6a0*/  LDL.LU.64 R32, [R1+0x2568] ;  /* 0x0025680001207983 */ /* 0x000ee40000300a00 */
[----:B------:R-:W-:Y:S01]  /*3f6b0*/  IMAD.MOV.U32 R28, RZ, RZ, R39 ;  /* 0x000000ffff1c7224 */ /* 0x000fe200078e0027 */
[----:B--2---:R4:W-:Y:S01]  /*3f6c0*/  STL.64 [R1+0x24d8], R30 ;  /* 0x0024d81e01007387 */ /* 0x0049e20000100a00 */
[----:B------:R-:W2:Y:S02]  /*3f6d0*/  LDL.LU R39, [R1+0x2560] ;  /* 0x0025600001277983 */ /* 0x000ea40000300800 */
[----:B------:R-:W-:Y:S01]  /*3f6e0*/  IMAD.MOV.U32 R29, RZ, RZ, R3 ;  /* 0x000000ffff1d7224 */ /* 0x000fe200078e0003 */
[----:B------:R-:W-:Y:S01]  /*3f6f0*/  HMMA.16816.F32 R8, R12, R44, R8 ;  /* 0x0000002c0c08723c */ /* 0x000fe20000001808 */
[----:B----4-:R-:W-:-:S02]  /*3f700*/  IMAD.MOV.U32 R30, RZ, RZ, R2 ;  /* 0x000000ffff1e7224 */ /* 0x010fc400078e0002 */
[----:B------:R-:W-:-:S05]  /*3f710*/  IMAD.MOV.U32 R31, RZ, RZ, R0 ;  /* 0x000000ffff1f7224 */ /* 0x000fca00078e0000 */
[C---:B------:R-:W-:Y:S08]  /*3f720*/  HMMA.16816.F32 R24, R12.reuse, R40, R24 ;  /* 0x000000280c18723c */ /* 0x040ff00000001818 */
[C---:B------:R-:W-:Y:S08]  /*3f730*/  HMMA.16816.F32 R28, R12.reuse, R36, R28 ;  /* 0x000000240c1c723c */ /* 0x040ff0000000181c */
[C---:B------:R-:W-:Y:S08]  /*3f740*/  HMMA.16816.F32 R56, R12.reuse, R48, R56 ;  /* 0x000000300c38723c */ /* 0x040ff00000001838 */
[----:B---3--:R-:W-:Y:S01]  /*3f750*/  HMMA.16816.F32 R4, R12, R32, R4 ;  /* 0x000000200c04723c */ /* 0x008fe20000001804 */
[----:B------:R-:W-:-:S02]  /*3f760*/  IMAD.MOV.U32 R21, RZ, RZ, R9 ;  /* 0x000000ffff157224 */ /* 0x000fc400078e0009 */
[----:B------:R-:W-:Y:S11]  /*3f770*/  IMAD.MOV.U32 R20, RZ, RZ, R10 ;  /* 0x000000ffff147224 */ /* 0x000ff600078e000a */
[----:B------:R-:W-:Y:S09]  /*3f780*/  @!UPT UIADD3 URZ, URZ, URZ, URZ ;  /* 0x0000003f3f3ff290 */ /* 0x000ff2000fffe03f */
[----:B------:R-:W-:Y:S01]  /*3f790*/  STL.64 [R1+0xa0], R4 ;  /* 0x0000a00401007387 */ /* 0x000fe20000100a00 */
[----:B------:R0:W-:Y:S03]  /*3f7a0*/  STL.64 [R1+0xa8], R6 ;  /* 0x0000a80601007387 */ /* 0x0001e60000100a00 */
[----:B0-----:R-:W3:Y:S01]  /*3f7b0*/  LDL.LU.64 R6, [R1+0x2558] ;  /* 0x0025580001067983 */ /* 0x001ee20000300a00 */
[----:B------:R-:W3:Y:S02]  /*3f7c0*/  LDL.LU.64 R4, [R1+0x2550] ;  /* 0x0025500001047983 */ /* 0x000ee40000300a00 */
[----:B------:R-:W-:Y:S01]  /*3f7d0*/  STL.64 [R1+0x24f8], R34 ;  /* 0x0024f82201007387 */ /* 0x000fe20000100a00 */
[----:B--2---:R-:W-:Y:S01]  /*3f7e0*/  STL.64 [R1+0x2500], R38 ;  /* 0x0025002601007387 */ /* 0x004fe20000100a00 */
[----:B------:R-:W-:Y:S02]  /*3f7f0*/  STL.64 [R1+0x90], R28 ;  /* 0x0000901c01007387 */ /* 0x000fe40000100a00 */
[----:B------:R-:W-:Y:S02]  /*3f800*/  STL.64 [R1+0x98], R30 ;  /* 0x0000981e01007387 */ /* 0x000fe40000100a00 */
[----:B------:R-:W-:Y:S01]  /*3f810*/  STL.64 [R1+0x80], R24 ;  /* 0x0000801801007387 */ /* 0x000fe20000100a00 */
[----:B------:R-:W-:Y:S01]  /*3f820*/  STL [R1+0x88], R26 ;  /* 0x0000881a01007387 */ /* 0x000fe20000100800 */
[----:B------:R-:W-:Y:S02]  /*3f830*/  STL.64 [R1+0x2508], R42 ;  /* 0x0025082a01007387 */ /* 0x000fe40000100a00 */
[----:B------:R-:W-:Y:S02]  /*3f840*/  STL.64 [R1+0x2530], R22 ;  /* 0x0025301601007387 */ /* 0x000fe40000100a00 */
[----:B------:R-:W-:Y:S01]  /*3f850*/  STL.64 [R1+0x2528], R20 ;  /* 0x0025281401007387 */ /* 0x000fe20000100a00 */
[----:B------:R-:W-:Y:S01]  /*3f860*/  STL.64 [R1+0x2520], R46 ;  /* 0x0025202e01007387 */ /* 0x000fe20000100a00 */
[----:B------:R-:W-:Y:S02]  /*3f870*/  STL.64 [R1+0x2490], R50 ;  /* 0x0024903201007387 */ /* 0x000fe40000100a00 */
[----:B------:R0:W-:Y:S02]  /*3f880*/  STL.64 [R1+0x2020], R58 ;  /* 0x0020203a01007387 */ /* 0x0001e40000100a00 */
[----:B------:R1:W-:Y:S01]  /*3f890*/  STL.64 [R1+0x2018], R56 ;  /* 0x0020183801007387 */ /* 0x0003e20000100a00 */
[----:B0-----:R-:W2:Y:S01]  /*3f8a0*/  LDL.LU.64 R58, [R1+0x58] ;  /* 0x00005800013a7983 */ /* 0x001ea20000300a00 */
[----:B------:R-:W-:-:S02]  /*3f8b0*/  IMAD.MOV.U32 R0, RZ, RZ, R8 ;  /* 0x000000ffff007224 */ /* 0x000fc400078e0008 */
[----:B------:R-:W-:Y:S02]  /*3f8c0*/  IMAD.MOV.U32 R3, RZ, RZ, R11 ;  /* 0x000000ffff037224 */ /* 0x000fe400078e000b */
[----:B------:R-:W-:Y:S02]  /*3f8d0*/  IMAD.MOV.U32 R10, RZ, RZ, R55 ;  /* 0x000000ffff0a7224 */ /* 0x000fe400078e0037 */
[----:B------:R-:W-:Y:S01]  /*3f8e0*/  IMAD.MOV.U32 R11, RZ, RZ, R54 ;  /* 0x000000ffff0b7224 */ /* 0x000fe200078e0036 */
[----:B--2---:R0:W-:Y:S01]  /*3f8f0*/  STL.64 [R1+0x2538], R58 ;  /* 0x0025383a01007387 */ /* 0x0041e20000100a00 */
[----:B------:R-:W3:Y:S02]  /*3f900*/  LDL R22, [R1+0x68] ;  /* 0x0000680001167983 */ /* 0x000ee40000100800 */
[----:B------:R-:W3:Y:S02]  /*3f910*/  LDL R23, [R1+0x6c] ;  /* 0x00006c0001177983 */ /* 0x000ee40000100800 */
[----:B-1----:R-:W3:Y:S01]  /*3f920*/  LDL.LU R56, [R1+0x520] ;  /* 0x0005200001387983 */ /* 0x002ee20000300800 */
[----:B------:R-:W3:Y:S04]  /*3f930*/  LDL.LU R57, [R1+0x524] ;  /* 0x0005240001397983 */ /* 0x000ee80000300800 */
[----:B0-----:R-:W3:Y:S01]  /*3f940*/  LDL.LU R58, [R1+0x528] ;  /* 0x00052800013a7983 */ /* 0x001ee20000300800 */
[----:B------:R-:W3:Y:S02]  /*3f950*/  LDL.LU R59, [R1+0x52c] ;  /* 0x00052c00013b7983 */ /* 0x000ee40000300800 */
[----:B------:R-:W2:Y:S02]  /*3f960*/  LDL.LU R44, [R1+0x510] ;  /* 0x00051000012c7983 */ /* 0x000ea40000300800 */
[----:B------:R-:W2:Y:S01]  /*3f970*/  LDL.LU R45, [R1+0x514] ;  /* 0x00051400012d7983 */ /* 0x000ea20000300800 */
[----:B------:R-:W2:Y:S01]  /*3f980*/  LDL.LU R46, [R1+0x518] ;  /* 0x00051800012e7983 */ /* 0x000ea20000300800 */
[----:B------:R-:W2:Y:S02]  /*3f990*/  LDL.LU R47, [R1+0x51c] ;  /* 0x00051c00012f7983 */ /* 0x000ea40000300800 */
[----:B------:R-:W4:Y:S02]  /*3f9a0*/  LDL.LU R8, [R1+0x850] ;  /* 0x0008500001087983 */ /* 0x000f240000300800 */
[----:B------:R-:W4:Y:S01]  /*3f9b0*/  LDL.LU R9, [R1+0x854] ;  /* 0x0008540001097983 */ /* 0x000f220000300800 */
[----:B------:R-:W2:Y:S01]  /*3f9c0*/  LDL.LU R55, [R1+0x254c] ;  /* 0x00254c0001377983 */ /* 0x000ea20000300800 */
[----:B------:R-:W3:Y:S02]  /*3f9d0*/  LDL.LU R54, [R1+0x2548] ;  /* 0x0025480001367983 */ /* 0x000ee40000300800 */
[----:B------:R-:W4:Y:S02]  /*3f9e0*/  LDL.LU R24, [R1+0x500] ;  /* 0x0005000001187983 */ /* 0x000f240000300800 */
[----:B------:R-:W4:Y:S02]  /*3f9f0*/  LDL.LU R25, [R1+0x504] ;  /* 0x0005040001197983 */ /* 0x000f240000300800 */
[----:B------:R-:W-:Y:S01]  /*3fa00*/  IMAD.MOV.U32 R2, RZ, RZ, R27 ;  /* 0x000000ffff027224 */ /* 0x000fe200078e001b */
[----:B------:R-:W4:Y:S01]  /*3fa10*/  LDL.LU R26, [R1+0x508] ;  /* 0x00050800011a7983 */ /* 0x000f220000300800 */
[----:B------:R-:W4:Y:S02]  /*3fa20*/  LDL.LU R27, [R1+0x50c] ;  /* 0x00050c00011b7983 */ /* 0x000f240000300800 */
[----:B------:R-:W4:Y:S02]  /*3fa30*/  LDL.64 R42, [R1+0x48] ;  /* 0x00004800012a7983 */ /* 0x000f240000100a00 */
[----:B------:R-:W4:Y:S01]  /*3fa40*/  LDL.LU R36, [R1+0x4f0] ;  /* 0x0004f00001247983 */ /* 0x000f220000300800 */
[----:B------:R-:W4:Y:S01]  /*3fa50*/  LDL.LU R37, [R1+0x4f4] ;  /* 0x0004f40001257983 */ /* 0x000f220000300800 */
[----:B------:R-:W4:Y:S01]  /*3fa60*/  LDL.LU R38, [R1+0x4f8] ;  /* 0x0004f80001267983 */ /* 0x000f220000300800 */
[----:B------:R-:W-:Y:S01]  /*3fa70*/  HMMA.16816.F32 R16, R12, R52, R16 ;  /* 0x000000340c10723c */ /* 0x000fe20000001810 */
[----:B------:R-:W4:Y:S01]  /*3fa80*/  LDL.LU R39, [R1+0x4fc] ;  /* 0x0004fc0001277983 */ /* 0x000f220000300800 */
[----:B------:R-:W4:Y:S05]  /*3fa90*/  LDL.64 R34, [R1+0x38] ;  /* 0x0000380001227983 */ /* 0x000f2a0000100a00 */
[----:B--2---:R-:W-:-:S02]  /*3faa0*/  IMAD.MOV.U32 R13, RZ, RZ, R55 ;  /* 0x000000ffff0d7224 */ /* 0x004fc400078e0037 */
[----:B---3--:R-:W-:Y:S02]  /*3fab0*/  IMAD.MOV.U32 R12, RZ, RZ, R54 ;  /* 0x000000ffff0c7224 */ /* 0x008fe400078e0036 */
[----:B------:R-:W2:Y:S01]  /*3fac0*/  LDL.LU R54, [R1+0x2544] ;  /* 0x0025440001367983 */ /* 0x000ea20000300800 */
[----:B------:R-:W2:Y:S02]  /*3fad0*/  LDL.LU R55, [R1+0x2540] ;  /* 0x0025400001377983 */ /* 0x000ea40000300800 */
[----:B------:R-:W3:Y:S02]  /*3fae0*/  LDL.LU R14, [R1+0x4d8] ;  /* 0x0004d800010e7983 */ /* 0x000ee40000300800 */
[----:B------:R-:W3:Y:S01]  /*3faf0*/  LDL.LU R15, [R1+0x4dc] ;  /* 0x0004dc00010f7983 */ /* 0x000ee20000300800 */
[----:B------:R-:W3:Y:S01]  /*3fb00*/  LDL.LU R48, [R1+0x860] ;  /* 0x0008600001307983 */ /* 0x000ee20000300800 */
[----:B------:R-:W3:Y:S02]  /*3fb10*/  LDL.LU R49, [R1+0x864] ;  /* 0x0008640001317983 */ /* 0x000ee40000300800 */
[----:B------:R-:W3:Y:S01]  /*3fb20*/  LDL.64 R30, [R1+0x8] ;  /* 0x00000800011e7983 */ /* 0x000ee20000100a00 */
[C---:B------:R-:W-:Y:S01]  /*3fb30*/  HMMA.16816.F32 R20, R4.reuse, R22, R56 ;  /* 0x000000160414723c */ /* 0x040fe20000001838 */
[----:B--2---:R0:W-:Y:S04]  /*3fb40*/  STL.64 [R1+0x2498], R54 ;  /* 0x0024983601007387 */ /* 0x0041e80000100a00 */
[----:B0-----:R-:W2:Y:S01]  /*3fb50*/  LDL.64 R54, [R1+0x28] ;  /* 0x0000280001367983 */ /* 0x001ea20000100a00 */
[----:B------:R0:W-:Y:S02]  /*3fb60*/  STL.64 [R1+0x2030], R18 ;  /* 0x0020301201007387 */ /* 0x0001e40000100a00 */
[----:B------:R-:W-:Y:S01]  /*3fb70*/  STL.64 [R1+0x2028], R16 ;  /* 0x0020281001007387 */ /* 0x000fe20000100a00 */
[----:B0-----:R-:W3:Y:S01]  /*3fb80*/  LDL.64 R18, [R1+0x18] ;  /* 0x0000180001127983 */ /* 0x001ee20000100a00 */
[----:B------:R-:W2:Y:S11]  /*3fb90*/  LDL.LU.64 R58, [R1+0x2538] ;  /* 0x00253800013a7983 */ /* 0x000eb60000300a00 */
[----:B------:R-:W-:Y:S02]  /*3fba0*/  @!UPT UIADD3 URZ, URZ, URZ, URZ ;  /* 0x0000003f3f3ff290 */ /* 0x000fe4000fffe03f */
[----:B------:R-:W-:Y:S02]  /*3fbb0*/  STL.64 [R1+0xdb0], R20 ;  /* 0x000db01401007387 */ /* 0x000fe40000100a00 */
[----:B------:R0:W-:Y:S02]  /*3fbc0*/  STL.64 [R1+0xdb8], R22 ;  /* 0x000db81601007387 */ /* 0x0001e40000100a00 */
[----:B0-----:R-:W3:Y:S01]  /*3fbd0*/  LDL.LU.64 R22, [R1+0x2530] ;  /* 0x0025300001167983 */ /* 0x001ee20000300a00 */
[C---:B----4-:R-:W-:Y:S08]  /*3fbe0*/  HMMA.16816.F32 R24, R4.reuse, R42, R24 ;  /* 0x0000002a0418723c */ /* 0x050ff00000001818 */
[----:B------:R-:W-:Y:S01]  /*3fbf0*/  HMMA.16816.F32 R36, R4, R34, R36 ;  /* 0x000000220424723c */ /* 0x000fe20000001824 */
[----:B------:R-:W-:-:S02]  /*3fc00*/  IMAD.MOV.U32 R51, RZ, RZ, R60 ;  /* 0x000000ffff337224 */ /* 0x000fc400078e003c */
[----:B------:R-:W-:Y:S02]  /*3fc10*/  IMAD.MOV.U32 R50, RZ, RZ, R61 ;  /* 0x000000ffff327224 */ /* 0x000fe400078e003d */
[----:B------:R-:W-:Y:S02]  /*3fc20*/  IMAD.MOV.U32 R60, RZ, RZ, R20 ;  /* 0x000000ffff3c7224 */ /* 0x000fe400078e0014 */
[----:B------:R-:W-:Y:S02]  /*3fc30*/  IMAD.MOV.U32 R61, RZ, RZ, R21 ;  /* 0x000000ffff3d7224 */ /* 0x000fe400078e0015 */
[----:B------:R-:W4:Y:S01]  /*3fc40*/  LDL.LU.64 R20, [R1+0x2528] ;  /* 0x0025280001147983 */ /* 0x000f220000300a00 */
[----:B------:R-:W-:Y:S02]  /*3fc50*/  STL [R1+0x1fdc], R60 ;  /* 0x001fdc3c01007387 */ /* 0x000fe40000100800 */
[----:B------:R-:W-:Y:S01]  /*3fc60*/  STL [R1+0x1fd8], R61 ;  /* 0x001fd83d01007387 */ /* 0x000fe20000100800 */
[----:B--2---:R-:W-:Y:S11]  /*3fc70*/  HMMA.16816.F32 R44, R4, R58, R44 ;  /* 0x0000003a042c723c */ /* 0x004ff6000000182c */
[----:B------:R-:W-:Y:S11]  /*3fc80*/  @!UPT UIADD3 URZ, URZ, URZ, URZ ;  /* 0x0000003f3f3ff290 */ /* 0x000ff6000fffe03f */
[----:B------:R-:W-:Y:S01]  /*3fc90*/  @!UPT UIADD3 URZ, URZ, URZ, URZ ;  /* 0x0000003f3f3ff290 */ /* 0x000fe2000fffe03f */
[----:B------:R-:W-:Y:S01]  /*3fca0*/  STL.64 [R1+0xda0], R44 ;  /* 0x000da02c01007387 */ /* 0x000fe20000100a00 */
[----:B------:R0:W-:Y:S03]  /*3fcb0*/  STL.64 [R1+0xda8], R46 ;  /* 0x000da82e01007387 */ /* 0x0001e60000100a00 */
[----:B0-----:R-:W2:Y:S01]  /*3fcc0*/  LDL.LU.64 R46, [R1+0x2520] ;  /* 0x00252000012e7983 */ /* 0x001ea20000300a00 */
[----:B------:R3:W-:Y:S02]  /*3fcd0*/  STL.64 [R1+0x24a0], R58 ;  /* 0x0024a03a01007387 */ /* 0x0007e40000100a00 */
[----:B------:R-:W2:Y:S02]  /*3fce0*/  LDL.LU R56, [R1+0x4e0] ;  /* 0x0004e00001387983 */ /* 0x000ea40000300800 */
[----:B------:R-:W2:Y:S02]  /*3fcf0*/  LDL.LU R57, [R1+0x4e4] ;  /* 0x0004e40001397983 */ /* 0x000ea40000300800 */
[----:B---3--:R-:W-:-:S02]  /*3fd00*/  IMAD.MOV.U32 R58, RZ, RZ, R22 ;  /* 0x000000ffff3a7224 */ /* 0x008fc400078e0016 */
[----:B------:R-:W-:Y:S01]  /*3fd10*/  IMAD.MOV.U32 R59, RZ, RZ, R23 ;  /* 0x000000ffff3b7224 */ /* 0x000fe200078e0017 */
[----:B------:R-:W3:Y:S01]  /*3fd20*/  LDL.LU R22, [R1+0x251c] ;  /* 0x00251c0001167983 */ /* 0x000ee20000300800 */
[----:B------:R-:W3:Y:S02]  /*3fd30*/  LDL.LU R23, [R1+0x2518] ;  /* 0x0025180001177983 */ /* 0x000ee40000300800 */
[----:B------:R0:W-:Y:S02]  /*3fd40*/  STL.64 [R1+0xd90], R24 ;  /* 0x000d901801007387 */ /* 0x0001e40000100a00 */
[----:B------:R1:W-:Y:S02]  /*3fd50*/  STL.64 [R1+0xd98], R26 ;  /* 0x000d981a01007387 */ /* 0x0003e40000100a00 */
[----:B0-----:R-:W-:Y:S01]  /*3fd60*/  IMAD.MOV.U32 R25, RZ, RZ, R42 ;  /* 0x000000ffff197224 */ /* 0x001fe200078e002a */
[----:B-1----:R-:W2:Y:S01]  /*3fd70*/  LDL.LU.64 R26, [R1+0x2510] ;  /* 0x00251000011a7983 */ /* 0x002ea20000300a00 */
[----:B------:R-:W-:-:S02]  /*3fd80*/  IMAD.MOV.U32 R24, RZ, RZ, R43 ;  /* 0x000000ffff187224 */ /* 0x000fc400078e002b */
[----:B------:R-:W2:Y:S02]  /*3fd90*/  LDL.LU.64 R42, [R1+0x2508] ;  /* 0x00250800012a7983 */ /* 0x000ea40000300a00 */
[----:B------:R-:W-:Y:S01]  /*3fda0*/  STL.64 [R1+0xd80], R36 ;  /* 0x000d802401007387 */ /* 0x000fe20000100a00 */
[----:B------:R0:W-:Y:S04]  /*3fdb0*/  STL.64 [R1+0xd88], R38 ;  /* 0x000d882601007387 */ /* 0x0001e80000100a00 */
[----:B0-----:R-:W2:Y:S04]  /*3fdc0*/  LDL.LU.64 R38, [R1+0x2500] ;  /* 0x0025000001267983 */ /* 0x001ea80000300a00 */
[----:B------:R-:W0:Y:S04]  /*3fdd0*/  S2R R29, SR_TID.X ;  /* 0x00000000001d7919 */ /* 0x000e280000002100 */
[----:B------:R-:W1:Y:S01]  /*3fde0*/  S2R R33, SR_TID.X ;  /* 0x0000000000217919 */ /* 0x000e620000002100 */
[----:B------:R-:W-:-:S02]  /*3fdf0*/  IMAD.MOV.U32 R37, RZ, RZ, R34 ;  /* 0x000000ffff257224 */ /* 0x000fc400078e0022 */
[----:B------:R-:W-:Y:S02]  /*3fe00*/  IMAD.MOV.U32 R36, RZ, RZ, R35 ;  /* 0x000000ffff247224 */ /* 0x000fe400078e0023 */
[----:B------:R-:W3:Y:S01]  /*3fe10*/  LDL.LU.64 R34, [R1+0x24f8] ;  /* 0x0024f80001227983 */ /* 0x000ee20000300a00 */
[----:B0-----:R-:W-:Y:S01]  /*3fe20*/  LOP3.LUT R28, R29, 0x7, RZ, 0xc0, !PT ;  /* 0x000000071d1c7812 */ /* 0x001fe200078ec0ff */
[C---:B-1----:R-:W-:Y:S02]  /*3fe30*/  IMAD.SHL.U32 R29, R33.reuse, 0x80, RZ ;  /* 0x00000080211d7824 */ /* 0x042fe400078e00ff */
[----:B------:R-:W-:Y:S02]  /*3fe40*/  IMAD.SHL.U32 R33, R33, 0x2, RZ ;  /* 0x0000000221217824 */ /* 0x000fe400078e00ff */
[----:B------:R-:W-:-:S05]  /*3fe50*/  IMAD R28, R28, 0x110, RZ ;  /* 0x000001101c1c7824 */ /* 0x000fca00078e02ff */
[----:B------:R-:W-:-:S04]  /*3fe60*/  LOP3.LUT R41, R28, 0x10, R33, 0x78, !PT ;  /* 0x000000101c297812 */ /* 0x000fc800078e7821 */
[----:B------:R-:W-:-:S04]  /*3fe70*/  LOP3.LUT R41, R41, 0x800, R29, 0xf8, !PT ;  /* 0x0000080029297812 */ /* 0x000fc800078ef81d */
[----:B------:R-:W-:Y:S01]  /*3fe80*/  LOP3.LUT R41, R41, 0x20, RZ, 0x3c, !PT ;  /* 0x0000002029297812 */ /* 0x000fe200078e3cff */
[----:B------:R-:W-:Y:S02]  /*3fe90*/  IMAD.MOV.U32 R44, RZ, RZ, R54 ;  /* 0x000000ffff2c7224 */ /* 0x000fe400078e0036 */
[----:B------:R-:W-:Y:S01]  /*3fea0*/  IMAD.MOV.U32 R40, RZ, RZ, R55 ;  /* 0x000000ffff287224 */ /* 0x000fe200078e0037 */
[----:B--2---:R-:W-:Y:S01]  /*3feb0*/  STL.64 [R1+0x24c0], R38 ;  /* 0x0024c02601007387 */ /* 0x004fe20000100a00 */
[----:B------:R0:W-:Y:S02]  /*3fec0*/  STL.64 [R1+0x24b8], R36 ;  /* 0x0024b82401007387 */ /* 0x0001e40000100a00 */
[C---:B0-----:R-:W-:Y:S11]  /*3fed0*/  HMMA.16816.F32 R36, R4.reuse, R54, R56 ;  /* 0x000000360424723c */ /* 0x041ff60000001838 */
[----:B------:R-:W-:Y:S11]  /*3fee0*/  @!UPT UIADD3 URZ, URZ, URZ, URZ ;  /* 0x0000003f3f3ff290 */ /* 0x000ff6000fffe03f */
[----:B------:R-:W-:Y:S01]  /*3fef0*/  @!UPT UIADD3 URZ, URZ, URZ, URZ ;  /* 0x0000003f3f3ff290 */ /* 0x000fe2000fffe03f */
[----:B------:R-:W-:Y:S01]  /*3ff00*/  STL.64 [R1+0xbe0], R36 ;  /* 0x000be02401007387 */ /* 0x000fe20000100a00 */
[----:B------:R0:W-:Y:S02]  /*3ff10*/  STL.64 [R1+0xbe8], R38 ;  /* 0x000be82601007387 */ /* 0x0001e40000100a00 */
[C---:B0-----:R-:W-:Y:S01]  /*3ff20*/  HMMA.16816.F32 R36, R4.reuse, R18, R12 ;  /* 0x000000120424723c */ /* 0x041fe2000000180c */
[----:B------:R-:W0:Y:S04]  /*3ff30*/  LDSM.16.MT88.4 R12, [R41+0x3000] ;  /* 0x00300000290c783b */ /* 0x000e280000004200 */
[----:B------:R-:W-:Y:S01]  /*3ff40*/  STL.64 [R1+0x24d0], R46 ;  /* 0x0024d02e01007387 */ /* 0x000fe20000100a00 */
[----:B------:R-:W-:Y:S02]  /*3ff50*/  STL [R1+0x24c8], R44 ;  /* 0x0024c82c01007387 */ /* 0x000fe40000100800 */
[C---:B---3--:R-:W-:Y:S01]  /*3ff60*/  HMMA.16816.F32 R8, R4.reuse, R22, R8 ;  /* 0x000000160408723c */ /* 0x048fe20000001808 */
[----:B0-----:R-:W-:Y:S11]  /*3ff70*/  STL.64 [R1+0x2408], R14 ;  /* 0x0024080e01007387 */ /* 0x001ff60000100a00 */
[----:B------:R-:W-:Y:S03]  /*3ff80*/  @!UPT UIADD3 URZ, URZ, URZ, URZ ;  /* 0x0000003f3f3ff290 */ /* 0x000fe6000fffe03f */
[----:B------:R-:W-:Y:S02]  /*3ff90*/  STL.64 [R1+0xbb0], R36 ;  /* 0x000bb02401007387 */ /* 0x000fe40000100a00 */
[----:B------:R0:W-:Y:S02]  /*3ffa0*/  STL.64 [R1+0xbb8], R38 ;  /* 0x000bb82601007387 */ /* 0x0001e40000100a00 */
[----:B0-----:R-:W-:Y:S01]  /*3ffb0*/  HMMA.16816.F32 R36, R4, R30, R48 ;  /* 0x0000001e0424723c */ /* 0x001fe20000001830 */
[----:B------:R0:W-:Y:S02]  /*3ffc0*/  STL.64 [R1+0x2400], R12 ;  /* 0x0024000c01007387 */ /* 0x0001e40000100a00 */
[----:B0-----:R-:W-:Y:S02]  /*3ffd0*/  IMAD.MOV.U32 R13, RZ, RZ, R30 ;  /* 0x000000ffff0d7224 */ /* 0x001fe400078e001e */
[----:B------:R-:W-:Y:S11]  /*3ffe0*/  IMAD.MOV.U32 R12, RZ, RZ, R31 ;  /* 0x000000ffff0c7224 */ /* 0x000ff600078e001f */
[----:B------:R-:W-:Y:S07]  /*3fff0*/  @!UPT UIADD3 URZ, URZ, URZ, URZ ;  /* 0x0000003f3f3ff290 */ /* 0x000fee000fffe03f */
[----:B------:R-:W-:Y:S01]  /*40000*/  STL.64 [R1+0xbd0], R36 ;  /* 0x000bd02401007387 */ /* 0x000fe20000100a00 */
[----:B------:R-:W-:Y:S02]  /*40010*/  STL.64 [R1+0xbd8], R38 ;  /* 0x000bd82601007387 */ /* 0x000fe40000100a00 */
[----:B------:R-:W2:Y:S02]  /*40020*/  LDL.LU R28, [R1+0x840] ;  /* 0x00084000011c7983 */ /* 0x000ea40000300800 */
[----:B------:R0:W-:Y:S01]  /*40030*/  STL.64 [R1+0xbc0], R8 ;  /* 0x000bc00801007387 */ /* 0x0001e20000100a00 */
[----:B------:R1:W-:Y:S01]  /*40040*/  STL.64 [R1+0xbc8], R10 ;  /* 0x000bc80a01007387 */ /* 0x0003e20000100a00 */
[----:B------:R-:W2:Y:S02]  /*40050*/  LDL.LU R29, [R1+0x844] ;  /* 0x00084400011d7983 */ /* 0x000ea40000300800 */
[----:B------:R-:W2:Y:S02]  /*40060*/  LDL.LU R30, [R1+0x848] ;  /* 0x00084800011e7983 */ /* 0x000ea40000300800 */
[----:B------:R-:W2:Y:S01]  /*40070*/  LDL.LU R31, [R1+0x84c] ;  /* 0x00084c00011f7983 */ /* 0x000ea20000300800 */
[----:B------:R-:W3:Y:S01]  /*40080*/  LDL.LU R44, [R1+0x830] ;  /* 0x00083000012c7983 */ /* 0x000ee20000300800 */
[----:B------:R-:W3:Y:S02]  /*40090*/  LDL.LU R45, [R1+0x834] ;  /* 0x00083400012d7983 */ /* 0x000ee40000300800 */
[----:B------:R-:W3:Y:S02]  /*400a0*/  LDL.LU R46, [R1+0x838] ;  /* 0x00083800012e7983 */ /* 0x000ee40000300800 */
[----:B------:R-:W3:Y:S01]  /*400b0*/  LDL.LU R47, [R1+0x83c] ;  /* 0x00083c00012f7983 */ /* 0x000ee20000300800 */
        /* <DEDUP_REMOVED lines=18> */
[----:B------:R-:W-:-:S02]  /*401e0*/  IMAD.MOV.U32 R50, RZ, RZ, R26 ;  /* 0x000000ffff327224 */ /* 0x000fc400078e001a */
[----:B------:R-:W-:Y:S01]  /*401f0*/  IMAD.MOV.U32 R51, RZ, RZ, R27 ;  /* 0x000000ffff337224 */ /* 0x000fe200078e001b */
[----:B------:R-:W2:Y:S01]  /*40200*/  LDL.LU R26, [R1+0x24f0] ;  /* 0x0024f000011a7983 */ /* 0x000ea20000300800 */
[----:B------:R-:W2:Y:S02]  /*40210*/  LDL.LU R27, [R1+0x24ec] ;  /* 0x0024ec00011b7983 */ /* 0x000ea40000300800 */
[----:B------:R0:W-:Y:S02]  /*40220*/  STL.64 [R1+0x2430], R22 ;  /* 0x0024301601007387 */ /* 0x0001e40000100a00 */
[----:B----4-:R1:W-:Y:S02]  /*40230*/  STL.64 [R1+0x2428], R20 ;  /* 0x0024281401007387 */ /* 0x0103e40000100a00 */
[----:B0-----:R-:W-:Y:S01]  /*40240*/  IMAD.MOV.U32 R22, RZ, RZ, R34 ;  /* 0x000000ffff167224 */ /* 0x001fe200078e0022 */
[----:B-1----:R-:W4:Y:S01]  /*40250*/  LDL.LU R20, [R1+0x2c0] ;  /* 0x0002c00001147983 */ /* 0x002f220000300800 */
[----:B------:R-:W-:-:S02]  /*40260*/  IMAD.MOV.U32 R21, RZ, RZ, R42 ;  /* 0x000000ffff157224 */ /* 0x000fc400078e002a */
[----:B------:R-:W3:Y:S02]  /*40270*/  LDL.LU R42, [R1+0x24e8] ;  /* 0x0024e800012a7983 */ /* 0x000ee40000300800 */
[----:B------:R-:W3:Y:S02]  /*40280*/  LDL.LU R34, [R1+0x24e4] ;  /* 0x0024e40001227983 */ /* 0x000ee40000300800 */
[----:B------:R-:W-:Y:S02]  /*40290*/  IMAD.MOV.U32 R23, RZ, RZ, R35 ;  /* 0x000000ffff177224 */ /* 0x000fe400078e0023 */
[----:B------:R-:W3:Y:S01]  /*402a0*/  LDL.LU R35, [R1+0x24e0] ;  /* 0x0024e00001237983 */ /* 0x000ee20000300800 */
[C---:B--2---:R-:W-:Y:S11]  /*402b0*/  HMMA.16816.F32 R28, R4.reuse, R26, R28 ;  /* 0x0000001a041c723c */ /* 0x044ff6000000181c */
[----:B------:R-:W-:Y:S11]  /*402c0*/  @!UPT UIADD3 URZ, URZ, URZ, URZ ;  /* 0x0000003f3f3ff290 */ /* 0x000ff6000fffe03f */
[----:B------:R-:W-:Y:S01]  /*402d0*/  @!UPT UIADD3 URZ, URZ, URZ, URZ ;  /* 0x0000003f3f3ff290 */ /* 0x000fe2000fffe03f */
[----:B------:R-:W-:Y:S01]  /*402e0*/  STL.64 [R1+0x9c0], R28 ;  /* 0x0009c01c01007387 */ /* 0x000fe20000100a00 */
[----:B------:R-:W-:Y:S02]  /*402f0*/  IMAD.MOV.U32 R32, RZ, RZ, R30 ;  /* 0x000000ffff207224 */ /* 0x000fe400078e001e */
[----:B------:R0:W-:Y:S02]  /*40300*/  STL.64 [R1+0x9c8], R30 ;  /* 0x0009c81e01007387 */ /* 0x0001e40000100a00 */
[----:B0-----:R-:W2:Y:S01]  /*40310*/  LDL.LU.64 R30, [R1+0x24d8] ;  /* 0x0024d800011e7983 */ /* 0x001ea20000300a00 */
[----:B------:R-:W-:Y:S02]  /*40320*/  STL.64 [R1+0x2420], R26 ;  /* 0x0024201a01007387 */ /* 0x000fe40000100a00 */
[----:B------:R-:W-:Y:S02]  /*40330*/  STL [R1+0x1fe4], R28 ;  /* 0x001fe41c01007387 */ /* 0x000fe40000100800 */
[----:B------:R-:W-:Y:S01]  /*40340*/  STL [R1+0x1fe0], R32 ;  /* 0x001fe02001007387 */ /* 0x000fe20000100800 */
[C---:B---3--:R-:W-:Y:S08]  /*40350*/  HMMA.16816.F32 R36, R4.reuse, R34, R36 ;  /* 0x000000220424723c */ /* 0x048ff00000001824 */
[----:B--2---:R-:W-:Y:S11]  /*40360*/  HMMA.16816.F32 R44, R4, R30, R44 ;  /* 0x0000001e042c723c */ /* 0x004ff6000000182c */
[----:B------:R-:W-:Y:S11]  /*40370*/  @!UPT UIADD3 URZ, URZ, URZ, URZ ;  /* 0x0000003f3f3ff290 */ /* 0x000ff6000fffe03f */
[----:B------:R-:W-:Y:S01]  /*40380*/  @!UPT UIADD3 URZ, URZ, URZ, URZ ;  /* 0x0000003f3f3ff290 */ /* 0x000fe2000fffe03f */
[----:B------:R-:W-:Y:S01]  /*40390*/  STL.64 [R1+0x9b0], R44 ;  /* 0x0009b02c01007387 */ /* 0x000fe20000100a00 */
[----:B------:R-:W-:Y:S02]  /*403a0*/  IMAD.MOV.U32 R33, RZ, RZ, R46 ;  /* 0x000000ffff217224 */ /* 0x000fe400078e002e */
[----:B------:R0:W-:Y:S02]  /*403b0*/  STL.64 [R1+0x9b8], R46 ;  /* 0x0009b82e01007387 */ /* 0x0001e40000100a00 */
[----:B0-----:R-:W2:Y:S01]  /*403c0*/  LDL.LU.64 R46, [R1+0x24d0] ;  /* 0x0024d000012e7983 */ /* 0x001ea20000300a00 */
[----:B------:R-:W-:Y:S02]  /*403d0*/  IMAD.MOV.U32 R29, RZ, RZ, R44 ;  /* 0x000000ffff1d7224 */ /* 0x000fe400078e002c */
[----:B------:R-:W3:Y:S03]  /*403e0*/  LDL.LU R44, [R1+0x24c8] ;  /* 0x0024c800012c7983 */ /* 0x000ee60000300800 */
[----:B------:R-:W-:Y:S01]  /*403f0*/  STL [R1+0x1fec], R29 ;  /* 0x001fec1d01007387 */ /* 0x000fe20000100800 */
[----:B------:R0:W-:Y:S02]  /*40400*/  STL.64 [R1+0x2418], R30 ;  /* 0x0024181e01007387 */ /* 0x0001e40000100a00 */
[----:B------:R-:W-:Y:S01]  /*40410*/  IMAD.MOV.U32 R32, RZ, RZ, R43 ;  /* 0x000000ffff207224 */ /* 0x000fe200078e002b */
[----:B0-----:R-:W3:Y:S01]  /*40420*/  LDL.64 R30, [R1+0x68] ;  /* 0x00006800011e7983 */ /* 0x001ee20000100a00 */
[----:B------:R-:W-:Y:S02]  /*40430*/  STL [R1+0x1fe8], R33 ;  /* 0x001fe82101007387 */ /* 0x000fe40000100800 */
[----:B------:R-:W-:Y:S02]  /*40440*/  STL.64 [R1+0x9a0], R36 ;  /* 0x0009a02401007387 */ /* 0x000fe40000100a00 */
[----:B------:R0:W-:Y:S02]  /*40450*/  STL.64 [R1+0x9a8], R38 ;  /* 0x0009a82601007387 */ /* 0x0001e40000100a00 */
[----:B0-----:R-:W3:Y:S01]  /*40460*/  LDL.LU.64 R38, [R1+0x24c0] ;  /* 0x0024c00001267983 */ /* 0x001ee20000300a00 */
[----:B------:R-:W4:Y:S02]  /*40470*/  LDL.LU.64 R36, [R1+0x24b8] ;  /* 0x0024b80001247983 */ /* 0x000f240000300a00 */
[----:B------:R2:W-:Y:S02]  /*40480*/  STL.64 [R1+0x2410], R34 ;  /* 0x0024102201007387 */ /* 0x0005e40000100a00 */
[----:B------:R-:W4:Y:S01]  /*40490*/  LDL.LU R43, [R1+0x24b0] ;  /* 0x0024b000012b7983 */ /* 0x000f220000300800 */
[----:B------:R-:W4:Y:S01]  /*404a0*/  LDL.LU R33, [R1+0x2d4] ;  /* 0x0002d40001217983 */ /* 0x000f220000300800 */
[----:B--2---:R-:W-:-:S02]  /*404b0*/  IMAD.MOV.U32 R34, RZ, RZ, R46 ;  /* 0x000000ffff227224 */ /* 0x004fc400078e002e */
[----:B------:R-:W-:Y:S01]  /*404c0*/  IMAD.MOV.U32 R35, RZ, RZ, R47 ;  /* 0x000000ffff237224 */ /* 0x000fe200078e002f */
[----:B------:R-:W2:Y:S01]  /*404d0*/  LDL.LU R46, [R1+0x24ac] ;  /* 0x0024ac00012e7983 */ /* 0x000ea20000300800 */
[----:B------:R-:W2:Y:S01]  /*404e0*/  LDL.LU R47, [R1+0x24a8] ;  /* 0x0024a800012f7983 */ /* 0x000ea20000300800 */
[C---:B---3--:R-:W-:Y:S08]  /*404f0*/  HMMA.16816.F32 R56, R4.reuse, R38, R56 ;  /* 0x000000260438723c */ /* 0x048ff00000001838 */
[C---:B----4-:R-:W-:Y:S11]  /*40500*/  HMMA.16816.F32 R52, R4.reuse, R42, R52 ;  /* 0x0000002a0434723c */ /* 0x050ff60000001834 */
[----:B------:R-:W-:Y:S04]  /*40510*/  @!UPT UIADD3 URZ, URZ, URZ, URZ ;  /* 0x0000003f3f3ff290 */ /* 0x000fe8000fffe03f */
[----:B------:R-:W-:Y:S01]  /*40520*/  STL.64 [R1+0x990], R56 ;  /* 0x0009903801007387 */ /* 0x000fe20000100a00 */
[----:B------:R0:W-:Y:S03]  /*40530*/  STL.64 [R1+0x998], R58 ;  /* 0x0009983a01007387 */ /* 0x0001e60000100a00 */
[----:B0-----:R-:W3:Y:S01]  /*40540*/  LDL.LU.64 R58, [R1+0x24a0] ;  /* 0x0024a000013a7983 */ /* 0x001ee20000300a00 */
[----:B------:R-:W-:Y:S03]  /*40550*/  STL.64 [R1+0x2438], R38 ;  /* 0x0024382601007387 */ /* 0x000fe60000100a00 */
[----:B------:R-:W-:Y:S02]  /*40560*/  STL.64 [R1+0x8b0], R52 ;  /* 0x0008b03401007387 */ /* 0x000fe40000100a00 */
[----:B------:R0:W-:Y:S02]  /*40570*/  STL.64 [R1+0x8b8], R54 ;  /* 0x0008b83601007387 */ /* 0x0001e40000100a00 */
[----:B0-----:R-:W4:Y:S01]  /*40580*/  LDL.LU.64 R54, [R1+0x2498] ;  /* 0x0024980001367983 */ /* 0x001f220000300a00 */
        /* <DEDUP_REMOVED lines=8> */
[----:B------:R-:W-:Y:S01]  /*40610*/  STL.64 [R1+0x2450], R46 ;  /* 0x0024502e01007387 */ /* 0x000fe20000100a00 */
        /* <DEDUP_REMOVED lines=8> */
[----:B------:R-:W2:Y:S01]  /*406a0*/  LDL.LU R48, [R1+0x4c0] ;  /* 0x0004c00001307983 */ /* 0x000ea20000300800 */
[----:B------:R-:W2:Y:S04]  /*406b0*/  LDL.LU R49, [R1+0x4c4] ;  /* 0x0004c40001317983 */ /* 0x000ea80000300800 */
[----:B0-----:R-:W2:Y:S01]  /*406c0*/  LDL.LU R50, [R1+0x4c8] ;  /* 0x0004c80001327983 */ /* 0x001ea20000300800 */
[----:B------:R-:W2:Y:S02]  /*406d0*/  LDL.LU R51, [R1+0x4cc] ;  /* 0x0004cc0001337983 */ /* 0x000ea40000300800 */
[----:B----4-:R-:W-:Y:S02]  /*406e0*/  STL.64 [R1+0x2460], R54 ;  /* 0x0024603601007387 */ /* 0x010fe40000100a00 */
[----:B------:R-:W-:-:S02]  /*406f0*/  IMAD.MOV.U32 R17, RZ, RZ, R30 ;  /* 0x000000ffff117224 */ /* 0x000fc400078e001e */
[----:B------:R-:W-:Y:S02]  /*40700*/  IMAD.MOV.U32 R16, RZ, RZ, R31 ;  /* 0x000000ffff107224 */ /* 0x000fe400078e001f */
[----:B------:R-:W-:Y:S02]  /*40710*/  IMAD.MOV.U32 R42, RZ, RZ, R44 ;  /* 0x000000ffff2a7224 */ /* 0x000fe400078e002c */
[----:B------:R-:W-:Y:S01]  /*40720*/  IMAD.MOV.U32 R43, RZ, RZ, R40 ;  /* 0x000000ffff2b7224 */ /* 0x000fe200078e0028 */
[----:B--2---:R-:W-:Y:S08]  /*40730*/  HMMA.16816.F32 R48, R4, R54, R48 ;  /* 0x000000360430723c */ /* 0x004ff00000001830 */
[C---:B------:R-:W-:Y:S11]  /*40740*/  HMMA.16816.F32 R4, R8.reuse, R30, R32 ;  /* 0x0000001e0804723c */ /* 0x040ff60000001820 */
[----:B------:R-:W-:Y:S04]  /*40750*/  @!UPT UIADD3 URZ, URZ, URZ, URZ ;  /* 0x0000003f3f3ff290 */ /* 0x000fe8000fffe03f */
[----:B------:R-:W-:Y:S01]  /*40760*/  STL.64 [R1+0x4c0], R48 ;  /* 0x0004c03001007387 */ /* 0x000fe20000100a00 */
[----:B------:R-:W-:Y:S07]  /*40770*/  STL.64 [R1+0x4c8], R50 ;  /* 0x0004c83201007387 */ /* 0x000fee0000100a00 */
[----:B------:R-:W-:Y:S02]  /*40780*/  STL.64 [R1+0xcb0], R4 ;  /* 0x000cb00401007387 */ /* 0x000fe40000100a00 */
[----:B------:R3:W-:Y:S02]  /*40790*/  STL.64 [R1+0xcb8], R6 ;  /* 0x000cb80601007387 */ /* 0x0007e40000100a00 */
[----:B---3--:R-:W-:Y:S01]  /*407a0*/  HMMA.16816.F32 R4, R8, R58, R20 ;  /* 0x0000003a0804723c */ /* 0x008fe20000001814 */
[----:B------:R-:W-:Y:S01]  /*407b0*/  STL.64 [R1+0x2470], R18 ;  /* 0x0024701201007387 */ /* 0x000fe20000100a00 */
[----:B------:R-:W-:Y:S11]  /*407c0*/  STL.64 [R1+0x2468], R16 ;  /* 0x0024681001007387 */ /* 0x000ff60000100a00 */
[----:B------:R-:W-:Y:S10]  /*407d0*/  @!UPT UIADD3 URZ, URZ, URZ, URZ ;  /* 0x0000003f3f3ff290 */ /* 0x000ff4000fffe03f */
[----:B------:R-:W-:Y:S01]  /*407e0*/  STL.64 [R1+0xca0], R4 ;  /* 0x000ca00401007387 */ /* 0x000fe20000100a00 */
[----:B------:R-:W-:Y:S02]  /*407f0*/  STL.64 [R1+0xca8], R6 ;  /* 0x000ca80601007387 */ /* 0x000fe40000100a00 */
        /* <DEDUP_REMOVED lines=11> */
[----:B0-----:R-:W4:Y:S02]  /*408b0*/  LDL.LU R42, [R1+0x2b8] ;  /* 0x0002b800012a7983 */ /* 0x001f240000300800 */
[----:B------:R-:W4:Y:S02]  /*408c0*/  LDL.LU R43, [R1+0x2bc] ;  /* 0x0002bc00012b7983 */ /* 0x000f240000300800 */
[----:B------:R-:W2:Y:S01]  /*408d0*/  LDL.LU R4, [R1+0x280] ;  /* 0x0002800001047983 */ /* 0x000ea20000300800 */
[----:B------:R-:W2:Y:S01]  /*408e0*/  LDL.LU R5, [R1+0x284] ;  /* 0x0002840001057983 */ /* 0x000ea20000300800 */
[----:B------:R-:W2:Y:S02]  /*408f0*/  LDL.LU R6, [R1+0x288] ;  /* 0x0002880001067983 */ /* 0x000ea40000300800 */
[----:B------:R-:W-:-:S02]  /*40900*/  IMAD.MOV.U32 R51, RZ, RZ, R36 ;  /* 0x000000ffff337224 */ /* 0x000fc400078e0024 */
[----:B------:R-:W2:Y:S02]  /*40910*/  LDL.LU R7, [R1+0x28c] ;  /* 0x00028c0001077983 */ /* 0x000ea40000300800 */
[----:B------:R-:W-:Y:S01]  /*40920*/  IMAD.MOV.U32 R50, RZ, RZ, R37 ;  /* 0x000000ffff327224 */ /* 0x000fe200078e0025 */
[----:B------:R-:W2:Y:S01]  /*40930*/  LDL.LU R36, [R1+0x6c0] ;  /* 0x0006c00001247983 */ /* 0x000ea20000300800 */
[----:B------:R-:W2:Y:S02]  /*40940*/  LDL.LU R37, [R1+0x6c4] ;  /* 0x0006c40001257983 */ /* 0x000ea40000300800 */
[----:B------:R-:W2:Y:S02]  /*40950*/  LDL.LU R38, [R1+0x6c8] ;  /* 0x0006c80001267983 */ /* 0x000ea40000300800 */
[----:B------:R-:W-:Y:S01]  /*40960*/  IMAD.MOV.U32 R19, RZ, RZ, R24 ;  /* 0x000000ffff137224 */ /* 0x000fe200078e0018 */
[----:B------:R-:W2:Y:S01]  /*40970*/  LDL.LU R39, [R1+0x6cc] ;  /* 0x0006cc0001277983 */ /* 0x000ea20000300800 */
[----:B------:R-:W-:-:S02]  /*40980*/  IMAD.MOV.U32 R18, RZ, RZ, R25 ;  /* 0x000000ffff127224 */ /* 0x000fc400078e0019 */
        /* <DEDUP_REMOVED lines=15> */
[----:B------:R-:W2:Y:S02]  /*40a80*/  LDL.LU R13, [R1+0x684] ;  /* 0x00068400010d7983 */ /* 0x000ea40000300800 */
[----:B------:R-:W2:Y:S02]  /*40a90*/  LDL.LU R14, [R1+0x688] ;  /* 0x00068800010e7983 */ /* 0x000ea40000300800 */
[----:B------:R-:W2:Y:S01]  /*40aa0*/  LDL.LU R15, [R1+0x68c] ;  /* 0x00068c00010f7983 */ /* 0x000ea20000300800 */
[----:B------:R0:W-:Y:S01]  /*40ab0*/  STL.64 [R1+0x23f0], R58 ;  /* 0x0023f03a01007387 */ /* 0x0001e20000100a00 */
[----:B------:R-:W2:Y:S02]  /*40ac0*/  LDL.LU R56, [R1+0x270] ;  /* 0x0002700001387983 */ /* 0x000ea40000300800 */
[----:B------:R-:W2:Y:S01]  /*40ad0*/  LDL.LU R57, [R1+0x274] ;  /* 0x0002740001397983 */ /* 0x000ea20000300800 */
[----:B0-----:R-:W2:Y:S01]  /*40ae0*/  LDL.LU R58, [R1+0x278] ;  /* 0x00027800013a7983 */ /* 0x001ea20000300800 */
[----:B------:R-:W2:Y:S01]  /*40af0*/  LDL.LU R59, [R1+0x27c] ;  /* 0x00027c00013b7983 */ /* 0x000ea20000300800 */
[C---:B----4-:R-:W-:Y:S02]  /*40b00*/  HMMA.16816.F32 R16, R8.reuse, R18, R40 ;  /* 0x000000120810723c */ /* 0x050fe40000001828 */
[----:B------:R-:W2:Y:S06]  /*40b10*/  LDL.LU.64 R42, [R1+0x2478] ;  /* 0x00247800012a7983 */ /* 0x000eac0000300a00 */
[C---:B---3--:R-:W-:Y:S11]  /*40b20*/  HMMA.16816.F32 R48, R8.reuse, R50, R52 ;  /* 0x000000320830723c */ /* 0x048ff60000001834 */
[----:B------:R-:W-:Y:S04]  /*40b30*/  @!UPT UIADD3 URZ, URZ, URZ, URZ ;  /* 0x0000003f3f3ff290 */ /* 0x000fe8000fffe03f */
[----:B------:R-:W-:Y:S01]  /*40b40*/  STL.64 [R1+0xc90], R16 ;  /* 0x000c901001007387 */ /* 0x000fe20000100a00 */
[----:B------:R0:W-:Y:S03]  /*40b50*/  STL.64 [R1+0xc98], R18 ;  /* 0x000c981201007387 */ /* 0x0001e60000100a00 */
[----:B0-----:R-:W3:Y:S01]  /*40b60*/  LDL.LU.64 R18, [R1+0x2470] ;  /* 0x0024700001127983 */ /* 0x001ee20000300a00 */
[----:B------:R-:W4:Y:S02]  /*40b70*/  LDL.LU.64 R16, [R1+0x2468] ;  /* 0x0024680001107983 */ /* 0x000f240000300a00 */
[----:B------:R-:W3:Y:S02]  /*40b80*/  LDL.LU.64 R54, [R1+0x2460] ;  /* 0x0024600001367983 */ /* 0x000ee40000300a00 */
[----:B------:R-:W-:Y:S01]  /*40b90*/  STL.64 [R1+0xc80], R48 ;  /* 0x000c803001007387 */ /* 0x000fe20000100a00 */
[----:B------:R0:W-:Y:S04]  /*40ba0*/  STL.64 [R1+0xc88], R50 ;  /* 0x000c883201007387 */ /* 0x0001e80000100a00 */
[----:B0-----:R-:W4:Y:S01]  /*40bb0*/  LDL.LU.64 R50, [R1+0x2458] ;  /* 0x0024580001327983 */ /* 0x001f220000300a00 */
[C---:B--2---:R-:W-:Y:S03]  /*40bc0*/  HMMA.16816.F32 R40, R8.reuse, R42, R44 ;  /* 0x0000002a0828723c */ /* 0x044fe6000000182c */
[----:B------:R-:W2:Y:S11]  /*40bd0*/  LDL.LU.64 R46, [R1+0x2450] ;  /* 0x00245000012e7983 */ /* 0x000eb60000300a00 */
[----:B------:R-:W-:Y:S09]  /*40be0*/  @!UPT UIADD3 URZ, URZ, URZ, URZ ;  /* 0x0000003f3f3ff290 */ /* 0x000ff2000fffe03f */
[----:B------:R-:W-:Y:S01]  /*40bf0*/  STL.64 [R1+0xa80], R40 ;  /* 0x000a802801007387 */ /* 0x000fe20000100a00 */
[----:B------:R0:W-:Y:S03]  /*40c00*/  STL.64 [R1+0xa88], R42 ;  /* 0x000a882a01007387 */ /* 0x0001e60000100a00 */
[----:B0-----:R-:W2:Y:S01]  /*40c10*/  LDL.LU.64 R42, [R1+0x2448] ;  /* 0x00244800012a7983 */ /* 0x001ea20000300a00 */
[----:B------:R-:W2:Y:S01]  /*40c20*/  LDL.LU R41, [R1+0x2440] ;  /* 0x0024400001297983 */ /* 0x000ea20000300800 */
[C---:B---3--:R-:W-:Y:S01]  /*40c30*/  HMMA.16816.F32 R4, R8.reuse, R18, R4 ;  /* 0x000000120804723c */ /* 0x048fe20000001804 */
[----:B------:R-:W-:Y:S11]  /*40c40*/  STL.64 [R1+0x23c0], R18 ;  /* 0x0023c01201007387 */ /* 0x000ff60000100a00 */
[----:B------:R-:W-:Y:S11]  /*40c50*/  @!UPT UIADD3 URZ, URZ, URZ, URZ ;  /* 0x0000003f3f3ff290 */ /* 0x000ff6000fffe03f */
[----:B------:R-:W-:Y:S01]  /*40c60*/  STL.64 [R1+0xa50], R4 ;  /* 0x000a500401007387 */ /* 0x000fe20000100a00 */
[----:B------:R-:W-:Y:S01]  /*40c70*/  STL.64 [R1+0xa58], R6 ;  /* 0x000a580601007387 */ /* 0x000fe20000100a00 */
[C---:B------:R-:W-:Y:S02]  /*40c80*/  HMMA.16816.F32 R20, R8.reuse, R22, R36 ;  /* 0x000000160814723c */ /* 0x040fe40000001824 */
[----:B--2---:R-:W0:Y:S04]  /*40c90*/  LDSM.16.MT88.4 R4, [R41+0x3080] ;  /* 0x003080002904783b */ /* 0x004e280000004200 */
[----:B0-----:R-:W-:Y:S01]  /*40ca0*/  STL.64 [R1+0x2380], R6 ;  /* 0x0023800601007387 */ /* 0x001fe20000100a00 */
[----:B------:R0:W-:Y:S03]  /*40cb0*/  STL.64 [R1+0x2378], R4 ;  /* 0x0023780401007387 */ /* 0x0001e60000100a00 */
[----:B0-----:R-:W4:Y:S01]  /*40cc0*/  LDL.LU R4, [R1+0x640] ;  /* 0x0006400001047983 */ /* 0x001f220000300800 */
[----:B------:R-:W4:Y:S02]  /*40cd0*/  LDL.LU R5, [R1+0x644] ;  /* 0x0006440001057983 */ /* 0x000f240000300800 */
[----:B------:R-:W4:Y:S02]  /*40ce0*/  LDL.LU R6, [R1+0x648] ;  /* 0x0006480001067983 */ /* 0x000f240000300800 */
[----:B------:R-:W4:Y:S01]  /*40cf0*/  LDL.LU R7, [R1+0x64c] ;  /* 0x00064c0001077983 */ /* 0x000f220000300800 */
[----:B------:R-:W2:Y:S07]  /*40d00*/  LDL.LU.64 R38, [R1+0x2438] ;  /* 0x0024380001267983 */ /* 0x000eae0000300a00 */
[----:B------:R-:W-:Y:S02]  /*40d10*/  STL.64 [R1+0xa70], R20 ;  /* 0x000a701401007387 */ /* 0x000fe40000100a00 */
[----:B------:R0:W-:Y:S02]  /*40d20*/  STL.64 [R1+0xa78], R22 ;  /* 0x000a781601007387 */ /* 0x0001e40000100a00 */
[----:B0-----:R-:W3:Y:S01]  /*40d30*/  LDL.LU.64 R22, [R1+0x2430] ;  /* 0x0024300001167983 */ /* 0x001ee20000300a00 */
[----:B------:R-:W2:Y:S01]  /*40d40*/  LDL.LU.64 R20, [R1+0x2428] ;  /* 0x0024280001147983 */ /* 0x000ea20000300a00 */
[C---:B---3--:R-:W-:Y:S11]  /*40d50*/  HMMA.16816.F32 R24, R8.reuse, R22, R24 ;  /* 0x000000160818723c */ /* 0x048ff60000001818 */
[----:B------:R-:W-:Y:S11]  /*40d60*/  @!UPT UIADD3 URZ, URZ, URZ, URZ ;  /* 0x0000003f3f3ff290 */ /* 0x000ff6000fffe03f */
[----:B------:R-:W-:Y:S01]  /*40d70*/  @!UPT UIADD3 URZ, URZ, URZ, URZ ;  /* 0x0000003f3f3ff290 */ /* 0x000fe2000fffe03f */
[----:B------:R-:W-:Y:S01]  /*40d80*/  STL.64 [R1+0xa60], R24 ;  /* 0x000a601801007387 */ /* 0x000fe20000100a00 */
[----:B------:R0:W-:Y:S03]  /*40d90*/  STL.64 [R1+0xa68], R26 ;  /* 0x000a681a01007387 */ /* 0x0001e60000100a00 */
[----:B0-----:R-:W3:Y:S01]  /*40da0*/  LDL.LU.64 R26, [R1+0x2420] ;  /* 0x00242000011a7983 */ /* 0x001ee20000300a00 */
[----:B------:R-:W-:Y:S02]  /*40db0*/  STL.64 [R1+0x23d0], R22 ;  /* 0x0023d01601007387 */ /* 0x000fe40000100a00 */
[----:B--2---:R0:W-:Y:S02]  /*40dc0*/  STL.64 [R1+0x23c8], R20 ;  /* 0x0023c81401007387 */ /* 0x0041e40000100a00 */
        /* <DEDUP_REMOVED lines=9> */
[----:B0-----:R-:W3:Y:S02]  /*40e60*/  LDL.LU.64 R30, [R1+0x2418] ;  /* 0x00241800011e7983 */ /* 0x001ee40000300a00 */
[C---:B---3--:R-:W-:Y:S11]  /*40e70*/  HMMA.16816.F32 R32, R8.reuse, R30, R32 ;  /* 0x0000001e0820723c */ /* 0x048ff60000001820 */
[----:B------:R-:W-:Y:S11]  /*40e80*/  @!UPT UIADD3 URZ, URZ, URZ, URZ ;  /* 0x0000003f3f3ff290 */ /* 0x000ff6000fffe03f */
[----:B------:R-:W-:Y:S01]  /*40e90*/  @!UPT UIADD3 URZ, URZ, URZ, URZ ;  /* 0x0000003f3f3ff290 */ /* 0x000fe2000fffe03f */
[----:B------:R-:W-:Y:S01]  /*40ea0*/  STL.64 [R1+0x690], R32 ;  /* 0x0006902001007387 */ /* 0x000fe20000100a00 */
[----:B------:R0:W-:Y:S03]  /*40eb0*/  STL.64 [R1+0x698], R34 ;  /* 0x0006982201007387 */ /* 0x0001e60000100a00 */
[----:B0-----:R-:W3:Y:S01]  /*40ec0*/  LDL.LU.64 R34, [R1+0x2410] ;  /* 0x0024100001227983 */ /* 0x001ee20000300a00 */
[----:B------:R0:W-:Y:S02]  /*40ed0*/  STL.64 [R1+0x23e0], R30 ;  /* 0x0023e01e01007387 */ /* 0x0001e40000100a00 */
[----:B------:R-:W2:Y:S02]  /*40ee0*/  LDL.LU R28, [R1+0x660] ;  /* 0x00066000011c7983 */ /* 0x000ea40000300800 */
[----:B------:R-:W2:Y:S01]  /*40ef0*/  LDL.LU R29, [R1+0x664] ;  /* 0x00066400011d7983 */ /* 0x000ea20000300800 */
[----:B0-----:R-:W2:Y:S01]  /*40f00*/  LDL.LU R30, [R1+0x668] ;  /* 0x00066800011e7983 */ /* 0x001ea20000300800 */
        /* <DEDUP_REMOVED lines=8> */
[----:B------:R0:W-:Y:S02]  /*40f90*/  STL.64 [R1+0x23d8], R34 ;  /* 0x0023d82201007387 */ /* 0x0001e40000100a00 */
[----:B------:R-:W2:Y:S01]  /*40fa0*/  LDL.LU R32, [R1+0x670] ;  /* 0x0006700001207983 */ /* 0x000ea20000300800 */
[----:B------:R-:W2:Y:S04]  /*40fb0*/  LDL.LU R33, [R1+0x674] ;  /* 0x0006740001217983 */ /* 0x000ea80000300800 */
[----:B0-----:R-:W2:Y:S01]  /*40fc0*/  LDL.LU R34, [R1+0x678] ;  /* 0x0006780001227983 */ /* 0x001ea20000300800 */
[----:B------:R-:W2:Y:S02]  /*40fd0*/  LDL.LU R35, [R1+0x67c] ;  /* 0x00067c0001237983 */ /* 0x000ea40000300800 */
[----:B------:R-:W-:Y:S01]  /*40fe0*/  STL.64 [R1+0x23e8], R38 ;  /* 0x0023e82601007387 */ /* 0x000fe20000100a00 */
[C---:B--2---:R-:W-:Y:S11]  /*40ff0*/  HMMA.16816.F32 R32, R8.reuse, R38, R32 ;  /* 0x000000260820723c */ /* 0x044ff60000001820 */
[----:B------:R-:W-:Y:S11]  /*41000*/  @!UPT UIADD3 URZ, URZ, URZ, URZ ;  /* 0x0000003f3f3ff290 */ /* 0x000ff6000fffe03f */
[----:B------:R-:W-:Y:S01]  /*41010*/  @!UPT UIADD3 URZ, URZ, URZ, URZ ;  /* 0x0000003f3f3ff290 */ /* 0x000fe2000fffe03f */
[----:B------:R-:W-:Y:S01]  /*41020*/  STL.64 [R1+0x530], R32 ;  /* 0x0005302001007387 */ /* 0x000fe20000100a00 */
[----:B------:R0:W-:Y:S02]  /*41030*/  STL.64 [R1+0x538], R34 ;  /* 0x0005382201007387 */ /* 0x0001e40000100a00 */
[C---:B0-----:R-:W-:Y:S08]  /*41040*/  HMMA.16816.F32 R32, R8.reuse, R42, R28 ;  /* 0x0000002a0820723c */ /* 0x041ff0000000181c */
[C---:B------:R-:W-:Y:S08]  /*41050*/  HMMA.16816.F32 R28, R8.reuse, R46, R20 ;  /* 0x0000002e081c723c */ /* 0x040ff00000001814 */
[C---:B----4-:R-:W-:Y:S08]  /*41060*/  HMMA.16816.F32 R20, R8.reuse, R50, R4 ;  /* 0x000000320814723c */ /* 0x050ff00000001804 */
[----:B------:R-:W-:Y:S01]  /*41070*/  HMMA.16816.F32 R4, R8, R54, R56 ;  /* 0x000000360804723c */ /* 0x000fe20000001838 */
[----:B------:R0:W-:Y:S04]  /*41080*/  STL.64 [R1+0x23f8], R42 ;  /* 0x0023f82a01007387 */ /* 0x0001e80000100a00 */
[----:B------:R-:W-:Y:S01]  /*41090*/  STL.64 [R1+0x520], R32 ;  /* 0x0005202001007387 */ /* 0x000fe20000100a00 */
[----:B------:R-:W-:Y:S02]  /*410a0*/  STL.64 [R1+0x528], R34 ;  /* 0x0005282201007387 */ /* 0x000fe40000100a00 */
[----:B------:R-:W-:Y:S02]  /*410b0*/  STL.64 [R1+0x2398], R46 ;  /* 0x0023982e01007387 */ /* 0x000fe40000100a00 */
[----:B------:R1:W-:Y:S01]  /*410c0*/  STL.64 [R1+0x510], R28 ;  /* 0x0005101c01007387 */ /* 0x0003e20000100a00 */
[----:B------:R2:W-:Y:S01]  /*410d0*/  STL.64 [R1+0x518], R30 ;  /* 0x0005181e01007387 */ /* 0x0005e20000100a00 */
[----:B------:R-:W-:Y:S03]  /*410e0*/  STL.64 [R1+0x2390], R50 ;  /* 0x0023903201007387 */ /* 0x000fe60000100a00 */
[----:B------:R-:W-:Y:S02]  /*410f0*/  STL.64 [R1+0x500], R20 ;  /* 0x0005001401007387 */ /* 0x000fe40000100a00 */
[----:B------:R-:W-:Y:S06]  /*41100*/  STL.64 [R1+0x508], R22 ;  /* 0x0005081601007387 */ /* 0x000fec0000100a00 */
[----:B------:R4:W-:Y:S01]  /*41110*/  STL.64 [R1+0x160], R4 ;  /* 0x0001600401007387 */ /* 0x0009e20000100a00 */
[----:B------:R2:W-:Y:S02]  /*41120*/  STL.64 [R1+0x168], R6 ;  /* 0x0001680601007387 */ /* 0x0005e40000100a00 */
[----:B------:R-:W3:Y:S02]  /*41130*/  LDL.LU R40, [R1+0x4b0] ;  /* 0x0004b00001287983 */ /* 0x000ee40000300800 */
[----:B------:R-:W3:Y:S01]  /*41140*/  LDL.LU R41, [R1+0x4b4] ;  /* 0x0004b40001297983 */ /* 0x000ee20000300800 */
[----:B0-----:R-:W3:Y:S01]  /*41150*/  LDL.LU R42, [R1+0x4b8] ;  /* 0x0004b800012a7983 */ /* 0x001ee20000300800 */
[----:B------:R-:W3:Y:S02]  /*41160*/  LDL.LU R43, [R1+0x4bc] ;  /* 0x0004bc00012b7983 */ /* 0x000ee40000300800 */
[----:B------:R-:W3:Y:S02]  /*41170*/  LDL.LU R36, [R1+0x4a0] ;  /* 0x0004a00001247983 */ /* 0x000ee40000300800 */
[----:B------:R-:W3:Y:S01]  /*41180*/  LDL.LU R37, [R1+0x4a4] ;  /* 0x0004a40001257983 */ /* 0x000ee20000300800 */
[----:B------:R-:W3:Y:S01]  /*41190*/  LDL.LU R38, [R1+0x4a8] ;  /* 0x0004a80001267983 */ /* 0x000ee20000300800 */
[----:B------:R-:W-:-:S02]  /*411a0*/  IMAD.MOV.U32 R58, RZ, RZ, R17 ;  /* 0x000000ffff3a7224 */ /* 0x000fc400078e0011 */
[----:B------:R-:W-:Y:S02]  /*411b0*/  IMAD.MOV.U32 R59, RZ, RZ, R16 ;  /* 0x000000ffff3b7224 */ /* 0x000fe400078e0010 */
[----:B------:R-:W3:Y:S01]  /*411c0*/  LDL.LU R39, [R1+0x4ac] ;  /* 0x0004ac0001277983 */ /* 0x000ee20000300800 */
[----:B-1----:R-:W3:Y:S01]  /*411d0*/  LDL.LU R28, [R1+0x490] ;  /* 0x00049000011c7983 */ /* 0x002ee20000300800 */
[----:B------:R-:W3:Y:S02]  /*411e0*/  LDL.LU R29, [R1+0x494] ;  /* 0x00049400011d7983 */ /* 0x000ee40000300800 */
[----:B--2---:R-:W2:Y:S02]  /*411f0*/  LDL.LU R30, [R1+0x498] ;  /* 0x00049800011e7983 */ /* 0x004ea40000300800 */
[----:B------:R-:W2:Y:S01]  /*41200*/  LDL.LU R31, [R1+0x49c] ;  /* 0x00049c00011f7983 */ /* 0x000ea20000300800 */
[----:B------:R-:W2:Y:S01]  /*41210*/  LDL.64 R46, [R1+0x48] ;  /* 0x00004800012e7983 */ /* 0x000ea20000100a00 */
[----:B----4-:R-:W4:Y:S02]  /*41220*/  LDL.LU R4, [R1+0x480] ;  /* 0x0004800001047983 */ /* 0x010f240000300800 */
[----:B------:R-:W4:Y:S02]  /*41230*/  LDL.LU R5, [R1+0x484] ;  /* 0x0004840001057983 */ /* 0x000f240000300800 */
[----:B------:R-:W4:Y:S01]  /*41240*/  LDL.LU R6, [R1+0x488] ;  /* 0x0004880001067983 */ /* 0x000f220000300800 */
[----:B------:R-:W4:Y:S01]  /*41250*/  LDL.LU R7, [R1+0x48c] ;  /* 0x00048c0001077983 */ /* 0x000f220000300800 */
[----:B------:R-:W4:Y:S02]  /*41260*/  LDL.64 R34, [R1+0x38] ;  /* 0x0000380001227983 */ /* 0x000f240000100a00 */
[----:B------:R-:W2:Y:S02]  /*41270*/  LDL.LU R20, [R1+0x470] ;  /* 0x0004700001147983 */ /* 0x000ea40000300800 */
[----:B------:R-:W2:Y:S01]  /*41280*/  LDL.LU R21, [R1+0x474] ;  /* 0x0004740001157983 */ /* 0x000ea20000300800 */
[----:B------:R-:W2:Y:S01]  /*41290*/  LDL.LU R22, [R1+0x478] ;  /* 0x0004780001167983 */ /* 0x000ea20000300800 */
[----:B------:R-:W2:Y:S02]  /*412a0*/  LDL.LU R23, [R1+0x47c] ;  /* 0x00047c0001177983 */ /* 0x000ea40000300800 */
[----:B------:R-:W2:Y:S02]  /*412b0*/  LDL.64 R18, [R1+0x28] ;  /* 0x0000280001127983 */ /* 0x000ea40000100a00 */
        /* <DEDUP_REMOVED lines=8> */
[----:B------:R0:W-:Y:S01]  /*41340*/  STL.64 [R1+0x2388], R54 ;  /* 0x0023883601007387 */ /* 0x0001e20000100a00 */
[----:B------:R-:W2:Y:S01]  /*41350*/  LDL.LU R52, [R1+0x7c0] ;  /* 0x0007c00001347983 */ /* 0x000ea20000300800 */
[----:B------:R-:W2:Y:S03]  /*41360*/  LDL.LU R53, [R1+0x7c4] ;  /* 0x0007c40001357983 */ /* 0x000ea60000300800 */
[----:B0-----:R-:W4:Y:S01]  /*41370*/  LDL.LU R54, [R1+0x7c8] ;  /* 0x0007c80001367983 */ /* 0x001f220000300800 */
[----:B------:R-:W4:Y:S01]  /*41380*/  LDL.LU R55, [R1+0x7cc] ;  /* 0x0007cc0001377983 */ /* 0x000f220000300800 */
[C---:B---3--:R-:W-:Y:S02]  /*41390*/  HMMA.16816.F32 R56, R12.reuse, R58, R40 ;  /* 0x0000003a0c38723c */ /* 0x048fe40000001828 */
[----:B------:R-:W3:Y:S11]  /*413a0*/  LDL.LU.64 R42, [R1+0x23f8] ;  /* 0x0023f800012a7983 */ /* 0x000ef60000300a00 */
[----:B------:R-:W-:Y:S10]  /*413b0*/  @!UPT UIADD3 URZ, URZ, URZ, URZ ;  /* 0x0000003f3f3ff290 */ /* 0x000ff4000fffe03f */
[----:B------:R-:W-:Y:S01]  /*413c0*/  STL.64 [R1+0xd70], R56 ;  /* 0x000d703801007387 */ /* 0x000fe20000100a00 */
[----:B------:R0:W-:Y:S03]  /*413d0*/  STL.64 [R1+0xd78], R58 ;  /* 0x000d783a01007387 */ /* 0x0001e60000100a00 */
[----:B0-----:R-:W3:Y:S01]  /*413e0*/  LDL.LU.64 R58, [R1+0x23f0] ;  /* 0x0023f000013a7983 */ /* 0x001ee20000300a00 */
[C---:B--2---:R-:W-:Y:S03]  /*413f0*/  HMMA.16816.F32 R28, R12.reuse, R46, R28 ;  /* 0x0000002e0c1c723c */ /* 0x044fe6000000181c */
[----:B------:R-:W0:Y:S05]  /*41400*/  S2R R24, SR_TID.X ;  /* 0x0000000000187919 */ /* 0x000e2a0000002100 */
[C---:B----4-:R-:W-:Y:S08]  /*41410*/  HMMA.16816.F32 R4, R12.reuse, R34, R4 ;  /* 0x000000220c04723c */ /* 0x050ff00000001804 */
[C---:B------:R-:W-:Y:S08]  /*41420*/  HMMA.16816.F32 R20, R12.reuse, R18, R20 ;  /* 0x000000120c14723c */ /* 0x040ff00000001814 */
[----:B---3--:R-:W-:Y:S11]  /*41430*/  HMMA.16816.F32 R36, R12, R58, R36 ;  /* 0x0000003a0c24723c */ /* 0x008ff60000001824 */
[----:B------:R-:W-:Y:S11]  /*41440*/  @!UPT UIADD3 URZ, URZ, URZ, URZ ;  /* 0x0000003f3f3ff290 */ /* 0x000ff6000fffe03f */
[----:B------:R-:W-:Y:S01]  /*41450*/  @!UPT UIADD3 URZ, URZ, URZ, URZ ;  /* 0x0000003f3f3ff290 */ /* 0x000fe2000fffe03f */
[----:B------:R-:W-:Y:S01]  /*41460*/  STL.64 [R1+0xd60], R36 ;  /* 0x000d602401007387 */ /* 0x000fe20000100a00 */
[----:B------:R1:W-:Y:S03]  /*41470*/  STL.64 [R1+0xd68], R38 ;  /* 0x000d682601007387 */ /* 0x0003e60000100a00 */
[----:B-1----:R-:W2:Y:S01]  /*41480*/  LDL.LU.64 R38, [R1+0x23e8] ;  /* 0x0023e80001267983 */ /* 0x002ea20000300a00 */
[----:B------:R1:W-:Y:S02]  /*41490*/  STL.64 [R1+0x2368], R58 ;  /* 0x0023683a01007387 */ /* 0x0003e40000100a00 */
[C---:B0-----:R-:W-:Y:S02]  /*414a0*/  IMAD.SHL.U32 R37, R24.reuse, 0x80, RZ ;  /* 0x0000008018257824 */ /* 0x041fe400078e00ff */
[----:B------:R-:W-:Y:S02]  /*414b0*/  IMAD.SHL.U32 R36, R24, 0x2, RZ ;  /* 0x0000000218247824 */ /* 0x000fe400078e00ff */
[----:B------:R-:W-:Y:S01]  /*414c0*/  IMAD.MOV.U32 R24, RZ, RZ, R47 ;  /* 0x000000ffff187224 */ /* 0x000fe200078e002f */
[----:B-1----:R-:W3:Y:S01]  /*414d0*/  LDL.64 R58, [R1+0x8] ;  /* 0x00000800013a7983 */ /* 0x002ee20000100a00 */
[----:B------:R-:W-:Y:S02]  /*414e0*/  STL.64 [R1+0xd50], R28 ;  /* 0x000d501c01007387 */ /* 0x000fe40000100a00 */
[----:B------:R0:W-:Y:S02]  /*414f0*/  STL.64 [R1+0xd58], R30 ;  /* 0x000d581e01007387 */ /* 0x0001e40000100a00 */
[----:B0-----:R-:W4:Y:S01]  /*41500*/  LDL.LU.64 R30, [R1+0x23e0] ;  /* 0x0023e000011e7983 */ /* 0x001f220000300a00 */
[----:B------:R-:W4:Y:S02]  /*41510*/  LDL.LU R44, [R1+0x7a0] ;  /* 0x0007a000012c7983 */ /* 0x000f240000300800 */
[----:B------:R-:W-:-:S02]  /*41520*/  IMAD.MOV.U32 R28, RZ, RZ, R46 ;  /* 0x000000ffff1c7224 */ /* 0x000fc400078e002e */
[----:B------:R-:W4:Y:S01]  /*41530*/  LDL.LU R45, [R1+0x7a4] ;  /* 0x0007a400012d7983 */ /* 0x000f220000300800 */
[----:B------:R-:W4:Y:S01]  /*41540*/  LDL.LU R46, [R1+0x7a8] ;  /* 0x0007a800012e7983 */ /* 0x000f220000300800 */
[----:B------:R-:W4:Y:S02]  /*41550*/  LDL.LU R47, [R1+0x7ac] ;  /* 0x0007ac00012f7983 */ /* 0x000f240000300800 */
        /* <DEDUP_REMOVED lines=11> */
[----:B------:R-:W2:Y:S01]  /*41610*/  LDL.LU.64 R18, [R1+0x23c0] ;  /* 0x0023c00001127983 */ /* 0x000ea20000300a00 */
[----:B------:R-:W0:Y:S02]  /*41620*/  S2R R25, SR_TID.X ;  /* 0x0000000000197919 */ /* 0x000e240000002100 */
[----:B0-----:R-:W-:-:S05]  /*41630*/  LOP3.LUT R25, R25, 0x7, RZ, 0xc0, !PT ;  /* 0x0000000719197812 */ /* 0x001fca00078ec0ff */
[----:B------:R-:W-:Y:S01]  /*41640*/  IMAD R25, R25, 0x110, RZ ;  /* 0x0000011019197824 */ /* 0x000fe200078e02ff */
[----:B--2---:R-:W-:Y:S01]  /*41650*/  HMMA.16816.F32 R8, R12, R18, R8 ;  /* 0x000000120c08723c */ /* 0x004fe20000001808 */
[----:B------:R0:W-:Y:S01]  /*41660*/  STL.64 [R1+0x2370], R18 ;  /* 0x0023701201007387 */ /* 0x0001e20000100a00 */
[----:B------:R-:W3:Y:S11]  /*41670*/  LDL.LU R16, [R1+0x7d0] ;  /* 0x0007d00001107983 */ /* 0x000ef60000300800 */
[----:B------:R-:W-:Y:S10]  /*41680*/  @!UPT UIADD3 URZ, URZ, URZ, URZ ;  /* 0x0000003f3f3ff290 */ /* 0x000ff4000fffe03f */
[----:B------:R-:W-:Y:S01]  /*41690*/  STL.64 [R1+0xb50], R8 ;  /* 0x000b500801007387 */ /* 0x000fe20000100a00 */
[----:B------:R-:W-:Y:S02]  /*416a0*/  STL.64 [R1+0xb58], R10 ;  /* 0x000b580a01007387 */ /* 0x000fe40000100a00 */
[----:B------:R-:W3:Y:S02]  /*416b0*/  LDL.LU R17, [R1+0x7d4] ;  /* 0x0007d40001117983 */ /* 0x000ee40000300800 */
[----:B0-----:R-:W3:Y:S01]  /*416c0*/  LDL.LU R18, [R1+0x7d8] ;  /* 0x0007d80001127983 */ /* 0x001ee20000300800 */
[----:B------:R-:W3:Y:S01]  /*416d0*/  LDL.LU R19, [R1+0x7dc] ;  /* 0x0007dc0001137983 */ /* 0x000ee20000300800 */
[----:B------:R-:W-:-:S04]  /*416e0*/  LOP3.LUT R25, R25, 0x10, R36, 0x78, !PT ;  /* 0x0000001019197812 */ /* 0x000fc800078e7824 */
[----:B------:R-:W-:-:S04]  /*416f0*/  LOP3.LUT R25, R25, 0x800, R37, 0xf8, !PT ;  /* 0x0000080019197812 */ /* 0x000fc800078ef825 */
[----:B------:R-:W-:-:S05]  /*41700*/  LOP3.LUT R25, R25, 0x40, RZ, 0x3c, !PT ;  /* 0x0000004019197812 */ /* 0x000fca00078e3cff */
[----:B------:R-:W0:Y:S04]  /*41710*/  LDSM.16.MT88.4 R8, [R25+0x3000] ;  /* 0x003000001908783b */ /* 0x000e280000004200 */
[----:B0-----:R-:W-:Y:S01]  /*41720*/  STL.64 [R1+0x22f0], R10 ;  /* 0x0022f00a01007387 */ /* 0x001fe20000100a00 */
[----:B------:R3:W-:Y:S02]  /*41730*/  STL.64 [R1+0x22e8], R8 ;  /* 0x0022e80801007387 */ /* 0x0007e40000100a00 */
[C---:B---3--:R-:W-:Y:S11]  /*41740*/  HMMA.16816.F32 R8, R12.reuse, R58, R16 ;  /* 0x0000003a0c08723c */ /* 0x048ff60000001810 */
[----:B------:R-:W-:Y:S11]  /*41750*/  @!UPT UIADD3 URZ, URZ, URZ, URZ ;  /* 0x0000003f3f3ff290 */ /* 0x000ff6000fffe03f */
[----:B------:R-:W-:Y:S01]  /*41760*/  @!UPT UIADD3 URZ, URZ, URZ, URZ ;  /* 0x0000003f3f3ff290 */ /* 0x000fe2000fffe03f */
        /* <DEDUP_REMOVED lines=8> */
[----:B0-----:R-:W-:Y:S11]  /*417f0*/  HMMA.16816.F32 R8, R12, R26, R48 ;  /* 0x0000001a0c08723c */ /* 0x001ff60000001830 */
[----:B------:R-:W-:Y:S11]  /*41800*/  @!UPT UIADD3 URZ, URZ, URZ, URZ ;  /* 0x0000003f3f3ff290 */ /* 0x000ff6000fffe03f */
[----:B------:R-:W-:Y:S01]  /*41810*/  @!UPT UIADD3 URZ, URZ, URZ, URZ ;  /* 0x0000003f3f3ff290 */ /* 0x000fe2000fffe03f */
[----:B------:R0:W-:Y:S01]  /*41820*/  STL.64 [R1+0x980], R8 ;  /* 0x0009800801007387 */ /* 0x0001e20000100a00 */
[----:B------:R1:W-:Y:S02]  /*41830*/  STL.64 [R1+0x988], R10 ;  /* 0x0009880a01007387 */ /* 0x0003e40000100a00 */
[----:B------:R2:W-:Y:S02]  /*41840*/  STL.64 [R1+0x2320], R26 ;  /* 0x0023201a01007387 */ /* 0x0005e40000100a00 */
[----:B------:R-:W-:Y:S01]  /*41850*/  IMAD.MOV.U32 R36, RZ, RZ, R8 ;  /* 0x000000ffff247224 */ /* 0x000fe200078e0008 */
[----:B------:R-:W-:Y:S01]  /*41860*/  STL [R1+0x2318], R25 ;  /* 0x0023181901007387 */ /* 0x000fe20000100800 */
[----:B------:R-:W-:-:S03]  /*41870*/  IMAD.MOV.U32 R40, RZ, RZ, R10 ;  /* 0x000000ffff287224 */ /* 0x000fc600078e000a */
[----:B0-----:R-:W3:Y:S01]  /*41880*/  LDL.LU R8, [R1+0x1f0] ;  /* 0x0001f00001087983 */ /* 0x001ee20000300800 */
[----:B------:R-:W3:Y:S02]  /*41890*/  LDL.LU R9, [R1+0x1f4] ;  /* 0x0001f40001097983 */ /* 0x000ee40000300800 */
[----:B-1----:R-:W2:Y:S02]  /*418a0*/  LDL.LU R10, [R1+0x1f8] ;  /* 0x0001f800010a7983 */ /* 0x002ea40000300800 */
[----:B------:R-:W2:Y:S01]  /*418b0*/  LDL.LU R11, [R1+0x1fc] ;  /* 0x0001fc00010b7983 */ /* 0x000ea20000300800 */
[----:B----4-:R-:W-:Y:S01]  /*418c0*/  HMMA.16816.F32 R16, R12, R30, R44 ;  /* 0x0000001e0c10723c */ /* 0x010fe2000000182c */
[----:B--2---:R-:W-:Y:S01]  /*418d0*/  STL.64 [R1+0x2330], R10 ;  /* 0x0023300a01007387 */ /* 0x004fe20000100a00 */
[----:B---3--:R0:W-:Y:S02]  /*418e0*/  STL.64 [R1+0x2328], R8 ;  /* 0x0023280801007387 */ /* 0x0081e40000100a00 */
[----:B------:R-:W-:Y:S02]  /*418f0*/  STL [R1+0x1ff4], R36 ;  /* 0x001ff42401007387 */ /* 0x000fe40000100800 */
[----:B------:R-:W-:Y:S11]  /*41900*/  STL [R1+0x1ff0], R40 ;  /* 0x001ff02801007387 */ /* 0x000ff60000100800 */
[----:B------:R-:W-:Y:S06]  /*41910*/  @!UPT UIADD3 URZ, URZ, URZ, URZ ;  /* 0x0000003f3f3ff290 */ /* 0x000fec000fffe03f */
[----:B------:R-:W-:Y:S01]  /*41920*/  STL.64 [R1+0x970], R16 ;  /* 0x0009701001007387 */ /* 0x000fe20000100a00 */
[----:B------:R-:W-:Y:S02]  /*41930*/  STL.64 [R1+0x978], R18 ;  /* 0x0009781201007387 */ /* 0x000fe40000100a00 */
[----:B------:R-:W2:Y:S02]  /*41940*/  LDL.LU R20, [R1+0x210] ;  /* 0x0002100001147983 */ /* 0x000ea40000300800 */
[----:B------:R-:W2:Y:S01]  /*41950*/  LDL.LU R21, [R1+0x214] ;  /* 0x0002140001157983 */ /* 0x000ea20000300800 */
[----:B------:R-:W3:Y:S01]  /*41960*/  LDL.LU R22, [R1+0x218] ;  /* 0x0002180001167983 */ /* 0x000ee20000300800 */
[----:B------:R-:W3:Y:S02]  /*41970*/  LDL.LU R23, [R1+0x21c] ;  /* 0x00021c0001177983 */ /* 0x000ee40000300800 */
[----:B------:R-:W-:Y:S02]  /*41980*/  IMAD.MOV.U32 R26, RZ, RZ, R7 ;  /* 0x000000ffff1a7224 */ /* 0x000fe400078e0007 */
[----:B------:R-:W-:Y:S01]  /*41990*/  IMAD.MOV.U32 R27, RZ, RZ, R6 ;  /* 0x000000ffff1b7224 */ /* 0x000fe200078e0006 */
[----:B---3--:R1:W-:Y:S01]  /*419a0*/  STL.64 [R1+0x2340], R22 ;  /* 0x0023401601007387 */ /* 0x0083e20000100a00 */
[----:B--2---:R-:W-:Y:S03]  /*419b0*/  STL.64 [R1+0x2338], R20 ;  /* 0x0023381401007387 */ /* 0x004fe60000100a00 */
[----:B------:R-:W-:Y:S02]  /*419c0*/  STL.64 [R1+0x2348], R26 ;  /* 0x0023481a01007387 */ /* 0x000fe40000100a00 */
[----:B0-----:R-:W2:Y:S01]  /*419d0*/  LDL.LU R8, [R1+0x220] ;  /* 0x0002200001087983 */ /* 0x001ea20000300800 */
[----:B------:R-:W2:Y:S01]  /*419e0*/  LDL.LU R9, [R1+0x224] ;  /* 0x0002240001097983 */ /* 0x000ea20000300800 */
[----:B------:R-:W3:Y:S02]  /*419f0*/  LDL.LU R10, [R1+0x228] ;  /* 0x00022800010a7983 */ /* 0x000ee40000300800 */
[----:B------:R-:W3:Y:S02]  /*41a00*/  LDL.LU R11, [R1+0x22c] ;  /* 0x00022c00010b7983 */ /* 0x000ee40000300800 */
[----:B-1----:R-:W-:-:S02]  /*41a10*/  IMAD.MOV.U32 R23, RZ, RZ, R4 ;  /* 0x000000ffff177224 */ /* 0x002fc400078e0004 */
[----:B------:R-:W-:Y:S01]  /*41a20*/  IMAD.MOV.U32 R22, RZ, RZ, R5 ;  /* 0x000000ffff167224 */ /* 0x000fe200078e0005 */
        /* <DEDUP_REMOVED lines=10> */
[----:B------:R-:W3:Y:S01]  /*41ad0*/  LDL.LU R46, [R1+0x778] ;  /* 0x00077800012e7983 */ /* 0x000ee20000300800 */
[----:B------:R-:W3:Y:S03]  /*41ae0*/  LDL.LU R47, [R1+0x77c] ;  /* 0x00077c00012f7983 */ /* 0x000ee60000300800 */
[----:B---3--:R-:W-:Y:S01]  /*41af0*/  STL.64 [R1+0x23b8], R46 ;  /* 0x0023b82e01007387 */ /* 0x008fe20000100a00 */
[----:B--2---:R1:W-:Y:S02]  /*41b00*/  STL.64 [R1+0x23b0], R44 ;  /* 0x0023b02c01007387 */ /* 0x0043e40000100a00 */
[----:B0-----:R-:W2:Y:S02]  /*41b10*/  LDL.LU R4, [R1+0x780] ;  /* 0x0007800001047983 */ /* 0x001ea40000300800 */
[----:B------:R-:W2:Y:S01]  /*41b20*/  LDL.LU R5, [R1+0x784] ;  /* 0x0007840001057983 */ /* 0x000ea20000300800 */
[----:B------:R-:W2:Y:S01]  /*41b30*/  LDL.LU R6, [R1+0x788] ;  /* 0x0007880001067983 */ /* 0x000ea20000300800 */
[----:B------:R-:W2:Y:S03]  /*41b40*/  LDL.LU R7, [R1+0x78c] ;  /* 0x00078c0001077983 */ /* 0x000ea60000300800 */
        /* <DEDUP_REMOVED lines=8> */
[----:B------:R-:W2:Y:S01]  /*41bd0*/  LDL.LU R52, [R1+0x750] ;  /* 0x0007500001347983 */ /* 0x000ea20000300800 */
[----:B------:R-:W2:Y:S02]  /*41be0*/  LDL.LU R53, [R1+0x754] ;  /* 0x0007540001357983 */ /* 0x000ea40000300800 */
[----:B------:R-:W2:Y:S02]  /*41bf0*/  LDL.LU R54, [R1+0x758] ;  /* 0x0007580001367983 */ /* 0x000ea40000300800 */
[----:B------:R-:W-:Y:S01]  /*41c00*/  IMAD.MOV.U32 R37, RZ, RZ, R16 ;  /* 0x000000ffff257224 */ /* 0x000fe200078e0010 */
[----:B------:R-:W2:Y:S01]  /*41c10*/  LDL.LU R55, [R1+0x75c] ;  /* 0x00075c0001377983 */ /* 0x000ea20000300800 */
[----:B------:R-:W2:Y:S02]  /*41c20*/  LDL.LU R16, [R1+0x260] ;  /* 0x0002600001107983 */ /* 0x000ea40000300800 */
[----:B------:R-:W-:-:S02]  /*41c30*/  IMAD.MOV.U32 R41, RZ, RZ, R18 ;  /* 0x000000ffff297224 */ /* 0x000fc400078e0012 */
[----:B------:R-:W2:Y:S01]  /*41c40*/  LDL.LU R17, [R1+0x264] ;  /* 0x0002640001117983 */ /* 0x000ea20000300800 */
[----:B------:R-:W2:Y:S01]  /*41c50*/  LDL.LU R18, [R1+0x268] ;  /* 0x0002680001127983 */ /* 0x000ea20000300800 */
[----:B------:R-:W-:Y:S02]  /*41c60*/  IMAD.MOV.U32 R33, RZ, RZ, R58 ;  /* 0x000000ffff217224 */ /* 0x000fe400078e003a */
[----:B------:R-:W-:Y:S02]  /*41c70*/  IMAD.MOV.U32 R32, RZ, RZ, R59 ;  /* 0x000000ffff207224 */ /* 0x000fe400078e003b */
[----:B------:R-:W2:Y:S01]  /*41c80*/  LDL.LU R19, [R1+0x26c] ;  /* 0x00026c0001137983 */ /* 0x000ea20000300800 */
[----:B------:R-:W2:Y:S01]  /*41c90*/  LDL.64 R58, [R1+0x68] ;  /* 0x00006800013a7983 */ /* 0x000ea20000100a00 */
[----:B------:R0:W-:Y:S02]  /*41ca0*/  STL.64 [R1+0x2360], R22 ;  /* 0x0023601601007387 */ /* 0x0001e40000100a00 */
[----:B------:R-:W2:Y:S02]  /*41cb0*/  LDL.LU R20, [R1+0x240] ;  /* 0x0002400001147983 */ /* 0x000ea40000300800 */
[----:B------:R-:W2:Y:S02]  /*41cc0*/  LDL.LU R21, [R1+0x244] ;  /* 0x0002440001157983 */ /* 0x000ea40000300800 */
[----:B------:R-:W-:-:S02]  /*41cd0*/  IMAD.MOV.U32 R11, RZ, RZ, R24 ;  /* 0x000000ffff0b7224 */ /* 0x000fc400078e0018 */
[----:B------:R-:W-:Y:S01]  /*41ce0*/  IMAD.MOV.U32 R10, RZ, RZ, R28 ;  /* 0x000000ffff0a7224 */ /* 0x000fe200078e001c */
[----:B0-----:R-:W2:Y:S01]  /*41cf0*/  LDL.LU R22, [R1+0x248] ;  /* 0x0002480001167983 */ /* 0x001ea20000300800 */
[----:B------:R-:W2:Y:S02]  /*41d00*/  LDL.LU R23, [R1+0x24c] ;  /* 0x00024c0001177983 */ /* 0x000ea40000300800 */
[----:B------:R-:W2:Y:S02]  /*41d10*/  LDL.LU R24, [R1+0x230] ;  /* 0x0002300001187983 */ /* 0x000ea40000300800 */
[----:B------:R-:W2:Y:S01]  /*41d20*/  LDL.LU R25, [R1+0x234] ;  /* 0x0002340001197983 */ /* 0x000ea20000300800 */
[----:B------:R-:W2:Y:S01]  /*41d30*/  LDL.LU R26, [R1+0x238] ;  /* 0x00023800011a7983 */ /* 0x000ea20000300800 */
[----:B------:R-:W2:Y:S02]  /*41d40*/  LDL.LU R27, [R1+0x23c] ;  /* 0x00023c00011b7983 */ /* 0x000ea40000300800 */
[----:B------:R0:W-:Y:S02]  /*41d50*/  STL.64 [R1+0x2300], R30 ;  /* 0x0023001e01007387 */ /* 0x0001e40000100a00 */
[----:B------:R-:W2:Y:S01]  /*41d60*/  LDL.LU R28, [R1+0x250] ;  /* 0x00025000011c7983 */ /* 0x000ea20000300800 */
[----:B------:R-:W2:Y:S04]  /*41d70*/  LDL.LU R29, [R1+0x254] ;  /* 0x00025400011d7983 */ /* 0x000ea80000300800 */
[----:B0-----:R-:W4:Y:S01]  /*41d80*/  LDL.LU R30, [R1+0x258] ;  /* 0x00025800011e7983 */ /* 0x001f220000300800 */
[----:B------:R-:W4:Y:S02]  /*41d90*/  LDL.LU R31, [R1+0x25c] ;  /* 0x00025c00011f7983 */ /* 0x000f240000300800 */
[----:B------:R-:W-:Y:S02]  /*41da0*/  STL [R1+0x1ffc], R37 ;  /* 0x001ffc2501007387 */ /* 0x000fe40000100800 */
[----:B------:R-:W-:Y:S01]  /*41db0*/  STL [R1+0x1ff8], R41 ;  /* 0x001ff82901007387 */ /* 0x000fe20000100800 */
[C---:B---3--:R-:W-:Y:S11]  /*41dc0*/  HMMA.16816.F32 R44, R12.reuse, R34, R44 ;  /* 0x000000220c2c723c */ /* 0x048ff6000000182c */
[----:B------:R-:W-:Y:S11]  /*41dd0*/  @!UPT UIADD3 URZ, URZ, URZ, URZ ;  /* 0x0000003f3f3ff290 */ /* 0x000ff6000fffe03f */
[----:B------:R-:W-:Y:S01]  /*41de0*/  @!UPT UIADD3 URZ, URZ, URZ, URZ ;  /* 0x0000003f3f3ff290 */ /* 0x000fe2000fffe03f */
[----:B------:R-:W-:Y:S01]  /*41df0*/  STL.64 [R1+0x6c0], R44 ;  /* 0x0006c02c01007387 */ /* 0x000fe20000100a00 */
[----:B------:R0:W-:Y:S03]  /*41e00*/  STL.64 [R1+0x6c8], R46 ;  /* 0x0006c82e01007387 */ /* 0x0001e60000100a00 */
[----:B0-----:R-:W3:Y:S01]  /*41e10*/  LDL.LU.64 R46, [R1+0x23b8] ;  /* 0x0023b800012e7983 */ /* 0x001ee20000300a00 */
[----:B------:R-:W3:Y:S01]  /*41e20*/  LDL.LU.64 R44, [R1+0x23b0] ;  /* 0x0023b000012c7983 */ /* 0x000ee20000300a00 */
[C---:B--2---:R-:W-:Y:S11]  /*41e30*/  HMMA.16816.F32 R4, R12.reuse, R38, R4 ;  /* 0x000000260c04723c */ /* 0x044ff60000001804 */
[----:B------:R-:W-:Y:S11]  /*41e40*/  @!UPT UIADD3 URZ, URZ, URZ, URZ ;  /* 0x0000003f3f3ff290 */ /* 0x000ff6000fffe03f */
[----:B------:R-:W-:Y:S01]  /*41e50*/  @!UPT UIADD3 URZ, URZ, URZ, URZ ;  /* 0x0000003f3f3ff290 */ /* 0x000fe2000fffe03f */
[----:B------:R-:W-:Y:S01]  /*41e60*/  STL.64 [R1+0x6b0], R4 ;  /* 0x0006b00401007387 */ /* 0x000fe20000100a00 */
[----:B------:R0:W-:Y:S03]  /*41e70*/  STL.64 [R1+0x6b8], R6 ;  /* 0x0006b80601007387 */ /* 0x0001e60000100a00 */
[----:B0-----:R-:W2:Y:S01]  /*41e80*/  LDL.LU.64 R6, [R1+0x23a8] ;  /* 0x0023a80001067983 */ /* 0x001ea20000300a00 */
[----:B------:R-:W2:Y:S01]  /*41e90*/  LDL.LU.64 R4, [R1+0x23a0] ;  /* 0x0023a00001047983 */ /* 0x000ea20000300a00 */
[C---:B---3--:R-:W-:Y:S11]  /*41ea0*/  HMMA.16816.F32 R44, R12.reuse, R42, R44 ;  /* 0x0000002a0c2c723c */ /* 0x048ff6000000182c */
[----:B------:R-:W-:Y:S11]  /*41eb0*/  @!UPT UIADD3 URZ, URZ, URZ, URZ ;  /* 0x0000003f3f3ff290 */ /* 0x000ff6000fffe03f */
[----:B------:R-:W-:Y:S01]  /*41ec0*/  @!UPT UIADD3 URZ, URZ, URZ, URZ ;  /* 0x0000003f3f3ff290 */ /* 0x000fe2000fffe03f */
[----:B------:R-:W-:Y:S01]  /*41ed0*/  STL.64 [R1+0x660], R44 ;  /* 0x0006602c01007387 */ /* 0x000fe20000100a00 */
[----:B------:R0:W-:Y:S03]  /*41ee0*/  STL.64 [R1+0x668], R46 ;  /* 0x0006682e01007387 */ /* 0x0001e60000100a00 */
[----:B0-----:R-:W4:Y:S01]  /*41ef0*/  LDL.LU.64 R46, [R1+0x2398] ;  /* 0x00239800012e7983 */ /* 0x001f220000300a00 */
[----:B------:R-:W-:Y:S01]  /*41f00*/  STL.64 [R1+0x22f8], R42 ;  /* 0x0022f82a01007387 */ /* 0x000fe20000100a00 */
[C---:B----4-:R-:W-:Y:S11]  /*41f10*/  HMMA.16816.F32 R48, R12.reuse, R46, R48 ;  /* 0x0000002e0c30723c */ /* 0x050ff60000001830 */
        /* <DEDUP_REMOVED lines=10> */
[----:B0-----:R-:W2:Y:S02]  /*41fc0*/  LDL.LU.64 R54, [R1+0x2388] ;  /* 0x0023880001367983 */ /* 0x001ea40000300a00 */
[----:B--2---:R-:W-:Y:S02]  /*41fd0*/  HMMA.16816.F32 R12, R12, R54, R4 ;  /* 0x000000360c0c723c */ /* 0x004fe40000001804 */
[----:B------:R-:W2:Y:S01]  /*41fe0*/  LDL.LU.64 R6, [R1+0x2380] ;  /* 0x0023800001067983 */ /* 0x000ea20000300a00 */
[----:B------:R-:W2:Y:S11]  /*41ff0*/  LDL.LU.64 R4, [R1+0x2378] ;  /* 0x0023780001047983 */ /* 0x000eb60000300a00 */
[----:B------:R-:W-:Y:S09]  /*42000*/  @!UPT UIADD3 URZ, URZ, URZ, URZ ;  /* 0x0000003f3f3ff290 */ /* 0x000ff2000fffe03f */
[----:B------:R0:W-:Y:S01]  /*42010*/  STL.64 [R1+0x270], R12 ;  /* 0x0002700c01007387 */ /* 0x0001e20000100a00 */
[----:B------:R1:W-:Y:S03]  /*42020*/  STL.64 [R1+0x278], R14 ;  /* 0x0002780e01007387 */ /* 0x0003e60000100a00 */
[----:B0-----:R-:W3:Y:S01]  /*42030*/  LDL.LU R12, [R1+0x200] ;  /* 0x00020000010c7983 */ /* 0x001ee20000300800 */
[----:B------:R-:W3:Y:S02]  /*42040*/  LDL.LU R13, [R1+0x204] ;  /* 0x00020400010d7983 */ /* 0x000ee40000300800 */
[----:B-1----:R-:W3:Y:S02]  /*42050*/  LDL.LU R14, [R1+0x208] ;  /* 0x00020800010e7983 */ /* 0x002ee40000300800 */
[----:B------:R-:W3:Y:S01]  /*42060*/  LDL.LU R15, [R1+0x20c] ;  /* 0x00020c00010f7983 */ /* 0x000ee20000300800 */
[C---:B--2---:R-:W-:Y:S11]  /*42070*/  HMMA.16816.F32 R16, R4.reuse, R58, R16 ;  /* 0x0000003a0410723c */ /* 0x044ff60000001810 */
[----:B------:R-:W-:Y:S11]  /*42080*/  @!UPT UIADD3 URZ, URZ, URZ, URZ ;  /* 0x0000003f3f3ff290 */ /* 0x000ff6000fffe03f */
[----:B------:R-:W-:Y:S01]  /*42090*/  @!UPT UIADD3 URZ, URZ, URZ, URZ ;  /* 0x0000003f3f3ff290 */ /* 0x000fe2000fffe03f */
[----:B------:R0:W-:Y:S01]  /*420a0*/  STL.64 [R1+0xc70], R16 ;  /* 0x000c701001007387 */ /* 0x0001e20000100a00 */
[----:B------:R1:W-:Y:S02]  /*420b0*/  STL.64 [R1+0xc78], R18 ;  /* 0x000c781201007387 */ /* 0x0003e40000100a00 */
[----:B0-----:R-:W-:Y:S01]  /*420c0*/  IMAD.MOV.U32 R17, RZ, RZ, R58 ;  /* 0x000000ffff117224 */ /* 0x001fe200078e003a */
[----:B-1----:R-:W2:Y:S01]  /*420d0*/  LDL.LU.64 R18, [R1+0x2370] ;  /* 0x0023700001127983 */ /* 0x002ea20000300a00 */
[----:B------:R-:W-:Y:S02]  /*420e0*/  IMAD.MOV.U32 R16, RZ, RZ, R59 ;  /* 0x000000ffff107224 */ /* 0x000fe400078e003b */
[----:B------:R-:W4:Y:S01]  /*420f0*/  LDL.LU.64 R58, [R1+0x2368] ;  /* 0x00236800013a7983 */ /* 0x000f220000300a00 */
[C---:B------:R-:W-:Y:S08]  /*42100*/  HMMA.16816.F32 R8, R4.reuse, R10, R20 ;  /* 0x0000000a0408723c */ /* 0x040ff00000001814 */
[C---:B----4-:R-:W-:Y:S11]  /*42110*/  HMMA.16816.F32 R28, R4.reuse, R58, R28 ;  /* 0x0000003a041c723c */ /* 0x050ff6000000181c */
        /* <DEDUP_REMOVED lines=17> */
[----:B------:R-:W3:Y:S01]  /*42230*/  LDL.LU.64 R8, [R1+0x2350] ;  /* 0x0023500001087983 */ /* 0x000ee20000300a00 */
[C---:B--2---:R-:W-:Y:S02]  /*42240*/  HMMA.16816.F32 R20, R4.reuse, R22, R24 ;  /* 0x000000160414723c */ /* 0x044fe40000001818 */
[----:B------:R-:W3:Y:S11]  /*42250*/  LDL.LU.64 R26, [R1+0x2348] ;  /* 0x00234800011a7983 */ /* 0x000ef60000300a00 */
[----:B------:R-:W-:Y:S10]  /*42260*/  @!UPT UIADD3 URZ, URZ, URZ, URZ ;  /* 0x0000003f3f3ff290 */ /* 0x000ff4000fffe03f */
[----:B------:R-:W-:Y:S01]  /*42270*/  STL.64 [R1+0xc40], R20 ;  /* 0x000c401401007387 */ /* 0x000fe20000100a00 */
[----:B------:R0:W-:Y:S03]  /*42280*/  STL.64 [R1+0xc48], R22 ;  /* 0x000c481601007387 */ /* 0x0001e60000100a00 */
[----:B0-----:R-:W2:Y:S01]  /*42290*/  LDL.LU.64 R22, [R1+0x2340] ;  /* 0x0023400001167983 */ /* 0x001ea20000300a00 */
[----:B------:R-:W2:Y:S01]  /*422a0*/  LDL.LU.64 R20, [R1+0x2338] ;  /* 0x0023380001147983 */ /* 0x000ea20000300a00 */
[C---:B---3--:R-:W-:Y:S02]  /*422b0*/  HMMA.16816.F32 R24, R4.reuse, R26, R8 ;  /* 0x0000001a0418723c */ /* 0x048fe40000001808 */
[----:B------:R-:W3:Y:S01]  /*422c0*/  LDL.LU.64 R10, [R1+0x2330] ;  /* 0x00233000010a7983 */ /* 0x000ee20000300a00 */
[----:B------:R-:W3:Y:S05]  /*422d0*/  LDL.LU.64 R8, [R1+0x2328] ;  /* 0x0023280001087983 */ /* 0x000eea0000300a00 */
[----:B--2---:R-:W-:Y:S11]  /*422e0*/  HMMA.16816.F32 R20, R4, R18, R20 ;  /* 0x000000120414723c */ /* 0x004ff60000001814 */
[----:B------:R-:W-:Y:S04]  /*422f0*/  @!UPT UIADD3 URZ, URZ, URZ, URZ ;  /* 0x0000003f3f3ff290 */ /* 0x000fe8000fffe03f */
[----:B------:R-:W-:Y:S01]  /*42300*/  STL.64 [R1+0xa40], R24 ;  /* 0x000a401801007387 */ /* 0x000fe20000100a00 */
[----:B------:R0:W-:Y:S03]  /*42310*/  STL.64 [R1+0xa48], R26 ;  /* 0x000a481a01007387 */ /* 0x0001e60000100a00 */
[----:B0-----:R-:W4:Y:S01]  /*42320*/  LDL.LU.64 R26, [R1+0x2320] ;  /* 0x00232000011a7983 */ /* 0x001f220000300a00 */
[----:B------:R-:W2:Y:S03]  /*42330*/  LDL.LU R25, [R1+0x2318] ;  /* 0x0023180001197983 */ /* 0x000ea60000300800 */
[----:B------:R-:W-:Y:S01]  /*42340*/  STL.64 [R1+0xa10], R20 ;  /* 0x000a101401007387 */ /* 0x000fe20000100a00 */
[----:B------:R0:W-:Y:S03]  /*42350*/  STL.64 [R1+0xa18], R22 ;  /* 0x000a181601007387 */ /* 0x0001e60000100a00 */
[----:B0-----:R-:W3:Y:S01]  /*42360*/  LDL.LU.64 R22, [R1+0x2310] ;  /* 0x0023100001167983 */ /* 0x001ee20000300a00 */
[----:B------:R-:W2:Y:S02]  /*42370*/  LDL.LU.64 R20, [R1+0x2308] ;  /* 0x0023080001147983 */ /* 0x000ea40000300a00 */
[----:B------:R-:W-:-:S02]  /*42380*/  IMAD.MOV.U32 R42, RZ, RZ, R33 ;  /* 0x000000ffff2a7224 */ /* 0x000fc400078e0021 */
[----:B------:R-:W-:-:S07]  /*42390*/  IMAD.MOV.U32 R43, RZ, RZ, R32 ;  /* 0x000000ffff2b7224 */ /* 0x000fce00078e0020 */
[C---:B------:R-:W-:Y:S01]  /*423a0*/  HMMA.16816.F32 R40, R4.reuse, R42, R12 ;  /* 0x0000002a0428723c */ /* 0x040fe2000000180c */
[----:B------:R-:W-:Y:S01]  /*423b0*/  STL.64 [R1+0x22a0], R18 ;  /* 0x0022a01201007387 */ /* 0x000fe20000100a00 */
[----:B------:R-:W2:Y:S11]  /*423c0*/  LDL.LU R12, [R1+0x190] ;  /* 0x00019000010c7983 */ /* 0x000eb60000300800 */
[----:B------:R-:W-:Y:S10]  /*423d0*/  @!UPT UIADD3 URZ, URZ, URZ, URZ ;  /* 0x0000003f3f3ff290 */ /* 0x000ff4000fffe03f */
[----:B------:R-:W-:Y:S01]  /*423e0*/  STL.64 [R1+0xa30], R40 ;  /* 0x000a302801007387 */ /* 0x000fe20000100a00 */
[----:B------:R-:W-:Y:S01]  /*423f0*/  STL.64 [R1+0xa38], R42 ;  /* 0x000a382a01007387 */ /* 0x000fe20000100a00 */
[C---:B----4-:R-:W-:Y:S08]  /*42400*/  HMMA.16816.F32 R28, R4.reuse, R26, R28 ;  /* 0x0000001a041c723c */ /* 0x050ff0000000181c */
[C---:B---3--:R-:W-:Y:S11]  /*42410*/  HMMA.16816.F32 R8, R4.reuse, R22, R8 ;  /* 0x000000160408723c */ /* 0x048ff60000001808 */
[----:B------:R-:W-:Y:S11]  /*42420*/  @!UPT UIADD3 URZ, URZ, URZ, URZ ;  /* 0x0000003f3f3ff290 */ /* 0x000ff6000fffe03f */
[----:B------:R-:W-:Y:S01]  /*42430*/  @!UPT UIADD3 URZ, URZ, URZ, URZ ;  /* 0x0000003f3f3ff290 */ /* 0x000fe2000fffe03f */
[----:B------:R0:W-:Y:S01]  /*42440*/  STL.64 [R1+0xa20], R8 ;  /* 0x000a200801007387 */ /* 0x0001e20000100a00 */
[----:B------:R1:W-:Y:S02]  /*42450*/  STL.64 [R1+0xa28], R10 ;  /* 0x000a280a01007387 */ /* 0x0003e40000100a00 */
[----:B------:R-:W3:Y:S02]  /*42460*/  LDL.LU R13, [R1+0x194] ;  /* 0x00019400010d7983 */ /* 0x000ee40000300800 */
[----:B------:R-:W3:Y:S01]  /*42470*/  LDL.LU R14, [R1+0x198] ;  /* 0x00019800010e7983 */ /* 0x000ee20000300800 */
[----:B------:R-:W3:Y:S04]  /*42480*/  LDL.LU R15, [R1+0x19c] ;  /* 0x00019c00010f7983 */ /* 0x000ee80000300800 */
[----:B0-----:R-:W4:Y:S01]  /*42490*/  LDL.LU R8, [R1+0x1a0] ;  /* 0x0001a00001087983 */ /* 0x001f220000300800 */
[----:B------:R-:W4:Y:S02]  /*424a0*/  LDL.LU R9, [R1+0x1a4] ;  /* 0x0001a40001097983 */ /* 0x000f240000300800 */
[----:B-1----:R-:W4:Y:S02]  /*424b0*/  LDL.LU R10, [R1+0x1a8] ;  /* 0x0001a800010a7983 */ /* 0x002f240000300800 */
[----:B------:R-:W4:Y:S01]  /*424c0*/  LDL.LU R11, [R1+0x1ac] ;  /* 0x0001ac00010b7983 */ /* 0x000f220000300800 */
[----:B------:R-:W3:Y:S01]  /*424d0*/  LDL.LU R40, [R1+0x1b0] ;  /* 0x0001b00001287983 */ /* 0x000ee20000300800 */
[----:B------:R-:W3:Y:S02]  /*424e0*/  LDL.LU R41, [R1+0x1b4] ;  /* 0x0001b40001297983 */ /* 0x000ee40000300800 */
[----:B------:R-:W3:Y:S02]  /*424f0*/  LDL.LU R42, [R1+0x1b8] ;  /* 0x0001b800012a7983 */ /* 0x000ee40000300800 */
[----:B------:R-:W3:Y:S01]  /*42500*/  LDL.LU R43, [R1+0x1bc] ;  /* 0x0001bc00012b7983 */ /* 0x000ee20000300800 */
[----:B------:R-:W-:Y:S01]  /*42510*/  STL.64 [R1+0x22b0], R22 ;  /* 0x0022b01601007387 */ /* 0x000fe20000100a00 */
[----:B--2---:R0:W-:Y:S03]  /*42520*/  STL.64 [R1+0x22a8], R20 ;  /* 0x0022a81401007387 */ /* 0x0041e60000100a00 */
[----:B0-----:R-:W2:Y:S01]  /*42530*/  LDL.LU R20, [R1+0x1d0] ;  /* 0x0001d00001147983 */ /* 0x001ea20000300800 */
[----:B------:R-:W2:Y:S02]  /*42540*/  LDL.LU R21, [R1+0x1d4] ;  /* 0x0001d40001157983 */ /* 0x000ea40000300800 */
[----:B------:R-:W2:Y:S02]  /*42550*/  LDL.LU R22, [R1+0x1d8] ;  /* 0x0001d80001167983 */ /* 0x000ea40000300800 */
[----:B------:R-:W2:Y:S01]  /*42560*/  LDL.LU R23, [R1+0x1dc] ;  /* 0x0001dc0001177983 */ /* 0x000ea20000300800 */
[----:B------:R-:W-:Y:S01]  /*42570*/  STL.64 [R1+0x4f0], R28 ;  /* 0x0004f01c01007387 */ /* 0x000fe20000100a00 */
[----:B------:R0:W-:Y:S03]  /*42580*/  STL.64 [R1+0x4f8], R30 ;  /* 0x0004f81e01007387 */ /* 0x0001e60000100a00 */
[----:B0-----:R-:W2:Y:S01]  /*42590*/  LDL.LU.64 R30, [R1+0x2300] ;  /* 0x00230000011e7983 */ /* 0x001ea20000300a00 */
[----:B------:R-:W-:Y:S01]  /*425a0*/  STL.64 [R1+0x22b8], R26 ;  /* 0x0022b81a01007387 */ /* 0x000fe20000100a00 */
[C---:B--2---:R-:W-:Y:S02]  /*425b0*/  HMMA.16816.F32 R20, R4.reuse, R30, R20 ;  /* 0x0000001e0414723c */ /* 0x044fe40000001814 */
[----:B------:R-:W-:Y:S11]  /*425c0*/  STL.64 [R1+0x22c0], R30 ;  /* 0x0022c01e01007387 */ /* 0x000ff60000100a00 */
[----:B------:R-:W-:Y:S10]  /*425d0*/  @!UPT UIADD3 URZ, URZ, URZ, URZ ;  /* 0x0000003f3f3ff290 */ /* 0x000ff4000fffe03f */
[----:B------:R-:W-:Y:S01]  /*425e0*/  STL.64 [R1+0x4e0], R20 ;  /* 0x0004e01401007387 */ /* 0x000fe20000100a00 */
[----:B------:R0:W-:Y:S02]  /*425f0*/  STL.64 [R1+0x4e8], R22 ;  /* 0x0004e81601007387 */ /* 0x0001e40000100a00 */
[C---:B0-----:R-:W-:Y:S01]  /*42600*/  HMMA.16816.F32 R20, R4.reuse, R34, R56 ;  /* 0x000000220414723c */ /* 0x041fe20000001838 */
[----:B------:R0:W-:Y:S01]  /*42610*/  STL.64 [R1+0x22c8], R34 ;  /* 0x0022c82201007387 */ /* 0x0001e20000100a00 */
[----:B------:R-:W2:Y:S11]  /*42620*/  LDL.LU R28, [R1+0x420] ;  /* 0x00042000011c7983 */ /* 0x000eb60000300800 */
[----:B------:R-:W-:Y:S10]  /*42630*/  @!UPT UIADD3 URZ, URZ, URZ, URZ ;  /* 0x0000003f3f3ff290 */ /* 0x000ff4000fffe03f */
[----:B------:R-:W-:Y:S01]  /*42640*/  STL.64 [R1+0x4d0], R20 ;  /* 0x0004d01401007387 */ /* 0x000fe20000100a00 */
[----:B------:R-:W-:Y:S02]  /*42650*/  STL.64 [R1+0x4d8], R22 ;  /* 0x0004d81601007387 */ /* 0x000fe40000100a00 */
[----:B------:R-:W2:Y:S02]  /*42660*/  LDL.LU R29, [R1+0x424] ;  /* 0x00042400011d7983 */ /* 0x000ea40000300800 */
[----:B------:R-:W2:Y:S01]  /*42670*/  LDL.LU R30, [R1+0x428] ;  /* 0x00042800011e7983 */ /* 0x000ea20000300800 */
[----:B------:R-:W2:Y:S01]  /*42680*/  LDL.LU R31, [R1+0x42c] ;  /* 0x00042c00011f7983 */ /* 0x000ea20000300800 */
[C---:B---3--:R-:W-:Y:S03]  /*42690*/  HMMA.16816.F32 R40, R4.reuse, R38, R40 ;  /* 0x000000260428723c */ /* 0x048fe60000001828 */
[----:B--2---:R-:W-:Y:S01]  /*426a0*/  STL.64 [R1+0x22e0], R30 ;  /* 0x0022e01e01007387 */ /* 0x004fe20000100a00 */
[----:B------:R1:W-:Y:S02]  /*426b0*/  STL.64 [R1+0x22d8], R28 ;  /* 0x0022d81c01007387 */ /* 0x0003e40000100a00 */
[----:B------:R-:W2:Y:S02]  /*426c0*/  LDL.LU R32, [R1+0x430] ;  /* 0x0004300001207983 */ /* 0x000ea40000300800 */
[----:B------:R-:W2:Y:S01]  /*426d0*/  LDL.LU R33, [R1+0x434] ;  /* 0x0004340001217983 */ /* 0x000ea20000300800 */
[----:B0-----:R-:W2:Y:S01]  /*426e0*/  LDL.LU R34, [R1+0x438] ;  /* 0x0004380001227983 */ /* 0x001ea20000300800 */
[----:B------:R-:W2:Y:S03]  /*426f0*/  LDL.LU R35, [R1+0x43c] ;  /* 0x00043c0001237983 */ /* 0x000ea60000300800 */
[----:B-1----:R-:W3:Y:S01]  /*42700*/  LDL.LU R28, [R1+0x440] ;  /* 0x00044000011c7983 */ /* 0x002ee20000300800 */
[----:B------:R-:W3:Y:S02]  /*42710*/  LDL.LU R29, [R1+0x444] ;  /* 0x00044400011d7983 */ /* 0x000ee40000300800 */
[----:B------:R-:W3:Y:S02]  /*42720*/  LDL.LU R30, [R1+0x448] ;  /* 0x00044800011e7983 */ /* 0x000ee40000300800 */
[----:B------:R-:W3:Y:S01]  /*42730*/  LDL.LU R31, [R1+0x44c] ;  /* 0x00044c00011f7983 */ /* 0x000ee20000300800 */
[----:B------:R-:W2:Y:S01]  /*42740*/  LDL.64 R26, [R1+0x48] ;  /* 0x00004800011a7983 */ /* 0x000ea20000100a00 */
[----:B------:R-:W2:Y:S02]  /*42750*/  LDL.LU R20, [R1+0x410] ;  /* 0x0004100001147983 */ /* 0x000ea40000300800 */
[----:B------:R-:W2:Y:S02]  /*42760*/  LDL.LU R21, [R1+0x414] ;  /* 0x0004140001157983 */ /* 0x000ea40000300800 */
[----:B------:R-:W2:Y:S01]  /*42770*/  LDL.LU R22, [R1+0x418] ;  /* 0x0004180001167983 */ /* 0x000ea20000300800 */
[----:B------:R-:W2:Y:S01]  /*42780*/  LDL.LU R23, [R1+0x41c] ;  /* 0x00041c0001177983 */ /* 0x000ea20000300800 */
[----:B------:R-:W2:Y:S02]  /*42790*/  LDL.64 R18, [R1+0x38] ;  /* 0x0000380001127983 */ /* 0x000ea40000100a00 */
[----:B------:R-:W-:Y:S02]  /*427a0*/  STL.64 [R1+0x4b0], R40 ;  /* 0x0004b02801007387 */ /* 0x000fe40000100a00 */
[----:B------:R0:W-:Y:S02]  /*427b0*/  STL.64 [R1+0x4b8], R42 ;  /* 0x0004b82a01007387 */ /* 0x0001e40000100a00 */
[----:B0-----:R-:W4:Y:S01]  /*427c0*/  LDL.LU.64 R42, [R1+0x22f8] ;  /* 0x0022f800012a7983 */ /* 0x001f220000300a00 */
[C---:B------:R-:W-:Y:S08]  /*427d0*/  HMMA.16816.F32 R12, R4.reuse, R46, R12 ;  /* 0x0000002e040c723c */ /* 0x040ff0000000180c */
[----:B----4-:R-:W-:Y:S11]  /*427e0*/  HMMA.16816.F32 R8, R4, R42, R8 ;  /* 0x0000002a0408723c */ /* 0x010ff60000001808 */
[----:B------:R-:W-:Y:S11]  /*427f0*/  @!UPT UIADD3 URZ, URZ, URZ, URZ ;  /* 0x0000003f3f3ff290 */ /* 0x000ff6000fffe03f */
[----:B------:R-:W-:Y:S01]  /*42800*/  @!UPT UIADD3 URZ, URZ, URZ, URZ ;  /* 0x0000003f3f3ff290 */ /* 0x000fe2000fffe03f */
[----:B------:R-:W-:Y:S01]  /*42810*/  STL.64 [R1+0x4a0], R8 ;  /* 0x0004a00801007387 */ /* 0x000fe20000100a00 */
[----:B------:R0:W-:Y:S03]  /*42820*/  STL.64 [R1+0x4a8], R10 ;  /* 0x0004a80a01007387 */ /* 0x0001e60000100a00 */
[----:B0-----:R-:W3:Y:S01]  /*42830*/  LDL.LU.64 R10, [R1+0x22f0] ;  /* 0x0022f000010a7983 */ /* 0x001ee20000300a00 */
[----:B------:R-:W3:Y:S02]  /*42840*/  LDL.LU.64 R8, [R1+0x22e8] ;  /* 0x0022e80001087983 */ /* 0x000ee40000300a00 */
[----:B------:R0:W-:Y:S02]  /*42850*/  STL.64 [R1+0x2290], R46 ;  /* 0x0022902e01007387 */ /* 0x0001e40000100a00 */
[----:B------:R-:W4:Y:S01]  /*42860*/  LDL.LU R44, [R1+0x180] ;  /* 0x00018000012c7983 */ /* 0x000f220000300800 */
[----:B------:R-:W-:Y:S01]  /*42870*/  STL.64 [R1+0x490], R12 ;  /* 0x0004900c01007387 */ /* 0x000fe20000100a00 */
[----:B------:R-:W-:Y:S02]  /*42880*/  STL.64 [R1+0x498], R14 ;  /* 0x0004980e01007387 */ /* 0x000fe40000100a00 */
[----:B------:R-:W1:Y:S04]  /*42890*/  LDSM.16.MT88.4 R12, [R25+0x3080] ;  /* 0x00308000190c783b */ /* 0x000e680000004200 */
[----:B------:R-:W4:Y:S01]  /*428a0*/  LDL.LU R45, [R1+0x184] ;  /* 0x00018400012d7983 */ /* 0x000f220000300800 */
[----:B0-----:R-:W4:Y:S01]  /*428b0*/  LDL.LU R46, [R1+0x188] ;  /* 0x00018800012e7983 */ /* 0x001f220000300800 */
[----:B------:R-:W4:Y:S03]  /*428c0*/  LDL.LU R47, [R1+0x18c] ;  /* 0x00018c00012f7983 */ /* 0x000f260000300800 */
[----:B-1----:R-:W-:Y:S01]  /*428d0*/  STL.64 [R1+0x2260], R14 ;  /* 0x0022600e01007387 */ /* 0x002fe20000100a00 */
[----:B------:R0:W-:Y:S03]  /*428e0*/  STL.64 [R1+0x2258], R12 ;  /* 0x0022580c01007387 */ /* 0x0001e60000100a00 */
[----:B0-----:R-:W2:Y:S01]  /*428f0*/  LDL.LU R12, [R1+0x630] ;  /* 0x00063000010c7983 */ /* 0x001ea20000300800 */
[----:B------:R-:W2:Y:S02]  /*42900*/  LDL.LU R13, [R1+0x634] ;  /* 0x00063400010d7983 */ /* 0x000ea40000300800 */
[----:B------:R-:W2:Y:S02]  /*42910*/  LDL.LU R14, [R1+0x638] ;  /* 0x00063800010e7983 */ /* 0x000ea40000300800 */
[----:B------:R-:W2:Y:S02]  /*42920*/  LDL.LU R15, [R1+0x63c] ;  /* 0x00063c00010f7983 */ /* 0x000ea40000300800 */
[----:B------:R-:W-:-:S02]  /*42930*/  IMAD.MOV.U32 R58, RZ, RZ, R17 ;  /* 0x000000ffff3a7224 */ /* 0x000fc400078e0011 */
[----:B------:R-:W-:Y:S01]  /*42940*/  IMAD.MOV.U32 R59, RZ, RZ, R16 ;  /* 0x000000ffff3b7224 */ /* 0x000fe200078e0010 */
[----:B------:R0:W-:Y:S01]  /*42950*/  STL.64 [R1+0x2298], R50 ;  /* 0x0022983201007387 */ /* 0x0001e20000100a00 */
[----:B------:R-:W2:Y:S05]  /*42960*/  LDL.LU R48, [R1+0x3f0] ;  /* 0x0003f00001307983 */ /* 0x000eaa0000300800 */
[----:B---3--:R-:W-:Y:S08]  /*42970*/  HMMA.16816.F32 R56, R8, R58, R28 ;  /* 0x0000003a0838723c */ /* 0x008ff0000000181c */
[C---:B----4-:R-:W-:Y:S08]  /*42980*/  HMMA.16816.F32 R44, R4.reuse, R54, R44 ;  /* 0x00000036042c723c */ /* 0x050ff0000000182c */
[----:B--2---:R-:W-:Y:S11]  /*42990*/  HMMA.16816.F32 R12, R4, R50, R12 ;  /* 0x00000032040c723c */ /* 0x004ff6000000180c */
[----:B------:R-:W-:Y:S11]  /*429a0*/  @!UPT UIADD3 URZ, URZ, URZ, URZ ;  /* 0x0000003f3f3ff290 */ /* 0x000ff6000fffe03f */
[----:B------:R-:W-:Y:S01]  /*429b0*/  @!UPT UIADD3 URZ, URZ, URZ, URZ ;  /* 0x0000003f3f3ff290 */ /* 0x000fe2000fffe03f */
[----:B------:R1:W-:Y:S01]  /*429c0*/  STL.64 [R1+0x480], R12 ;  /* 0x0004800c01007387 */ /* 0x0003e20000100a00 */
[----:B------:R2:W-:Y:S02]  /*429d0*/  STL.64 [R1+0x488], R14 ;  /* 0x0004880e01007387 */ /* 0x0005e40000100a00 */
[----:B------:R-:W3:Y:S02]  /*429e0*/  LDL.LU R49, [R1+0x3f4] ;  /* 0x0003f40001317983 */ /* 0x000ee40000300800 */
[----:B0-----:R-:W3:Y:S01]  /*429f0*/  LDL.LU R50, [R1+0x3f8] ;  /* 0x0003f80001327983 */ /* 0x001ee20000300800 */
[----:B------:R-:W3:Y:S01]  /*42a00*/  LDL.LU R51, [R1+0x3fc] ;  /* 0x0003fc0001337983 */ /* 0x000ee20000300800 */
[----:B------:R-:W4:Y:S03]  /*42a10*/  LDL.64 R6, [R1+0x28] ;  /* 0x0000280001067983 */ /* 0x000f260000100a00 */
[----:B-1----:R-:W3:Y:S01]  /*42a20*/  LDL.LU R12, [R1+0x3e0] ;  /* 0x0003e000010c7983 */ /* 0x002ee20000300800 */
[----:B------:R-:W-:Y:S02]  /*42a30*/  STL.64 [R1+0x240], R44 ;  /* 0x0002402c01007387 */ /* 0x000fe40000100a00 */
[----:B------:R0:W-:Y:S02]  /*42a40*/  STL.64 [R1+0x248], R46 ;  /* 0x0002482e01007387 */ /* 0x0001e40000100a00 */
[----:B------:R-:W3:Y:S01]  /*42a50*/  LDL.LU R13, [R1+0x3e4] ;  /* 0x0003e400010d7983 */ /* 0x000ee20000300800 */
[----:B--2---:R-:W2:Y:S01]  /*42a60*/  LDL.LU R14, [R1+0x3e8] ;  /* 0x0003e800010e7983 */ /* 0x004ea20000300800 */
[----:B------:R-:W2:Y:S03]  /*42a70*/  LDL.LU R15, [R1+0x3ec] ;  /* 0x0003ec00010f7983 */ /* 0x000ea60000300800 */
[----:B0-----:R-:W2:Y:S01]  /*42a80*/  LDL.64 R46, [R1+0x8] ;  /* 0x00000800012e7983 */ /* 0x001ea20000100a00 */
[----:B------:R0:W-:Y:S02]  /*42a90*/  STL.64 [R1+0x2268], R54 ;  /* 0x0022683601007387 */ /* 0x0001e40000100a00 */
[----:B------:R-:W4:Y:S02]  /*42aa0*/  LDL.LU R52, [R1+0x400] ;  /* 0x0004000001347983 */ /* 0x000f240000300800 */
[----:B------:R-:W4:Y:S01]  /*42ab0*/  LDL.LU R53, [R1+0x404] ;  /* 0x0004040001357983 */ /* 0x000f220000300800 */
[----:B0-----:R-:W4:Y:S01]  /*42ac0*/  LDL.LU R54, [R1+0x408] ;  /* 0x0004080001367983 */ /* 0x001f220000300800 */
[----:B------:R-:W4:Y:S02]  /*42ad0*/  LDL.LU R55, [R1+0x40c] ;  /* 0x00040c0001377983 */ /* 0x000f240000300800 */
[----:B------:R-:W2:Y:S02]  /*42ae0*/  LDL.LU.64 R30, [R1+0x22e0] ;  /* 0x0022e000011e7983 */ /* 0x000ea40000300a00 */
[----:B------:R-:W2:Y:S01]  /*42af0*/  LDL.LU.64 R28, [R1+0x22d8] ;  /* 0x0022d800011c7983 */ /* 0x000ea20000300a00 */
[----:B------:R-:W-:Y:S01]  /*42b00*/  STL.64 [R1+0xd30], R56 ;  /* 0x000d303801007387 */ /* 0x000fe20000100a00 */
[----:B------:R0:W-:Y:S03]  /*42b10*/  STL.64 [R1+0xd38], R58 ;  /* 0x000d383a01007387 */ /* 0x0001e60000100a00 */
[----:B0-----:R-:W3:Y:S01]  /*42b20*/  LDL.LU.64 R58, [R1+0x22d0] ;  /* 0x0022d000013a7983 */ /* 0x001ee20000300a00 */
[----:B------:R-:W-:Y:S01]  /*42b30*/  HMMA.16816.F32 R20, R8, R18, R20 ;  /* 0x000000120814723c */ /* 0x000fe20000001814 */
[----:B------:R-:W-:-:S02]  /*42b40*/  IMAD.MOV.U32 R25, RZ, RZ, R18 ;  /* 0x000000ffff197224 */ /* 0x000fc400078e0012 */
[----:B------:R-:W-:-:S05]  /*42b50*/  IMAD.MOV.U32 R24, RZ, RZ, R19 ;  /* 0x000000ffff187224 */ /* 0x000fca00078e0013 */
[C---:B--2---:R-:W-:Y:S08]  /*42b60*/  HMMA.16816.F32 R28, R8.reuse, R26, R28 ;  /* 0x0000001a081c723c */ /* 0x044ff0000000181c */
[----:B---3--:R-:W-:Y:S11]  /*42b70*/  HMMA.16816.F32 R32, R8, R58, R32 ;  /* 0x0000003a0820723c */ /* 0x008ff60000001820 */
[----:B------:R-:W-:Y:S11]  /*42b80*/  @!UPT UIADD3 URZ, URZ, URZ, URZ ;  /* 0x0000003f3f3ff290 */ /* 0x000ff6000fffe03f */
[----:B------:R-:W-:Y:S01]  /*42b90*/  @!UPT UIADD3 URZ, URZ, URZ, URZ ;  /* 0x0000003f3f3ff290 */ /* 0x000fe2000fffe03f */
[----:B------:R-:W-:Y:S01]  /*42ba0*/  STL.64 [R1+0xd20], R32 ;  /* 0x000d202001007387 */ /* 0x000fe20000100a00 */
[----:B------:R0:W-:Y:S03]  /*42bb0*/  STL.64 [R1+0xd28], R34 ;  /* 0x000d282201007387 */ /* 0x0001e60000100a00 */
[----:B0-----:R-:W2:Y:S01]  /*42bc0*/  LDL.LU.64 R34, [R1+0x22c8] ;  /* 0x0022c80001227983 */ /* 0x001ea20000300a00 */
[----:B------:R0:W-:Y:S02]  /*42bd0*/  STL.64 [R1+0xd10], R28 ;  /* 0x000d101c01007387 */ /* 0x0001e40000100a00 */
[----:B------:R1:W-:Y:S02]  /*42be0*/  STL.64 [R1+0xd18], R30 ;  /* 0x000d181e01007387 */ /* 0x0003e40000100a00 */
[----:B0-----:R-:W-:Y:S01]  /*42bf0*/  IMAD.MOV.U32 R29, RZ, RZ, R26 ;  /* 0x000000ffff1d7224 */ /* 0x001fe200078e001a */
[----:B-1----:R-:W3:Y:S01]  /*42c00*/  LDL.LU.64 R30, [R1+0x22c0] ;  /* 0x0022c000011e7983 */ /* 0x002ee20000300a00 */
[----:B------:R-:W-:-:S02]  /*42c10*/  IMAD.MOV.U32 R28, RZ, RZ, R27 ;  /* 0x000000ffff1c7224 */ /* 0x000fc400078e001b */
[----:B------:R-:W3:Y:S02]  /*42c20*/  LDL.LU.64 R26, [R1+0x22b8] ;  /* 0x0022b800011a7983 */ /* 0x000ee40000300a00 */
[----:B------:R-:W-:Y:S01]  /*42c30*/  STL.64 [R1+0xd00], R20 ;  /* 0x000d001401007387 */ /* 0x000fe20000100a00 */
[----:B------:R0:W-:Y:S04]  /*42c40*/  STL.64 [R1+0xd08], R22 ;  /* 0x000d081601007387 */ /* 0x0001e80000100a00 */
[----:B0-----:R-:W3:Y:S01]  /*42c50*/  LDL.LU.64 R22, [R1+0x22b0] ;  /* 0x0022b00001167983 */ /* 0x001ee20000300a00 */
[----:B------:R-:W3:Y:S02]  /*42c60*/  LDL.LU.64 R20, [R1+0x22a8] ;  /* 0x0022a80001147983 */ /* 0x000ee40000300a00 */
[----:B------:R-:W3:Y:S01]  /*42c70*/  LDL.LU.64 R18, [R1+0x22a0] ;  /* 0x0022a00001127983 */ /* 0x000ee20000300a00 */
[----:B----4-:R-:W-:Y:S01]  /*42c80*/  HMMA.16816.F32 R52, R8, R6, R52 ;  /* 0x000000060834723c */ /* 0x010fe20000001834 */
[----:B------:R-:W-:-:S02]  /*42c90*/  IMAD.MOV.U32 R33, RZ, RZ, R6 ;  /* 0x000000ffff217224 */ /* 0x000fc400078e0006 */
[----:B------:R-:W-:Y:S01]  /*42ca0*/  IMAD.MOV.U32 R32, RZ, RZ, R7 ;  /* 0x000000ffff207224 */ /* 0x000fe200078e0007 */
[----:B------:R-:W0:Y:S04]  /*42cb0*/  S2R R44, SR_TID.X ;  /* 0x00000000002c7919 */ /* 0x000e280000002100 */
[----:B------:R-:W1:Y:S11]  /*42cc0*/  S2R R45, SR_TID.X ;  /* 0x00000000002d7919 */ /* 0x000e760000002100 */
[----:B------:R-:W-:Y:S04]  /*42cd0*/  @!UPT UIADD3 URZ, URZ, URZ, URZ ;  /* 0x0000003f3f3ff290 */ /* 0x000fe8000fffe03f */
[----:B------:R-:W-:Y:S01]  /*42ce0*/  STL.64 [R1+0xb00], R52 ;  /* 0x000b003401007387 */ /* 0x000fe20000100a00 */
[----:B------:R-:W-:Y:S01]  /*42cf0*/  STL.64 [R1+0xb08], R54 ;  /* 0x000b083601007387 */ /* 0x000fe20000100a00 */
[----:B0-----:R-:W-:-:S05]  /*42d00*/  LOP3.LUT R44, R44, 0x7, RZ, 0xc0, !PT ;  /* 0x000000072c2c7812 */ /* 0x001fca00078ec0ff */
[----:B------:R-:W-:Y:S02]  /*42d10*/  IMAD R44, R44, 0x110, RZ ;  /* 0x000001102c2c7824 */ /* 0x000fe400078e02ff */
[----:B------:R-:W-:Y:S02]  /*42d20*/  IMAD.MOV.U32 R41, RZ, RZ, R46 ;  /* 0x000000ffff297224 */ /* 0x000fe400078e002e */
[----:B------:R-:W-:Y:S01]  /*42d30*/  IMAD.MOV.U32 R40, RZ, RZ, R47 ;  /* 0x000000ffff287224 */ /* 0x000fe200078e002f */
[----:B--2---:R-:W-:Y:S01]  /*42d40*/  STL.64 [R1+0x2288], R34 ;  /* 0x0022882201007387 */ /* 0x004fe20000100a00 */
[----:B------:R-:W-:Y:S01]  /*42d50*/  STL.64 [R1+0x2280], R32 ;  /* 0x0022802001007387 */ /* 0x000fe20000100a00 */
[----:B---3--:R-:W-:Y:S01]  /*42d60*/  HMMA.16816.F32 R4, R8, R18, R48 ;  /* 0x000000120804723c */ /* 0x008fe20000001830 */
[----:B------:R-:W-:Y:S02]  /*42d70*/  IMAD.MOV.U32 R37, RZ, RZ, R18 ;  /* 0x000000ffff257224 */ /* 0x000fe400078e0012 */
[----:B------:R-:W-:-:S04]  /*42d80*/  IMAD.MOV.U32 R36, RZ, RZ, R19 ;  /* 0x000000ffff247224 */ /* 0x000fc800078e0013 */
[C---:B-1----:R-:W-:Y:S11]  /*42d90*/  IMAD.SHL.U32 R49, R45.reuse, 0x2, RZ ;  /* 0x000000022d317824 */ /* 0x042ff600078e00ff */
[----:B------:R-:W-:Y:S05]  /*42da0*/  @!UPT UIADD3 URZ, URZ, URZ, URZ ;  /* 0x0000003f3f3ff290 */ /* 0x000fea000fffe03f */
[----:B------:R-:W-:Y:S01]  /*42db0*/  STL.64 [R1+0xad0], R4 ;  /* 0x000ad00401007387 */ /* 0x000fe20000100a00 */
[----:B------:R0:W-:Y:S02]  /*42dc0*/  STL.64 [R1+0xad8], R6 ;  /* 0x000ad80601007387 */ /* 0x0001e40000100a00 */
[----:B------:R-:W-:Y:S01]  /*42dd0*/  STL.64 [R1+0x2278], R38 ;  /* 0x0022782601007387 */ /* 0x000fe20000100a00 */
[----:B0-----:R-:W-:Y:S01]  /*42de0*/  HMMA.16816.F32 R4, R8, R46, R12 ;  /* 0x0000002e0804723c */ /* 0x001fe2000000180c */
[----:B------:R0:W-:Y:S01]  /*42df0*/  STL.64 [R1+0x2270], R36 ;  /* 0x0022702401007387 */ /* 0x0001e20000100a00 */
[----:B------:R-:W2:Y:S02]  /*42e00*/  LDL.LU R16, [R1+0x3d0] ;  /* 0x0003d00001107983 */ /* 0x000ea40000300800 */
[----:B------:R-:W2:Y:S02]  /*42e10*/  LDL.LU R17, [R1+0x3d4] ;  /* 0x0003d40001117983 */ /* 0x000ea40000300800 */
[----:B------:R-:W2:Y:S01]  /*42e20*/  LDL.LU R18, [R1+0x3d8] ;  /* 0x0003d80001127983 */ /* 0x000ea20000300800 */
[----:B------:R-:W2:Y:S01]  /*42e30*/  LDL.LU R19, [R1+0x3dc] ;  /* 0x0003dc0001137983 */ /* 0x000ea20000300800 */
[----:B------:R-:W-:Y:S01]  /*42e40*/  LOP3.LUT R57, R44, 0x10, R49, 0x78, !PT ;  /* 0x000000102c397812 */ /* 0x000fe200078e7831 */
[----:B------:R-:W3:Y:S02]  /*42e50*/  LDL.LU R48, [R1+0x740] ;  /* 0x0007400001307983 */ /* 0x000ee40000300800 */
[----:B------:R-:W3:Y:S01]  /*42e60*/  LDL.LU R49, [R1+0x744] ;  /* 0x0007440001317983 */ /* 0x000ee20000300800 */
[----:B------:R-:W3:Y:S01]  /*42e70*/  LDL.LU R50, [R1+0x748] ;  /* 0x0007480001327983 */ /* 0x000ee20000300800 */
[----:B------:R-:W-:-:S02]  /*42e80*/  IMAD.SHL.U32 R45, R45, 0x80, RZ ;  /* 0x000000802d2d7824 */ /* 0x000fc400078e00ff */
[----:B------:R-:W3:Y:S03]  /*42e90*/  LDL.LU R51, [R1+0x74c] ;  /* 0x00074c0001337983 */ /* 0x000ee60000300800 */
[----:B------:R-:W-:-:S05]  /*42ea0*/  LOP3.LUT R57, R57, 0x800, R45, 0xf8, !PT ;  /* 0x0000080039397812 */ /* 0x000fca00078ef82d */
[----:B------:R-:W-:Y:S01]  /*42eb0*/  STL.64 [R1+0xaf0], R4 ;  /* 0x000af00401007387 */ /* 0x000fe20000100a00 */
[----:B------:R-:W-:Y:S02]  /*42ec0*/  STL.64 [R1+0xaf8], R6 ;  /* 0x000af80601007387 */ /* 0x000fe40000100a00 */
[----:B------:R-:W4:Y:S02]  /*42ed0*/  LDL.LU R44, [R1+0x730] ;  /* 0x00073000012c7983 */ /* 0x000f240000300800 */
[----:B------:R-:W4:Y:S01]  /*42ee0*/  LDL.LU R45, [R1+0x734] ;  /* 0x00073400012d7983 */ /* 0x000f220000300800 */
[----:B------:R-:W4:Y:S01]  /*42ef0*/  LDL.LU R46, [R1+0x738] ;  /* 0x00073800012e7983 */ /* 0x000f220000300800 */
[----:B------:R-:W4:Y:S02]  /*42f00*/  LDL.LU R47, [R1+0x73c] ;  /* 0x00073c00012f7983 */ /* 0x000f240000300800 */
[----:B------:R-:W2:Y:S02]  /*42f10*/  LDL.LU R32, [R1+0x720] ;  /* 0x0007200001207983 */ /* 0x000ea40000300800 */
[----:B------:R-:W2:Y:S01]  /*42f20*/  LDL.LU R33, [R1+0x724] ;  /* 0x0007240001217983 */ /* 0x000ea20000300800 */
[----:B------:R-:W2:Y:S01]  /*42f30*/  LDL.LU R34, [R1+0x728] ;  /* 0x0007280001227983 */ /* 0x000ea20000300800 */
[----:B------:R-:W2:Y:S01]  /*42f40*/  LDL.LU R35, [R1+0x72c] ;  /* 0x00072c0001237983 */ /* 0x000ea20000300800 */
[----:B------:R-:W-:Y:S01]  /*42f50*/  LOP3.LUT R57, R57, 0x60, RZ, 0x3c, !PT ;  /* 0x0000006039397812 */ /* 0x000fe200078e3cff */
[----:B------:R-:W2:Y:S01]  /*42f60*/  LDL.LU R52, [R1+0x700] ;  /* 0x0007000001347983 */ /* 0x000ea20000300800 */
[----:B------:R-:W2:Y:S04]  /*42f70*/  LDL.LU R53, [R1+0x704] ;  /* 0x0007040001357983 */ /* 0x000ea80000300800 */
[----:B------:R-:W1:Y:S01]  /*42f80*/  LDSM.16.MT88.4 R4, [R57+0x3000] ;  /* 0x003000003904783b */ /* 0x000e620000004200 */
[----:B------:R-:W2:Y:S02]  /*42f90*/  LDL.LU R54, [R1+0x708] ;  /* 0x0007080001367983 */ /* 0x000ea40000300800 */
[----:B------:R-:W2:Y:S02]  /*42fa0*/  LDL.LU R55, [R1+0x70c] ;  /* 0x00070c0001377983 */ /* 0x000ea40000300800 */
[----:B0-----:R-:W2:Y:S01]  /*42fb0*/  LDL.LU R36, [R1+0x710] ;  /* 0x0007100001247983 */ /* 0x001ea20000300800 */
[----:B------:R-:W2:Y:S01]  /*42fc0*/  LDL.LU R37, [R1+0x714] ;  /* 0x0007140001257983 */ /* 0x000ea20000300800 */
[----:B------:R-:W2:Y:S02]  /*42fd0*/  LDL.LU R38, [R1+0x718] ;  /* 0x0007180001267983 */ /* 0x000ea40000300800 */
[----:B------:R-:W2:Y:S02]  /*42fe0*/  LDL.LU R39, [R1+0x71c] ;  /* 0x00071c0001277983 */ /* 0x000ea40000300800 */
[----:B------:R-:W2:Y:S01]  /*42ff0*/  LDL.LU R12, [R1+0x6f0] ;  /* 0x0006f000010c7983 */ /* 0x000ea20000300800 */
[----:B------:R-:W2:Y:S01]  /*43000*/  LDL.LU R13, [R1+0x6f4] ;  /* 0x0006f400010d7983 */ /* 0x000ea20000300800 */
[----:B------:R-:W2:Y:S02]  /*43010*/  LDL.LU R14, [R1+0x6f8] ;  /* 0x0006f800010e7983 */ /* 0x000ea40000300800 */
[----:B------:R-:W2:Y:S01]  /*43020*/  LDL.LU R15, [R1+0x6fc] ;  /* 0x0006fc00010f7983 */ /* 0x000ea20000300800 */
[----:B-1----:R-:W-:Y:S01]  /*43030*/  STL.64 [R1+0x21b8], R6 ;  /* 0x0021b80601007387 */ /* 0x002fe20000100a00 */
[----:B------:R0:W-:Y:S03]  /*43040*/  STL.64 [R1+0x21b0], R4 ;  /* 0x0021b00401007387 */ /* 0x0001e60000100a00 */
[----:B0-----:R-:W2:Y:S01]  /*43050*/  LDL.LU R4, [R1+0x6d0] ;  /* 0x0006d00001047983 */ /* 0x001ea20000300800 */
[----:B------:R-:W2:Y:S02]  /*43060*/  LDL.LU R5, [R1+0x6d4] ;  /* 0x0006d40001057983 */ /* 0x000ea40000300800 */
[----:B------:R-:W2:Y:S02]  /*43070*/  LDL.LU R6, [R1+0x6d8] ;  /* 0x0006d80001067983 */ /* 0x000ea40000300800 */
[----:B------:R-:W2:Y:S01]  /*43080*/  LDL.LU R7, [R1+0x6dc] ;  /* 0x0006dc0001077983 */ /* 0x000ea20000300800 */
[C---:B---3--:R-:W-:Y:S08]  /*43090*/  HMMA.16816.F32 R48, R8.reuse, R22, R48 ;  /* 0x000000160830723c */ /* 0x048ff00000001830 */
[C---:B----4-:R-:W-:Y:S08]  /*430a0*/  HMMA.16816.F32 R44, R8.reuse, R26, R44 ;  /* 0x0000001a082c723c */ /* 0x050ff0000000182c */
[----:B--2---:R-:W-:Y:S07]  /*430b0*/  HMMA.16816.F32 R32, R8, R30, R32 ;  /* 0x0000001e0820723c */ /* 0x004fee0000001820 */
[----:B------:R-:W-:Y:S01]  /*430c0*/  STL.64 [R1+0xae0], R48 ;  /* 0x000ae03001007387 */ /* 0x000fe20000100a00 */
[----:B------:R0:W-:Y:S03]  /*430d0*/  STL.64 [R1+0xae8], R50 ;  /* 0x000ae83201007387 */ /* 0x0001e60000100a00 */
[----:B0-----:R-:W2:Y:S01]  /*430e0*/  LDL.LU.64 R50, [R1+0x2298] ;  /* 0x0022980001327983 */ /* 0x001ea20000300a00 */
[----:B------:R-:W-:Y:S02]  /*430f0*/  STL.64 [R1+0x21f0], R22 ;  /* 0x0021f01601007387 */ /* 0x000fe40000100a00 */
[----:B------:R0:W-:Y:S02]  /*43100*/  STL.64 [R1+0x21e8], R20 ;  /* 0x0021e81401007387 */ /* 0x0001e40000100a00 */
[----:B------:R-:W-:Y:S01]  /*43110*/  IMAD.MOV.U32 R48, RZ, RZ, R46 ;  /* 0x000000ffff307224 */ /* 0x000fe200078e002e */
[----:B0-----:R-:W3:Y:S01]  /*43120*/  LDL.LU R20, [R1+0x6e0] ;  /* 0x0006e00001147983 */ /* 0x001ee20000300800 */
[----:B------:R-:W3:Y:S02]  /*43130*/  LDL.LU R21, [R1+0x6e4] ;  /* 0x0006e40001157983 */ /* 0x000ee40000300800 */
[----:B------:R-:W3:Y:S02]  /*43140*/  LDL.LU R22, [R1+0x6e8] ;  /* 0x0006e80001167983 */ /* 0x000ee40000300800 */
[----:B------:R-:W3:Y:S01]  /*43150*/  LDL.LU R23, [R1+0x6ec] ;  /* 0x0006ec0001177983 */ /* 0x000ee20000300800 */
[----:B------:R-:W-:Y:S01]  /*43160*/  STL.64 [R1+0x670], R44 ;  /* 0x0006702c01007387 */ /* 0x000fe20000100a00 */
[----:B------:R0:W-:Y:S02]  /*43170*/  STL.64 [R1+0x678], R46 ;  /* 0x0006782e01007387 */ /* 0x0001e40000100a00 */
[----:B------:R-:W-:Y:S01]  /*43180*/  IMAD.MOV.U32 R49, RZ, RZ, R34 ;  /* 0x000000ffff317224 */ /* 0x000fe200078e0022 */
[----:B0-----:R-:W3:Y:S01]  /*43190*/  LDL.LU.64 R46, [R1+0x2290] ;  /* 0x00229000012e7983 */ /* 0x001ee20000300a00 */
[----:B------:R-:W-:Y:S02]  /*431a0*/  STL.64 [R1+0x21e0], R26 ;  /* 0x0021e01a01007387 */ /* 0x000fe40000100a00 */
[----:B------:R-:W-:Y:S02]  /*431b0*/  STL [R1+0x2004], R44 ;  /* 0x0020042c01007387 */ /* 0x000fe40000100800 */
[----:B------:R-:W-:Y:S01]  /*431c0*/  STL [R1+0x2000], R48 ;  /* 0x0020003001007387 */ /* 0x000fe20000100800 */
[----:B------:R-:W-:Y:S01]  /*431d0*/  STL.64 [R1+0x950], R32 ;  /* 0x0009502001007387 */ /* 0x000fe20000100a00 */
[----:B------:R0:W-:Y:S03]  /*431e0*/  STL.64 [R1+0x958], R34 ;  /* 0x0009582201007387 */ /* 0x0001e60000100a00 */
[----:B0-----:R-:W4:Y:S01]  /*431f0*/  LDL.LU.64 R34, [R1+0x2288] ;  /* 0x0022880001227983 */ /* 0x001f220000300a00 */
[----:B------:R-:W-:-:S02]  /*43200*/  IMAD.MOV.U32 R45, RZ, RZ, R32 ;  /* 0x000000ffff2d7224 */ /* 0x000fc400078e0020 */
[----:B------:R-:W2:Y:S02]  /*43210*/  LDL.LU.64 R32, [R1+0x2280] ;  /* 0x0022800001207983 */ /* 0x000ea40000300a00 */
[----:B------:R-:W-:Y:S01]  /*43220*/  STL.64 [R1+0x21d8], R30 ;  /* 0x0021d81e01007387 */ /* 0x000fe20000100a00 */
[----:B------:R-:W-:Y:S01]  /*43230*/  STL [R1+0x200c], R45 ;  /* 0x00200c2d01007387 */ /* 0x000fe20000100800 */
[----:B------:R-:W-:Y:S01]  /*43240*/  STL [R1+0x2008], R49 ;  /* 0x0020083101007387 */ /* 0x000fe20000100800 */
[C---:B----4-:R-:W-:Y:S11]  /*43250*/  HMMA.16816.F32 R36, R8.reuse, R34, R36 ;  /* 0x000000220824723c */ /* 0x050ff60000001824 */
[----:B------:R-:W-:Y:S11]  /*43260*/  @!UPT UIADD3 URZ, URZ, URZ, URZ ;  /* 0x0000003f3f3ff290 */ /* 0x000ff6000fffe03f */
[----:B------:R-:W-:Y:S01]  /*43270*/  @!UPT UIADD3 URZ, URZ, URZ, URZ ;  /* 0x0000003f3f3ff290 */ /* 0x000fe2000fffe03f */
[----:B------:R-:W-:Y:S01]  /*43280*/  STL.64 [R1+0x940], R36 ;  /* 0x0009402401007387 */ /* 0x000fe20000100a00 */
[----:B------:R0:W-:Y:S03]  /*43290*/  STL.64 [R1+0x948], R38 ;  /* 0x0009482601007387 */ /* 0x0001e60000100a00 */
[----:B0-----:R-:W4:Y:S01]  /*432a0*/  LDL.LU.64 R38, [R1+0x2278] ;  /* 0x0022780001267983 */ /* 0x001f220000300a00 */
[----:B------:R-:W2:Y:S02]  /*432b0*/  LDL.LU.64 R36, [R1+0x2270] ;  /* 0x0022700001247983 */ /* 0x000ea40000300a00 */
[----:B------:R-:W-:Y:S01]  /*432c0*/  STL.64 [R1+0x21d0], R34 ;  /* 0x0021d02201007387 */ /* 0x000fe20000100a00 */
[C---:B------:R-:W-:Y:S08]  /*432d0*/  HMMA.16816.F32 R12, R8.reuse, R42, R12 ;  /* 0x0000002a080c723c */ /* 0x040ff0000000180c */
[C---:B----4-:R-:W-:Y:S11]  /*432e0*/  HMMA.16816.F32 R52, R8.reuse, R38, R52 ;  /* 0x000000260834723c */ /* 0x050ff60000001834 */
[----:B------:R-:W-:Y:S11]  /*432f0*/  @!UPT UIADD3 URZ, URZ, URZ, URZ ;  /* 0x0000003f3f3ff290 */ /* 0x000ff6000fffe03f */
[----:B------:R-:W-:Y:S01]  /*43300*/  @!UPT UIADD3 URZ, URZ, URZ, URZ ;  /* 0x0000003f3f3ff290 */ /* 0x000fe2000fffe03f */
[----:B------:R-:W-:Y:S01]  /*43310*/  STL.64 [R1+0x930], R52 ;  /* 0x0009303401007387 */ /* 0x000fe20000100a00 */
[----:B------:R0:W-:Y:S03]  /*43320*/  STL.64 [R1+0x938], R54 ;  /* 0x0009383601007387 */ /* 0x0001e60000100a00 */
[----:B0-----:R-:W4:Y:S01]  /*43330*/  LDL.LU.64 R54, [R1+0x2268] ;  /* 0x0022680001367983 */ /* 0x001f220000300a00 */
[C---:B---3--:R-:W-:Y:S01]  /*43340*/  HMMA.16816.F32 R20, R8.reuse, R46, R20 ;  /* 0x0000002e0814723c */ /* 0x048fe20000001814 */
[----:B------:R-:W-:Y:S02]  /*43350*/  STL.64 [R1+0x21c8], R38 ;  /* 0x0021c82601007387 */ /* 0x000fe40000100a00 */
[----:B------:R-:W-:Y:S01]  /*43360*/  STL.64 [R1+0x630], R12 ;  /* 0x0006300c01007387 */ /* 0x000fe20000100a00 */
[----:B------:R0:W-:Y:S04]  /*43370*/  STL.64 [R1+0x638], R14 ;  /* 0x0006380e01007387 */ /* 0x0001e80000100a00 */
[----:B0-----:R-:W3:Y:S01]  /*43380*/  LDL.LU.64 R14, [R1+0x2260] ;  /* 0x00226000010e7983 */ /* 0x001ee20000300a00 */
[----:B------:R-:W3:Y:S02]  /*43390*/  LDL.LU.64 R12, [R1+0x2258] ;  /* 0x00225800010c7983 */ /* 0x000ee40000300a00 */
[----:B------:R-:W-:Y:S02]  /*433a0*/  STL.64 [R1+0x21c0], R42 ;  /* 0x0021c02a01007387 */ /* 0x000fe40000100a00 */
[----:B------:R-:W-:Y:S10]  /*433b0*/  STL.64 [R1+0x21f8], R46 ;  /* 0x0021f82e01007387 */ /* 0x000ff40000100a00 */
[----:B------:R-:W-:Y:S01]  /*433c0*/  STL.64 [R1+0x880], R20 ;  /* 0x0008801401007387 */ /* 0x000fe20000100a00 */
[----:B------:R2:W-:Y:S02]  /*433d0*/  STL.64 [R1+0x888], R22 ;  /* 0x0008881601007387 */ /* 0x0005e40000100a00 */
[C---:B--2---:R-:W-:Y:S01]  /*433e0*/  HMMA.16816.F32 R20, R8.reuse, R50, R4 ;  /* 0x000000320814723c */ /* 0x044fe20000001804 */
[----:B------:R-:W-:Y:S11]  /*433f0*/  STL.64 [R1+0x2200], R50 ;  /* 0x0022003201007387 */ /* 0x000ff60000100a00 */
[----:B------:R-:W-:Y:S11]  /*43400*/  @!UPT UIADD3 URZ, URZ, URZ, URZ ;  /* 0x0000003f3f3ff290 */ /* 0x000ff6000fffe03f */
[----:B------:R-:W-:Y:S01]  /*43410*/  STL.64 [R1+0x870], R20 ;  /* 0x0008701401007387 */ /* 0x000fe20000100a00 */
[----:B------:R0:W-:Y:S01]  /*43420*/  STL.64 [R1+0x878], R22 ;  /* 0x0008781601007387 */ /* 0x0001e20000100a00 */
[----:B----4-:R-:W-:Y:S02]  /*43430*/  HMMA.16816.F32 R4, R8, R54, R16 ;  /* 0x000000360804723c */ /* 0x010fe40000001810 */
[----:B------:R1:W-:Y:S01]  /*43440*/  STL.64 [R1+0x2208], R54 ;  /* 0x0022083601007387 */ /* 0x0003e20000100a00 */
[----:B0-----:R-:W-:Y:S02]  /*43450*/  IMAD.MOV.U32 R22, RZ, RZ, R41 ;  /* 0x000000ffff167224 */ /* 0x001fe400078e0029 */
[----:B------:R-:W-:Y:S02]  /*43460*/  IMAD.MOV.U32 R23, RZ, RZ, R40 ;  /* 0x000000ffff177224 */ /* 0x000fe400078e0028 */
[----:B------:R-:W-:Y:S02]  /*43470*/  IMAD.MOV.U32 R50, RZ, RZ, R37 ;  /* 0x000000ffff327224 */ /* 0x000fe400078e0025 */
[----:B------:R-:W-:Y:S01]  /*43480*/  IMAD.MOV.U32 R51, RZ, RZ, R36 ;  /* 0x000000ffff337224 */ /* 0x000fe200078e0024 */
[----:B------:R-:W0:Y:S11]  /*43490*/  LDSM.16.MT88.4 R8, [R57+0x3080] ;  /* 0x003080003908783b */ /* 0x000e360000004200 */
[----:B------:R-:W-:Y:S02]  /*434a0*/  @!UPT UIADD3 URZ, URZ, URZ, URZ ;  /* 0x0000003f3f3ff290 */ /* 0x000fe4000fffe03f */
[----:B------:R-:W-:Y:S01]  /*434b0*/  STL.64 [R1+0x250], R4 ;  /* 0x0002500401007387 */ /* 0x000fe20000100a00 */
[----:B------:R-:W-:Y:S02]  /*434c0*/  STL.64 [R1+0x258], R6 ;  /* 0x0002580601007387 */ /* 0x000fe40000100a00 */
[----:B------:R-:W2:Y:S02]  /*434d0*/  LDL.LU R16, [R1+0x3b0] ;  /* 0x0003b00001107983 */ /* 0x000ea40000300800 */
[----:B------:R-:W2:Y:S01]  /*434e0*/  LDL.LU R17, [R1+0x3b4] ;  /* 0x0003b40001117983 */ /* 0x000ea20000300800 */
[----:B------:R-:W4:Y:S01]  /*434f0*/  LDL.LU R18, [R1+0x3b8] ;  /* 0x0003b80001127983 */ /* 0x000f220000300800 */
[----:B------:R-:W4:Y:S03]  /*43500*/  LDL.LU R19, [R1+0x3bc] ;  /* 0x0003bc0001137983 */ /* 0x000f260000300800 */
[----:B----4-:R4:W-:Y:S01]  /*43510*/  STL.64 [R1+0x2218], R18 ;  /* 0x0022181201007387 */ /* 0x0109e20000100a00 */
[----:B--2---:R-:W-:Y:S02]  /*43520*/  STL.64 [R1+0x2210], R16 ;  /* 0x0022101001007387 */ /* 0x004fe40000100a00 */
[----:B------:R-:W-:Y:S02]  /*43530*/  STL.64 [R1+0x2220], R22 ;  /* 0x0022201601007387 */ /* 0x000fe40000100a00 */
[----:B------:R-:W2:Y:S01]  /*43540*/  LDL.LU R44, [R1+0x5c0] ;  /* 0x0005c000012c7983 */ /* 0x000ea20000300800 */
[----:B------:R-:W2:Y:S01]  /*43550*/  LDL.LU R45, [R1+0x5c4] ;  /* 0x0005c400012d7983 */ /* 0x000ea20000300800 */
[----:B------:R-:W2:Y:S02]  /*43560*/  LDL.LU R46, [R1+0x5c8] ;  /* 0x0005c800012e7983 */ /* 0x000ea40000300800 */
[----:B------:R-:W2:Y:S02]  /*43570*/  LDL.LU R47, [R1+0x5cc] ;  /* 0x0005cc00012f7983 */ /* 0x000ea40000300800 */
[----:B--2---:R2:W-:Y:S01]  /*43580*/  STL.64 [R1+0x2230], R46 ;  /* 0x0022302e01007387 */ /* 0x0045e20000100a00 */
[----:B------:R-:W-:Y:S02]  /*43590*/  STL.64 [R1+0x2228], R44 ;  /* 0x0022282c01007387 */ /* 0x000fe40000100a00 */
[----:B------:R-:W-:Y:S02]  /*435a0*/  STL.64 [R1+0x2238], R50 ;  /* 0x0022383201007387 */ /* 0x000fe40000100a00 */
[----:B------:R-:W3:Y:S01]  /*435b0*/  LDL.LU R52, [R1+0x5d0] ;  /* 0x0005d00001347983 */ /* 0x000ee20000300800 */
[----:B------:R-:W3:Y:S01]  /*435c0*/  LDL.LU R53, [R1+0x5d4] ;  /* 0x0005d40001357983 */ /* 0x000ee20000300800 */
[----:B-1----:R-:W3:Y:S02]  /*435d0*/  LDL.LU R54, [R1+0x5d8] ;  /* 0x0005d80001367983 */ /* 0x002ee40000300800 */
[----:B------:R-:W3:Y:S02]  /*435e0*/  LDL.LU R55, [R1+0x5dc] ;  /* 0x0005dc0001377983 */ /* 0x000ee40000300800 */
[----:B----4-:R-:W-:-:S02]  /*435f0*/  IMAD.MOV.U32 R18, RZ, RZ, R33 ;  /* 0x000000ffff127224 */ /* 0x010fc400078e0021 */
[----:B------:R-:W-:Y:S02]  /*43600*/  IMAD.MOV.U32 R19, RZ, RZ, R32 ;  /* 0x000000ffff137224 */ /* 0x000fe400078e0020 */
[----:B--2---:R-:W-:Y:S02]  /*43610*/  IMAD.MOV.U32 R47, RZ, RZ, R24 ;  /* 0x000000ffff2f7224 */ /* 0x004fe400078e0018 */
[----:B------:R-:W-:Y:S02]  /*43620*/  IMAD.MOV.U32 R46, RZ, RZ, R25 ;  /* 0x000000ffff2e7224 */ /* 0x000fe400078e0019 */
[----:B------:R-:W-:Y:S02]  /*43630*/  IMAD.MOV.U32 R7, RZ, RZ, R28 ;  /* 0x000000ffff077224 */ /* 0x000fe400078e001c */
[----:B------:R-:W-:Y:S01]  /*43640*/  IMAD.MOV.U32 R6, RZ, RZ, R29 ;  /* 0x000000ffff067224 */ /* 0x000fe200078e001d */
[----:B---3--:R-:W-:Y:S01]  /*43650*/  STL.64 [R1+0x2248], R54 ;  /* 0x0022483601007387 */ /* 0x008fe20000100a00 */
[----:B------:R1:W-:Y:S02]  /*43660*/  STL.64 [R1+0x2240], R52 ;  /* 0x0022403401007387 */ /* 0x0003e40000100a00 */
[----:B------:R2:W-:Y:S02]  /*43670*/  STL.64 [R1+0x2250], R18 ;  /* 0x0022501201007387 */ /* 0x0005e40000100a00 */
[----:B------:R-:W3:Y:S01]  /*43680*/  LDL.LU R20, [R1+0x5e0] ;  /* 0x0005e00001147983 */ /* 0x000ee20000300800 */
[----:B------:R-:W3:Y:S01]  /*43690*/  LDL.LU R21, [R1+0x5e4] ;  /* 0x0005e40001157983 */ /* 0x000ee20000300800 */
[----:B------:R-:W3:Y:S02]  /*436a0*/  LDL.LU R22, [R1+0x5e8] ;  /* 0x0005e80001167983 */ /* 0x000ee40000300800 */
[----:B------:R-:W3:Y:S02]  /*436b0*/  LDL.LU R23, [R1+0x5ec] ;  /* 0x0005ec0001177983 */ /* 0x000ee40000300800 */
[----:B------:R-:W4:Y:S01]  /*436c0*/  LDL.LU R40, [R1+0x620] ;  /* 0x0006200001287983 */ /* 0x000f220000300800 */
[----:B------:R-:W4:Y:S01]  /*436d0*/  LDL.LU R41, [R1+0x624] ;  /* 0x0006240001297983 */ /* 0x000f220000300800 */
[----:B------:R-:W4:Y:S02]  /*436e0*/  LDL.LU R42, [R1+0x628] ;  /* 0x00062800012a7983 */ /* 0x000f240000300800 */
[----:B------:R-:W4:Y:S01]  /*436f0*/  LDL.LU R43, [R1+0x62c] ;  /* 0x00062c00012b7983 */ /* 0x000f220000300800 */
[----:B-1----:R-:W3:Y:S01]  /*43700*/  LDL.LU R52, [R1+0x600] ;  /* 0x0006000001347983 */ /* 0x002ee20000300800 */
[----:B------:R-:W3:Y:S02]  /*43710*/  LDL.LU R53, [R1+0x604] ;  /* 0x0006040001357983 */ /* 0x000ee40000300800 */
[----:B------:R-:W3:Y:S02]  /*43720*/  LDL.LU R54, [R1+0x608] ;  /* 0x0006080001367983 */ /* 0x000ee40000300800 */
[----:B------:R-:W3:Y:S01]  /*43730*/  LDL.LU R55, [R1+0x60c] ;  /* 0x00060c0001377983 */ /* 0x000ee20000300800 */
[----:B------:R-:W3:Y:S01]  /*43740*/  LDL.LU R16, [R1+0x610] ;  /* 0x0006100001107983 */ /* 0x000ee20000300800 */
[----:B------:R-:W3:Y:S02]  /*43750*/  LDL.LU R17, [R1+0x614] ;  /* 0x0006140001117983 */ /* 0x000ee40000300800 */
[----:B--2---:R-:W3:Y:S02]  /*43760*/  LDL.LU R18, [R1+0x618] ;  /* 0x0006180001127983 */ /* 0x004ee40000300800 */
[----:B------:R-:W3:Y:S01]  /*43770*/  LDL.LU R19, [R1+0x61c] ;  /* 0x00061c0001137983 */ /* 0x000ee20000300800 */
        /* <DEDUP_REMOVED lines=20> */
[----:B0-----:R0:W-:Y:S01]  /*438c0*/  STL.64 [R1+0x20f8], R10 ;  /* 0x0020f80a01007387 */ /* 0x0011e20000100a00 */
[----:B------:R-:W-:Y:S03]  /*438d0*/  STL.64 [R1+0x20f0], R8 ;  /* 0x0020f00801007387 */ /* 0x000fe60000100a00 */
[----:B0-----:R-:W4:Y:S01]  /*438e0*/  LDL.LU.64 R10, [R1+0x68] ;  /* 0x00006800010a7983 */ /* 0x001f220000300a00 */
[C---:B---3--:R-:W-:Y:S08]  /*438f0*/  HMMA.16816.F32 R16, R12.reuse, R58, R16 ;  /* 0x0000003a0c10723c */ /* 0x048ff00000001810 */
[C---:B----4-:R-:W-:Y:S11]  /*43900*/  HMMA.16816.F32 R40, R12.reuse, R10, R40 ;  /* 0x0000000a0c28723c */ /* 0x050ff60000001828 */
[----:B------:R-:W-:Y:S11]  /*43910*/  @!UPT UIADD3 URZ, URZ, URZ, URZ ;  /* 0x0000003f3f3ff290 */ /* 0x000ff6000fffe03f */
[----:B------:R-:W-:Y:S01]  /*43920*/  @!UPT UIADD3 URZ, URZ, URZ, URZ ;  /* 0x0000003f3f3ff290 */ /* 0x000fe2000fffe03f */
[----:B------:R0:W-:Y:S01]  /*43930*/  STL.64 [R1+0xc30], R40 ;  /* 0x000c302801007387 */ /* 0x0001e20000100a00 */
[----:B------:R1:W-:Y:S03]  /*43940*/  STL.64 [R1+0xc38], R42 ;  /* 0x000c382a01007387 */ /* 0x0003e60000100a00 */
[----:B0-----:R-:W3:Y:S01]  /*43950*/  LDL.LU R40, [R1+0x570] ;  /* 0x0005700001287983 */ /* 0x001ee20000300800 */
[----:B------:R-:W3:Y:S02]  /*43960*/  LDL.LU R41, [R1+0x574] ;  /* 0x0005740001297983 */ /* 0x000ee40000300800 */
[----:B-1----:R-:W3:Y:S02]  /*43970*/  LDL.LU R42, [R1+0x578] ;  /* 0x00057800012a7983 */ /* 0x002ee40000300800 */
[----:B------:R-:W3:Y:S01]  /*43980*/  LDL.LU R43, [R1+0x57c] ;  /* 0x00057c00012b7983 */ /* 0x000ee20000300800 */
[----:B------:R-:W-:Y:S01]  /*43990*/  STL.64 [R1+0xc20], R16 ;  /* 0x000c201001007387 */ /* 0x000fe20000100a00 */
[----:B------:R0:W-:Y:S03]  /*439a0*/  STL.64 [R1+0xc28], R18 ;  /* 0x000c281201007387 */ /* 0x0001e60000100a00 */
[----:B0-----:R-:W4:Y:S01]  /*439b0*/  LDL.LU.64 R18, [R1+0x2250] ;  /* 0x0022500001127983 */ /* 0x001f220000300a00 */
[C---:B------:R-:W-:Y:S08]  /*439c0*/  HMMA.16816.F32 R4, R12.reuse, R6, R52 ;  /* 0x000000060c04723c */ /* 0x040ff00000001834 */
[C---:B--2---:R-:W-:Y:S01]  /*439d0*/  HMMA.16816.F32 R44, R12.reuse, R46, R48 ;  /* 0x0000002e0c2c723c */ /* 0x044fe20000001830 */
[----:B------:R-:W2:Y:S01]  /*439e0*/  LDL.LU.64 R54, [R1+0x2248] ;  /* 0x0022480001367983 */ /* 0x000ea20000300a00 */
[----:B------:R-:W2:Y:S11]  /*439f0*/  LDL.LU.64 R52, [R1+0x2240] ;  /* 0x0022400001347983 */ /* 0x000eb60000300a00 */
[----:B------:R-:W-:Y:S02]  /*43a00*/  @!UPT UIADD3 URZ, URZ, URZ, URZ ;  /* 0x0000003f3f3ff290 */ /* 0x000fe4000fffe03f */
[----:B------:R0:W-:Y:S01]  /*43a10*/  STL.64 [R1+0xc10], R4 ;  /* 0x000c100401007387 */ /* 0x0001e20000100a00 */
[----:B------:R1:W-:Y:S03]  /*43a20*/  STL.64 [R1+0xc18], R6 ;  /* 0x000c180601007387 */ /* 0x0003e60000100a00 */
[----:B0-----:R-:W2:Y:S01]  /*43a30*/  LDL.LU R4, [R1+0x560] ;  /* 0x0005600001047983 */ /* 0x001ea20000300800 */
[----:B------:R-:W2:Y:S02]  /*43a40*/  LDL.LU R5, [R1+0x564] ;  /* 0x0005640001057983 */ /* 0x000ea40000300800 */
[----:B-1----:R-:W2:Y:S02]  /*43a50*/  LDL.LU R6, [R1+0x568] ;  /* 0x0005680001067983 */ /* 0x002ea40000300800 */
[----:B------:R-:W2:Y:S01]  /*43a60*/  LDL.LU R7, [R1+0x56c] ;  /* 0x00056c0001077983 */ /* 0x000ea20000300800 */
[----:B------:R-:W2:Y:S01]  /*43a70*/  LDL.LU.64 R50, [R1+0x2238] ;  /* 0x0022380001327983 */ /* 0x000ea20000300a00 */
[----:B------:R-:W-:Y:S02]  /*43a80*/  STL.64 [R1+0xc00], R44 ;  /* 0x000c002c01007387 */ /* 0x000fe40000100a00 */
[----:B------:R0:W-:Y:S02]  /*43a90*/  STL.64 [R1+0xc08], R46 ;  /* 0x000c082e01007387 */ /* 0x0001e40000100a00 */
[----:B0-----:R-:W3:Y:S01]  /*43aa0*/  LDL.LU.64 R46, [R1+0x2230] ;  /* 0x00223000012e7983 */ /* 0x001ee20000300a00 */
[----:B------:R-:W3:Y:S01]  /*43ab0*/  LDL.LU.64 R44, [R1+0x2228] ;  /* 0x00222800012c7983 */ /* 0x000ee20000300a00 */
[C---:B----4-:R-:W-:Y:S02]  /*43ac0*/  HMMA.16816.F32 R16, R12.reuse, R18, R20 ;  /* 0x000000120c10723c */ /* 0x050fe40000001814 */
[----:B------:R-:W3:Y:S06]  /*43ad0*/  LDL.LU.64 R22, [R1+0x2220] ;  /* 0x0022200001167983 */ /* 0x000eec0000300a00 */
[C---:B--2---:R-:W-:Y:S11]  /*43ae0*/  HMMA.16816.F32 R48, R12.reuse, R50, R52 ;  /* 0x000000320c30723c */ /* 0x044ff60000001834 */
[----:B------:R-:W-:Y:S04]  /*43af0*/  @!UPT UIADD3 URZ, URZ, URZ, URZ ;  /* 0x0000003f3f3ff290 */ /* 0x000fe8000fffe03f */
[----:B------:R-:W-:Y:S01]  /*43b00*/  STL.64 [R1+0xa00], R16 ;  /* 0x000a001001007387 */ /* 0x000fe20000100a00 */
[----:B------:R0:W-:Y:S03]  /*43b10*/  STL.64 [R1+0xa08], R18 ;  /* 0x000a081201007387 */ /* 0x0001e60000100a00 */
[----:B0-----:R-:W2:Y:S01]  /*43b20*/  LDL.LU.64 R18, [R1+0x2218] ;  /* 0x0022180001127983 */ /* 0x001ea20000300a00 */
[----:B------:R-:W2:Y:S02]  /*43b30*/  LDL.LU.64 R16, [R1+0x2210] ;  /* 0x0022100001107983 */ /* 0x000ea40000300a00 */
[----:B------:R-:W4:Y:S01]  /*43b40*/  LDL.LU.64 R54, [R1+0x2208] ;  /* 0x0022080001367983 */ /* 0x000f220000300a00 */
[----:B------:R-:W-:Y:S01]  /*43b50*/  STL.64 [R1+0x9d0], R48 ;  /* 0x0009d03001007387 */ /* 0x000fe20000100a00 */
[----:B------:R0:W-:Y:S03]  /*43b60*/  STL.64 [R1+0x9d8], R50 ;  /* 0x0009d83201007387 */ /* 0x0001e60000100a00 */
[----:B0-----:R-:W2:Y:S01]  /*43b70*/  LDL.LU.64 R50, [R1+0x2200] ;  /* 0x0022000001327983 */ /* 0x001ea20000300a00 */
[C---:B---3--:R-:W-:Y:S03]  /*43b80*/  HMMA.16816.F32 R20, R12.reuse, R22, R44 ;  /* 0x000000160c14723c */ /* 0x048fe6000000182c */
[----:B------:R-:W3:Y:S11]  /*43b90*/  LDL.LU.64 R46, [R1+0x21f8] ;  /* 0x0021f800012e7983 */ /* 0x000ef60000300a00 */
[----:B------:R-:W-:Y:S09]  /*43ba0*/  @!UPT UIADD3 URZ, URZ, URZ, URZ ;  /* 0x0000003f3f3ff290 */ /* 0x000ff2000fffe03f */
        /* <DEDUP_REMOVED lines=10> */
[----:B------:R-:W-:Y:S02]  /*43c50*/  STL.64 [R1+0x2140], R22 ;  /* 0x0021401601007387 */ /* 0x000fe40000100a00 */
[----:B---3--:R0:W-:Y:S02]  /*43c60*/  STL.64 [R1+0x2138], R20 ;  /* 0x0021381401007387 */ /* 0x0081e40000100a00 */
        /* <DEDUP_REMOVED lines=16> */
[----:B------:R0:W-:Y:S02]  /*43d70*/  STL.64 [R1+0x2190], R30 ;  /* 0x0021901e01007387 */ /* 0x0001e40000100a00 */
[----:B------:R-:W4:Y:S02]  /*43d80*/  LDL.LU R28, [R1+0x170] ;  /* 0x00017000011c7983 */ /* 0x000f240000300800 */
[----:B------:R-:W4:Y:S01]  /*43d90*/  LDL.LU R29, [R1+0x174] ;  /* 0x00017400011d7983 */ /* 0x000f220000300800 */
[----:B0-----:R-:W4:Y:S01]  /*43da0*/  LDL.LU R30, [R1+0x178] ;  /* 0x00017800011e7983 */ /* 0x001f220000300800 */
[----:B------:R-:W4:Y:S01]  /*43db0*/  LDL.LU R31, [R1+0x17c] ;  /* 0x00017c00011f7983 */ /* 0x000f220000300800 */
[C---:B--2---:R-:W-:Y:S11]  /*43dc0*/  HMMA.16816.F32 R36, R12.reuse, R34, R36 ;  /* 0x000000220c24723c */ /* 0x044ff60000001824 */
[----:B------:R-:W-:Y:S11]  /*43dd0*/  @!UPT UIADD3 URZ, URZ, URZ, URZ ;  /* 0x0000003f3f3ff290 */ /* 0x000ff6000fffe03f */
[----:B------:R-:W-:Y:S01]  /*43de0*/  @!UPT UIADD3 URZ, URZ, URZ, URZ ;  /* 0x0000003f3f3ff290 */ /* 0x000fe2000fffe03f */
[----:B------:R-:W-:Y:S01]  /*43df0*/  STL.64 [R1+0x2b0], R36 ;  /* 0x0002b02401007387 */ /* 0x000fe20000100a00 */
[----:B------:R0:W-:Y:S03]  /*43e00*/  STL.64 [R1+0x2b8], R38 ;  /* 0x0002b82601007387 */ /* 0x0001e60000100a00 */
[----:B0-----:R-:W2:Y:S01]  /*43e10*/  LDL.LU.64 R38, [R1+0x21c8] ;  /* 0x0021c80001267983 */ /* 0x001ea20000300a00 */
[----:B------:R0:W-:Y:S02]  /*43e20*/  STL.64 [R1+0x2178], R34 ;  /* 0x0021782201007387 */ /* 0x0001e40000100a00 */
[----:B------:R-:W3:Y:S02]  /*43e30*/  LDL.LU R32, [R1+0x540] ;  /* 0x0005400001207983 */ /* 0x000ee40000300800 */
[----:B------:R-:W3:Y:S01]  /*43e40*/  LDL.LU R33, [R1+0x544] ;  /* 0x0005440001217983 */ /* 0x000ee20000300800 */
[----:B0-----:R-:W3:Y:S01]  /*43e50*/  LDL.LU R34, [R1+0x548] ;  /* 0x0005480001227983 */ /* 0x001ee20000300800 */
[----:B------:R-:W3:Y:S01]  /*43e60*/  LDL.LU R35, [R1+0x54c] ;  /* 0x00054c0001237983 */ /* 0x000ee20000300800 */
        /* <DEDUP_REMOVED lines=17> */
[----:B------:R-:W2:Y:S01]  /*43f80*/  LDL.LU.64 R4, [R1+0x21b0] ;  /* 0x0021b00001047983 */ /* 0x000ea20000300a00 */
[C---:B---3--:R-:W-:Y:S08]  /*43f90*/  HMMA.16816.F32 R36, R12.reuse, R46, R36 ;  /* 0x0000002e0c24723c */ /* 0x048ff00000001824 */
[C---:B------:R-:W-:Y:S08]  /*43fa0*/  HMMA.16816.F32 R32, R12.reuse, R50, R32 ;  /* 0x000000320c20723c */ /* 0x040ff00000001820 */
[----:B----4-:R-:W-:Y:S01]  /*43fb0*/  HMMA.16816.F32 R28, R12, R54, R28 ;  /* 0x000000360c1c723c */ /* 0x010fe2000000181c */
[----:B------:R-:W-:-:S02]  /*43fc0*/  IMAD.MOV.U32 R25, RZ, RZ, R10 ;  /* 0x000000ffff197224 */ /* 0x000fc400078e000a */
[----:B------:R-:W-:Y:S01]  /*43fd0*/  IMAD.MOV.U32 R24, RZ, RZ, R11 ;  /* 0x000000ffff187224 */ /* 0x000fe200078e000b */
[----:B------:R-:W-:Y:S01]  /*43fe0*/  STL.64 [R1+0x2148], R42 ;  /* 0x0021482a01007387 */ /* 0x000fe20000100a00 */
[----:B------:R-:W-:Y:S03]  /*43ff0*/  STL.64 [R1+0x2100], R46 ;  /* 0x0021002e01007387 */ /* 0x000fe60000100a00 */
[----:B------:R-:W-:Y:S01]  /*44000*/  STL.64 [R1+0x280], R36 ;  /* 0x0002802401007387 */ /* 0x000fe20000100a00 */
[----:B------:R-:W-:Y:S02]  /*44010*/  STL.64 [R1+0x288], R38 ;  /* 0x0002882601007387 */ /* 0x000fe40000100a00 */
[----:B------:R-:W-:Y:S04]  /*44020*/  STL.64 [R1+0x2108], R50 ;  /* 0x0021083201007387 */ /* 0x000fe80000100a00 */
[----:B------:R-:W-:Y:S01]  /*44030*/  STL.64 [R1+0x260], R32 ;  /* 0x0002602001007387 */ /* 0x000fe20000100a00 */
[----:B------:R-:W-:Y:S01]  /*44040*/  STL.64 [R1+0x268], R34 ;  /* 0x0002682201007387 */ /* 0x000fe20000100a00 */
[----:B------:R-:W-:Y:S06]  /*44050*/  STL.64 [R1+0x2120], R54 ;  /* 0x0021203601007387 */ /* 0x000fec0000100a00 */
[----:B------:R-:W-:Y:S02]  /*44060*/  STL.64 [R1+0x230], R28 ;  /* 0x0002301c01007387 */ /* 0x000fe40000100a00 */
[----:B------:R-:W-:Y:S01]  /*44070*/  STL.64 [R1+0x238], R30 ;  /* 0x0002381e01007387 */ /* 0x000fe20000100a00 */
[C---:B--2---:R-:W-:Y:S08]  /*44080*/  HMMA.16816.F32 R12, R4.reuse, R10, R20 ;  /* 0x0000000a040c723c */ /* 0x044ff00000001814 */
[----:B------:R-:W-:Y:S11]  /*44090*/  HMMA.16816.F32 R8, R4, R58, R16 ;  /* 0x0000003a0408723c */ /* 0x000ff60000001810 */
[----:B------:R-:W-:Y:S04]  /*440a0*/  @!UPT UIADD3 URZ, URZ, URZ, URZ ;  /* 0x0000003f3f3ff290 */ /* 0x000fe8000fffe03f */
[----:B------:R0:W-:Y:S01]  /*440b0*/  STL.64 [R1+0xcf0], R12 ;  /* 0x000cf00c01007387 */ /* 0x0001e20000100a00 */
[----:B------:R-:W-:Y:S02]  /*440c0*/  STL.64 [R1+0xcf8], R14 ;  /* 0x000cf80e01007387 */ /* 0x000fe40000100a00 */
[----:B------:R-:W-:Y:S02]  /*440d0*/  STL.64 [R1+0x2130], R26 ;  /* 0x0021301a01007387 */ /* 0x000fe40000100a00 */
[----:B------:R-:W-:Y:S03]  /*440e0*/  STL.64 [R1+0x2128], R24 ;  /* 0x0021281801007387 */ /* 0x000fe60000100a00 */
[----:B------:R-:W-:Y:S01]  /*440f0*/  STL.64 [R1+0xce0], R8 ;  /* 0x000ce00801007387 */ /* 0x000fe20000100a00 */
[----:B------:R-:W-:Y:S02]  /*44100*/  STL.64 [R1+0xce8], R10 ;  /* 0x000ce80a01007387 */ /* 0x000fe40000100a00 */
[----:B0-----:R-:W-:-:S02]  /*44110*/  IMAD.MOV.U32 R13, RZ, RZ, R58 ;  /* 0x000000ffff0d7224 */ /* 0x001fc400078e003a */
[----:B------:R-:W-:-:S05]  /*44120*/  IMAD.MOV.U32 R12, RZ, RZ, R59 ;  /* 0x000000ffff0c7224 */ /* 0x000fca00078e003b */
[----:B------:R0:W-:Y:S01]  /*44130*/  STL.64 [R1+0x21a8], R12 ;  /* 0x0021a80c01007387 */ /* 0x0001e20000100a00 */
        /* <DEDUP_REMOVED lines=27> */
[----:B------:R-:W3:Y:S02]  /*442f0*/  LDL.LU R35, [R1+0x38c] ;  /* 0x00038c0001237983 */ /* 0x000ee40000300800 */
[----:B0-----:R-:W4:Y:S02]  /*44300*/  LDL.LU R12, [R1+0x3a0] ;  /* 0x0003a000010c7983 */ /* 0x001f240000300800 */
[----:B------:R-:W4:Y:S01]  /*44310*/  LDL.LU R13, [R1+0x3a4] ;  /* 0x0003a400010d7983 */ /* 0x000f220000300800 */
[----:B------:R-:W4:Y:S01]  /*44320*/  LDL.LU R14, [R1+0x3a8] ;  /* 0x0003a800010e7983 */ /* 0x000f220000300800 */
[----:B------:R-:W4:Y:S03]  /*44330*/  LDL.LU R15, [R1+0x3ac] ;  /* 0x0003ac00010f7983 */ /* 0x000f260000300800 */
[----:B---3--:R0:W-:Y:S01]  /*44340*/  STL.64 [R1+0x21a0], R34 ;  /* 0x0021a02201007387 */ /* 0x0081e20000100a00 */
[----:B--2---:R-:W-:Y:S03]  /*44350*/  STL.64 [R1+0x2198], R32 ;  /* 0x0021982001007387 */ /* 0x004fe60000100a00 */
[----:B0-----:R-:W4:Y:S01]  /*44360*/  LDL.LU.64 R34, [R1+0x48] ;  /* 0x0000480001227983 */ /* 0x001f220000300a00 */
[----:B------:R-:W2:Y:S02]  /*44370*/  LDL.LU R28, [R1+0x390] ;  /* 0x00039000011c7983 */ /* 0x000ea40000300800 */
[----:B------:R-:W2:Y:S02]  /*44380*/  LDL.LU R29, [R1+0x394] ;  /* 0x00039400011d7983 */ /* 0x000ea40000300800 */
[----:B------:R-:W2:Y:S01]  /*44390*/  LDL.LU R30, [R1+0x398] ;  /* 0x00039800011e7983 */ /* 0x000ea20000300800 */
[----:B------:R-:W2:Y:S01]  /*443a0*/  LDL.LU R31, [R1+0x39c] ;  /* 0x00039c00011f7983 */ /* 0x000ea20000300800 */
[----:B------:R-:W2:Y:S02]  /*443b0*/  LDL.LU.64 R42, [R1+0x38] ;  /* 0x00003800012a7983 */ /* 0x000ea40000300a00 */
[----:B------:R-:W3:Y:S02]  /*443c0*/  LDL.LU.64 R54, [R1+0x28] ;  /* 0x0000280001367983 */ /* 0x000ee40000300a00 */
[----:B------:R-:W3:Y:S01]  /*443d0*/  LDL.LU R36, [R1+0x370] ;  /* 0x0003700001247983 */ /* 0x000ee20000300800 */
[----:B------:R-:W3:Y:S01]  /*443e0*/  LDL.LU R37, [R1+0x374] ;  /* 0x0003740001257983 */ /* 0x000ee20000300800 */
[----:B------:R-:W3:Y:S02]  /*443f0*/  LDL.LU R38, [R1+0x378] ;  /* 0x0003780001267983 */ /* 0x000ee40000300800 */
[----:B------:R-:W3:Y:S02]  /*44400*/  LDL.LU R39, [R1+0x37c] ;  /* 0x00037c0001277983 */ /* 0x000ee40000300800 */
[----:B------:R-:W3:Y:S01]  /*44410*/  LDL.LU.64 R46, [R1+0x18] ;  /* 0x00001800012e7983 */ /* 0x000ee20000300a00 */
[----:B------:R-:W3:Y:S01]  /*44420*/  LDL.LU.64 R22, [R1+0x8] ;  /* 0x0000080001167983 */ /* 0x000ee20000300a00 */
        /* <DEDUP_REMOVED lines=20> */
[C---:B----4-:R-:W-:Y:S08]  /*44570*/  HMMA.16816.F32 R12, R4.reuse, R34, R12 ;  /* 0x00000022040c723c */ /* 0x050ff0000000180c */
[----:B--2---:R-:W-:Y:S11]  /*44580*/  HMMA.16816.F32 R28, R4, R42, R28 ;  /* 0x0000002a041c723c */ /* 0x004ff6000000181c */
[----:B------:R-:W-:Y:S04]  /*44590*/  @!UPT UIADD3 URZ, URZ, URZ, URZ ;  /* 0x0000003f3f3ff290 */ /* 0x000fe8000fffe03f */
[----:B------:R0:W-:Y:S01]  /*445a0*/  STL.64 [R1+0xcd0], R12 ;  /* 0x000cd00c01007387 */ /* 0x0001e20000100a00 */
[----:B------:R1:W-:Y:S03]  /*445b0*/  STL.64 [R1+0xcd8], R14 ;  /* 0x000cd80e01007387 */ /* 0x0003e60000100a00 */
[----:B0-----:R-:W2:Y:S01]  /*445c0*/  LDL.LU.64 R12, [R1+0x21a8] ;  /* 0x0021a800010c7983 */ /* 0x001ea20000300a00 */
[----:B-1----:R-:W-:Y:S02]  /*445d0*/  IMAD.MOV.U32 R15, RZ, RZ, R34 ;  /* 0x000000ffff0f7224 */ /* 0x002fe400078e0022 */
[----:B------:R-:W-:Y:S02]  /*445e0*/  IMAD.MOV.U32 R14, RZ, RZ, R35 ;  /* 0x000000ffff0e7224 */ /* 0x000fe400078e0023 */
[----:B------:R-:W4:Y:S01]  /*445f0*/  LDL.LU.64 R34, [R1+0x21a0] ;  /* 0x0021a00001227983 */ /* 0x000f220000300a00 */
[----:B------:R-:W4:Y:S02]  /*44600*/  LDL.LU.64 R32, [R1+0x2198] ;  /* 0x0021980001207983 */ /* 0x000f240000300a00 */
[----:B------:R0:W-:Y:S02]  /*44610*/  STL.64 [R1+0xcc0], R28 ;  /* 0x000cc01c01007387 */ /* 0x0001e40000100a00 */
[----:B------:R1:W-:Y:S02]  /*44620*/  STL.64 [R1+0xcc8], R30 ;  /* 0x000cc81e01007387 */ /* 0x0003e40000100a00 */
[----:B0-----:R-:W-:Y:S01]  /*44630*/  IMAD.MOV.U32 R29, RZ, RZ, R42 ;  /* 0x000000ffff1d7224 */ /* 0x001fe200078e002a */
[----:B-1----:R-:W2:Y:S01]  /*44640*/  LDL.LU.64 R30, [R1+0x2190] ;  /* 0x00219000011e7983 */ /* 0x002ea20000300a00 */
[----:B------:R-:W-:-:S02]  /*44650*/  IMAD.MOV.U32 R28, RZ, RZ, R43 ;  /* 0x000000ffff1c7224 */ /* 0x000fc400078e002b */
[----:B------:R-:W2:Y:S02]  /*44660*/  LDL.LU.64 R42, [R1+0x2188] ;  /* 0x00218800012a7983 */ /* 0x000ea40000300a00 */
[----:B------:R-:W2:Y:S01]  /*44670*/  LDL.LU.64 R40, [R1+0x2180] ;  /* 0x0021800001287983 */ /* 0x000ea20000300a00 */
[C---:B---3--:R-:W-:Y:S08]  /*44680*/  HMMA.16816.F32 R36, R4.reuse, R46, R36 ;  /* 0x0000002e0424723c */ /* 0x048ff00000001824 */
[C---:B----4-:R-:W-:Y:S08]  /*44690*/  HMMA.16816.F32 R32, R4.reuse, R54, R32 ;  /* 0x000000360420723c */ /* 0x050ff00000001820 */
[----:B--2---:R-:W-:Y:S11]  /*446a0*/  HMMA.16816.F32 R40, R4, R22, R40 ;  /* 0x000000160428723c */ /* 0x004ff60000001828 */
[----:B------:R-:W-:Y:S04]  /*446b0*/  @!UPT UIADD3 URZ, URZ, URZ, URZ ;  /* 0x0000003f3f3ff290 */ /* 0x000fe8000fffe03f */
[----:B------:R0:W-:Y:S01]  /*446c0*/  STL.64 [R1+0xac0], R32 ;  /* 0x000ac02001007387 */ /* 0x0001e20000100a00 */
[----:B------:R1:W-:Y:S02]  /*446d0*/  STL.64 [R1+0xac8], R34 ;  /* 0x000ac82201007387 */ /* 0x0003e40000100a00 */
[----:B0-----:R-:W-:Y:S01]  /*446e0*/  IMAD.MOV.U32 R33, RZ, RZ, R54 ;  /* 0x000000ffff217224 */ /* 0x001fe200078e0036 */
[----:B-1----:R-:W2:Y:S01]  /*446f0*/  LDL.LU.64 R34, [R1+0x2178] ;  /* 0x0021780001227983 */ /* 0x002ea20000300a00 */
[----:B------:R-:W-:Y:S02]  /*44700*/  IMAD.MOV.U32 R32, RZ, RZ, R55 ;  /* 0x000000ffff207224 */ /* 0x000fe400078e0037 */
[----:B------:R-:W3:Y:S02]  /*44710*/  LDL.LU.64 R54, [R1+0x2170] ;  /* 0x0021700001367983 */ /* 0x000ee40000300a00 */
[----:B------:R-:W3:Y:S01]  /*44720*/  LDL.LU.64 R52, [R1+0x2168] ;  /* 0x0021680001347983 */ /* 0x000ee20000300a00 */
[----:B------:R0:W-:Y:S01]  /*44730*/  STL.64 [R1+0xaa0], R36 ;  /* 0x000aa02401007387 */ /* 0x0001e20000100a00 */
[----:B------:R1:W-:Y:S02]  /*44740*/  STL.64 [R1+0xaa8], R38 ;  /* 0x000aa82601007387 */ /* 0x0003e40000100a00 */
[----:B0-----:R-:W-:Y:S01]  /*44750*/  IMAD.MOV.U32 R37, RZ, RZ, R46 ;  /* 0x000000ffff257224 */ /* 0x001fe200078e002e */
[----:B-1----:R-:W4:Y:S01]  /*44760*/  LDL.LU.64 R38, [R1+0x2160] ;  /* 0x0021600001267983 */ /* 0x002f220000300a00 */
[----:B------:R-:W-:-:S02]  /*44770*/  IMAD.MOV.U32 R36, RZ, RZ, R47 ;  /* 0x000000ffff247224 */ /* 0x000fc400078e002f */
[----:B------:R-:W4:Y:S02]  /*44780*/  LDL.LU.64 R46, [R1+0x2158] ;  /* 0x00215800012e7983 */ /* 0x000f240000300a00 */
[----:B------:R-:W4:Y:S01]  /*44790*/  LDL.LU.64 R44, [R1+0x2150] ;  /* 0x00215000012c7983 */ /* 0x000f220000300a00 */
[----:B------:R0:W-:Y:S01]  /*447a0*/  STL.64 [R1+0xa90], R40 ;  /* 0x000a902801007387 */ /* 0x0001e20000100a00 */
[----:B------:R1:W-:Y:S02]  /*447b0*/  STL.64 [R1+0xa98], R42 ;  /* 0x000a982a01007387 */ /* 0x0003e40000100a00 */
[----:B0-----:R-:W-:Y:S01]  /*447c0*/  IMAD.MOV.U32 R41, RZ, RZ, R22 ;  /* 0x000000ffff297224 */ /* 0x001fe200078e0016 */
[----:B-1----:R-:W2:Y:S01]  /*447d0*/  LDL.LU.64 R42, [R1+0x2148] ;  /* 0x00214800012a7983 */ /* 0x002ea20000300a00 */
[----:B------:R-:W-:Y:S02]  /*447e0*/  IMAD.MOV.U32 R40, RZ, RZ, R23 ;  /* 0x000000ffff287224 */ /* 0x000fe400078e0017 */
[----:B------:R-:W2:Y:S02]  /*447f0*/  LDL.LU.64 R22, [R1+0x2140] ;  /* 0x0021400001167983 */ /* 0x000ea40000300a00 */
[----:B------:R-:W3:Y:S01]  /*44800*/  LDL.LU.64 R20, [R1+0x2138] ;  /* 0x0021380001147983 */ /* 0x000ee20000300a00 */
[C---:B--2---:R-:W-:Y:S11]  /*44810*/  HMMA.16816.F32 R24, R4.reuse, R22, R24 ;  /* 0x000000160418723c */ /* 0x044ff60000001818 */
[----:B------:R-:W-:Y:S11]  /*44820*/  @!UPT UIADD3 URZ, URZ, URZ, URZ ;  /* 0x0000003f3f3ff290 */ /* 0x000ff6000fffe03f */
[----:B------:R-:W-:Y:S01]  /*44830*/  @!UPT UIADD3 URZ, URZ, URZ, URZ ;  /* 0x0000003f3f3ff290 */ /* 0x000fe2000fffe03f */
[----:B------:R-:W-:Y:S01]  /*44840*/  STL.64 [R1+0xab0], R24 ;  /* 0x000ab01801007387 */ /* 0x000fe20000100a00 */
[----:B------:R0:W-:Y:S03]  /*44850*/  STL.64 [R1+0xab8], R26 ;  /* 0x000ab81a01007387 */ /* 0x0001e60000100a00 */
[----:B0-----:R-:W3:Y:S01]  /*44860*/  LDL.LU.64 R26, [R1+0x2130] ;  /* 0x00213000011a7983 */ /* 0x001ee20000300a00 */
[C---:B------:R-:W-:Y:S08]  /*44870*/  HMMA.16816.F32 R16, R4.reuse, R30, R16 ;  /* 0x0000001e0410723c */ /* 0x040ff00000001810 */
[C---:B------:R-:W-:Y:S08]  /*44880*/  HMMA.16816.F32 R48, R4.reuse, R34, R48 ;  /* 0x000000220430723c */ /* 0x040ff00000001830 */
[C---:B----4-:R-:W-:Y:S01]  /*44890*/  HMMA.16816.F32 R44, R4.reuse, R38, R44 ;  /* 0x00000026042c723c */ /* 0x050fe2000000182c */
[----:B------:R-:W2:Y:S01]  /*448a0*/  LDL.LU.64 R24, [R1+0x2128] ;  /* 0x0021280001187983 */ /* 0x000ea20000300a00 */
[----:B------:R-:W-:Y:S06]  /*448b0*/  STL.64 [R1+0x20d8], R22 ;  /* 0x0020d81601007387 */ /* 0x000fec0000100a00 */
[C---:B---3--:R-:W-:Y:S11]  /*448c0*/  HMMA.16816.F32 R52, R4.reuse, R26, R52 ;  /* 0x0000001a0434723c */ /* 0x048ff60000001834 */
[----:B------:R-:W-:Y:S11]  /*448d0*/  @!UPT UIADD3 URZ, URZ, URZ, URZ ;  /* 0x0000003f3f3ff290 */ /* 0x000ff6000fffe03f */
[----:B------:R-:W-:Y:S01]  /*448e0*/  @!UPT UIADD3 URZ, URZ, URZ, URZ ;  /* 0x0000003f3f3ff290 */ /* 0x000fe2000fffe03f */
[----:B------:R-:W-:Y:S01]  /*448f0*/  STL.64 [R1+0x920], R52 ;  /* 0x0009203401007387 */ /* 0x000fe20000100a00 */
[----:B------:R0:W-:Y:S03]  /*44900*/  STL.64 [R1+0x928], R54 ;  /* 0x0009283601007387 */ /* 0x0001e60000100a00 */
[----:B0-----:R-:W3:Y:S01]  /*44910*/  LDL.LU.64 R54, [R1+0x2120] ;  /* 0x0021200001367983 */ /* 0x001ee20000300a00 */
[----:B------:R-:W-:Y:S02]  /*44920*/  STL.64 [R1+0x2088], R26 ;  /* 0x0020881a01007387 */ /* 0x000fe40000100a00 */
[----:B------:R-:W-:Y:S02]  /*44930*/  STL.64 [R1+0x900], R16 ;  /* 0x0009001001007387 */ /* 0x000fe40000100a00 */
[----:B------:R0:W-:Y:S02]  /*44940*/  STL.64 [R1+0x908], R18 ;  /* 0x0009081201007387 */ /* 0x0001e40000100a00 */
[----:B------:R-:W-:Y:S01]  /*44950*/  IMAD.MOV.U32 R53, RZ, RZ, R16 ;  /* 0x000000ffff357224 */ /* 0x000fe200078e0010 */
[----:B0-----:R-:W4:Y:S01]  /*44960*/  LDL.LU.64 R18, [R1+0x2118] ;  /* 0x0021180001127983 */ /* 0x001f220000300a00 */
[----:B------:R-:W4:Y:S02]  /*44970*/  LDL.LU.64 R16, [R1+0x2110] ;  /* 0x0021100001107983 */ /* 0x000f240000300a00 */
[----:B------:R-:W-:Y:S02]  /*44980*/  STL.64 [R1+0x2078], R30 ;  /* 0x0020781e01007387 */ /* 0x000fe40000100a00 */
[----:B------:R-:W-:Y:S01]  /*44990*/  STL.64 [R1+0x8f0], R48 ;  /* 0x0008f03001007387 */ /* 0x000fe20000100a00 */
[----:B------:R0:W-:Y:S04]  /*449a0*/  STL.64 [R1+0x8f8], R50 ;  /* 0x0008f83201007387 */ /* 0x0001e80000100a00 */
[----:B0-----:R-:W2:Y:S01]  /*449b0*/  LDL.LU.64 R50, [R1+0x2108] ;  /* 0x0021080001327983 */ /* 0x001ea20000300a00 */
[----:B------:R-:W-:Y:S02]  /*449c0*/  STL.64 [R1+0x2080], R34 ;  /* 0x0020802201007387 */ /* 0x000fe40000100a00 */
[----:B------:R-:W-:Y:S02]  /*449d0*/  STL.64 [R1+0x8e0], R44 ;  /* 0x0008e02c01007387 */ /* 0x000fe40000100a00 */
[----:B------:R0:W-:Y:S02]  /*449e0*/  STL.64 [R1+0x8e8], R46 ;  /* 0x0008e82e01007387 */ /* 0x0001e40000100a00 */
[----:B0-----:R-:W4:Y:S01]  /*449f0*/  LDL.LU.64 R46, [R1+0x2100] ;  /* 0x00210000012e7983 */ /* 0x001f220000300a00 */
[C---:B------:R-:W-:Y:S01]  /*44a00*/  HMMA.16816.F32 R8, R4.reuse, R42, R8 ;  /* 0x0000002a0408723c */ /* 0x040fe20000001808 */
[----:B------:R-:W-:Y:S11]  /*44a10*/  STL.64 [R1+0x2090], R38 ;  /* 0x0020902601007387 */ /* 0x000ff60000100a00 */
[----:B------:R-:W-:Y:S11]  /*44a20*/  @!UPT UIADD3 URZ, URZ, URZ, URZ ;  /* 0x0000003f3f3ff290 */ /* 0x000ff6000fffe03f */
[----:B------:R-:W-:Y:S01]  /*44a30*/  STL.64 [R1+0x860], R8 ;  /* 0x0008600801007387 */ /* 0x000fe20000100a00 */
[----:B------:R0:W-:Y:S03]  /*44a40*/  STL.64 [R1+0x868], R10 ;  /* 0x0008680a01007387 */ /* 0x0001e60000100a00 */
[----:B0-----:R-:W3:Y:S01]  /*44a50*/  LDL.LU.64 R10, [R1+0x20f8] ;  /* 0x0020f800010a7983 */ /* 0x001ee20000300a00 */
[----:B------:R-:W3:Y:S01]  /*44a60*/  LDL.LU.64 R8, [R1+0x20f0] ;  /* 0x0020f00001087983 */ /* 0x000ee20000300a00 */
[C---:B----4-:R-:W-:Y:S02]  /*44a70*/  HMMA.16816.F32 R16, R4.reuse, R46, R16 ;  /* 0x0000002e0410723c */ /* 0x050fe40000001810 */
[----:B------:R2:W-:Y:S06]  /*44a80*/  STL.64 [R1+0x2038], R46 ;  /* 0x0020382e01007387 */ /* 0x0005ec0000100a00 */
[----:B--2---:R-:W-:Y:S11]  /*44a90*/  HMMA.16816.F32 R44, R4, R50, R56 ;  /* 0x00000032042c723c */ /* 0x004ff60000001838 */
[----:B------:R-:W-:Y:S04]  /*44aa0*/  @!UPT UIADD3 URZ, URZ, URZ, URZ ;  /* 0x0000003f3f3ff290 */ /* 0x000fe8000fffe03f */
[----:B------:R0:W-:Y:S01]  /*44ab0*/  STL.64 [R1+0x850], R16 ;  /* 0x0008501001007387 */ /* 0x0001e20000100a00 */
[----:B------:R1:W-:Y:S02]  /*44ac0*/  STL.64 [R1+0x858], R18 ;  /* 0x0008581201007387 */ /* 0x0003e40000100a00 */
[----:B------:R-:W-:Y:S01]  /*44ad0*/  STL.64 [R1+0x2040], R50 ;  /* 0x0020403201007387 */ /* 0x000fe20000100a00 */
[----:B0-----:R-:W2:Y:S04]  /*44ae0*/  LDL.LU R16, [R1+0xa0] ;  /* 0x0000a00001107983 */ /* 0x001ea80000300800 */
[----:B------:R0:W-:Y:S02]  /*44af0*/  STL.64 [R1+0x7c0], R44 ;  /* 0x0007c02c01007387 */ /* 0x0001e40000100a00 */
[----:B------:R4:W-:Y:S02]  /*44b00*/  STL.64 [R1+0x7c8], R46 ;  /* 0x0007c82e01007387 */ /* 0x0009e40000100a00 */
[----:B------:R-:W2:Y:S01]  /*44b10*/  LDL.LU R17, [R1+0xa4] ;  /* 0x0000a40001117983 */ /* 0x000ea20000300800 */
[----:B-1----:R-:W2:Y:S01]  /*44b20*/  LDL.LU R18, [R1+0xa8] ;  /* 0x0000a80001127983 */ /* 0x002ea20000300800 */
[----:B------:R-:W2:Y:S03]  /*44b30*/  LDL.LU R19, [R1+0xac] ;  /* 0x0000ac0001137983 */ /* 0x000ea60000300800 */
[----:B--2---:R-:W-:Y:S01]  /*44b40*/  STL.64 [R1+0x2050], R18 ;  /* 0x0020501201007387 */ /* 0x004fe20000100a00 */
[----:B------:R1:W-:Y:S02]  /*44b50*/  STL.64 [R1+0x2048], R16 ;  /* 0x0020481001007387 */ /* 0x0003e40000100a00 */
[----:B0-----:R-:W2:Y:S02]  /*44b60*/  LDL.LU R44, [R1+0xb0] ;  /* 0x0000b000012c7983 */ /* 0x001ea40000300800 */
[----:B------:R-:W2:Y:S01]  /*44b70*/  LDL.LU R45, [R1+0xb4] ;  /* 0x0000b400012d7983 */ /* 0x000ea20000300800 */
[----:B----4-:R-:W4:Y:S01]  /*44b80*/  LDL.LU R46, [R1+0xb8] ;  /* 0x0000b800012e7983 */ /* 0x010f220000300800 */
[----:B------:R-:W4:Y:S03]  /*44b90*/  LDL.LU R47, [R1+0xbc] ;  /* 0x0000bc00012f7983 */ /* 0x000f260000300800 */
[----:B----4-:R0:W-:Y:S01]  /*44ba0*/  STL.64 [R1+0x2060], R46 ;  /* 0x0020602e01007387 */ /* 0x0101e20000100a00 */
[----:B--2---:R-:W-:Y:S02]  /*44bb0*/  STL.64 [R1+0x2058], R44 ;  /* 0x0020582c01007387 */ /* 0x004fe40000100a00 */
[----:B-1----:R-:W2:Y:S02]  /*44bc0*/  LDL.LU R16, [R1+0xd0] ;  /* 0x0000d00001107983 */ /* 0x002ea40000300800 */
[----:B------:R-:W2:Y:S01]  /*44bd0*/  LDL.LU R17, [R1+0xd4] ;  /* 0x0000d40001117983 */ /* 0x000ea20000300800 */
[----:B------:R-:W4:Y:S01]  /*44be0*/  LDL.LU R18, [R1+0xd8] ;  /* 0x0000d80001127983 */ /* 0x000f220000300800 */
[----:B------:R-:W4:Y:S02]  /*44bf0*/  LDL.LU R19, [R1+0xdc] ;  /* 0x0000dc0001137983 */ /* 0x000f240000300800 */
[----:B------:R-:W-:-:S02]  /*44c00*/  IMAD.MOV.U32 R30, RZ, RZ, R37 ;  /* 0x000000ffff1e7224 */ /* 0x000fc400078e0025 */
[----:B------:R-:W-:Y:S02]  /*44c10*/  IMAD.MOV.U32 R31, RZ, RZ, R36 ;  /* 0x000000ffff1f7224 */ /* 0x000fe400078e0024 */
[----:B------:R-:W-:Y:S02]  /*44c20*/  IMAD.MOV.U32 R26, RZ, RZ, R33 ;  /* 0x000000ffff1a7224 */ /* 0x000fe400078e0021 */
[----:B------:R-:W-:Y:S02]  /*44c30*/  IMAD.MOV.U32 R27, RZ, RZ, R32 ;  /* 0x000000ffff1b7224 */ /* 0x000fe400078e0020 */
[----:B0-----:R-:W-:Y:S02]  /*44c40*/  IMAD.MOV.U32 R46, RZ, RZ, R41 ;  /* 0x000000ffff2e7224 */ /* 0x001fe400078e0029 */
[----:B------:R-:W-:Y:S01]  /*44c50*/  IMAD.MOV.U32 R47, RZ, RZ, R40 ;  /* 0x000000ffff2f7224 */ /* 0x000fe200078e0028 */
[----:B----4-:R-:W-:Y:S01]  /*44c60*/  STL.64 [R1+0x2070], R18 ;  /* 0x0020701201007387 */ /* 0x010fe20000100a00 */
[----:B--2---:R-:W-:Y:S03]  /*44c70*/  STL.64 [R1+0x2068], R16 ;  /* 0x0020681001007387 */ /* 0x004fe60000100a00 */
[----:B------:R0:W-:Y:S02]  /*44c80*/  STL.64 [R1+0x2098], R46 ;  /* 0x0020982e01007387 */ /* 0x0001e40000100a00 */
[----:B------:R1:W-:Y:S01]  /*44c90*/  STL.64 [R1+0x20a0], R30 ;  /* 0x0020a01e01007387 */ /* 0x0003e20000100a00 */
[----:B------:R2:W-:Y:S01]  /*44ca0*/  STL.64 [R1+0x20a8], R26 ;  /* 0x0020a81a01007387 */ /* 0x0005e20000100a00 */
[----:B------:R-:W4:Y:S02]  /*44cb0*/  LDL.LU R36, [R1+0x100] ;  /* 0x0001000001247983 */ /* 0x000f240000300800 */
[----:B------:R-:W4:Y:S02]  /*44cc0*/  LDL.LU R37, [R1+0x104] ;  /* 0x0001040001257983 */ /* 0x000f240000300800 */
[----:B------:R-:W2:Y:S01]  /*44cd0*/  LDL.LU R38, [R1+0x108] ;  /* 0x0001080001267983 */ /* 0x000ea20000300800 */
[----:B------:R-:W2:Y:S01]  /*44ce0*/  LDL.LU R39, [R1+0x10c] ;  /* 0x00010c0001277983 */ /* 0x000ea20000300800 */
[----:B0-----:R-:W-:-:S02]  /*44cf0*/  IMAD.MOV.U32 R46, RZ, RZ, R29 ;  /* 0x000000ffff2e7224 */ /* 0x001fc400078e001d */
[----:B------:R-:W-:Y:S01]  /*44d00*/  IMAD.MOV.U32 R47, RZ, RZ, R28 ;  /* 0x000000ffff2f7224 */ /* 0x000fe200078e001c */
[----:B--2---:R-:W-:Y:S01]  /*44d10*/  STL.64 [R1+0x20b8], R38 ;  /* 0x0020b82601007387 */ /* 0x004fe20000100a00 */
[----:B----4-:R-:W-:Y:S03]  /*44d20*/  STL.64 [R1+0x20b0], R36 ;  /* 0x0020b02401007387 */ /* 0x010fe60000100a00 */
[----:B------:R0:W-:Y:S02]  /*44d30*/  STL.64 [R1+0x20c0], R46 ;  /* 0x0020c02e01007387 */ /* 0x0001e40000100a00 */
[----:B------:R-:W2:Y:S01]  /*44d40*/  LDL.LU R28, [R1+0x110] ;  /* 0x00011000011c7983 */ /* 0x000ea20000300800 */
[----:B------:R-:W2:Y:S01]  /*44d50*/  LDL.LU R29, [R1+0x114] ;  /* 0x00011400011d7983 */ /* 0x000ea20000300800 */
[----:B-1----:R-:W4:Y:S02]  /*44d60*/  LDL.LU R30, [R1+0x118] ;  /* 0x00011800011e7983 */ /* 0x002f240000300800 */
[----:B------:R-:W4:Y:S02]  /*44d70*/  LDL.LU R31, [R1+0x11c] ;  /* 0x00011c00011f7983 */ /* 0x000f240000300800 */
[----:B------:R-:W-:-:S02]  /*44d80*/  IMAD.MOV.U32 R26, RZ, RZ, R15 ;  /* 0x000000ffff1a7224 */ /* 0x000fc400078e000f */
[----:B------:R-:W-:Y:S02]  /*44d90*/  IMAD.MOV.U32 R27, RZ, RZ, R14 ;  /* 0x000000ffff1b7224 */ /* 0x000fe400078e000e */
[----:B0-----:R-:W-:Y:S02]  /*44da0*/  IMAD.MOV.U32 R47, RZ, RZ, R12 ;  /* 0x000000ffff2f7224 */ /* 0x001fe400078e000c */
[----:B------:R-:W-:Y:S02]  /*44db0*/  IMAD.MOV.U32 R46, RZ, RZ, R13 ;  /* 0x000000ffff2e7224 */ /* 0x000fe400078e000d */
[----:B------:R-:W-:Y:S02]  /*44dc0*/  IMAD.MOV.U32 R23, RZ, RZ, R24 ;  /* 0x000000ffff177224 */ /* 0x000fe400078e0018 */
[----:B------:R-:W-:Y:S01]  /*44dd0*/  IMAD.MOV.U32 R22, RZ, RZ, R25 ;  /* 0x000000ffff167224 */ /* 0x000fe200078e0019 */
[----:B----4-:R-:W-:Y:S01]  /*44de0*/  STL.64 [R1+0x20d0], R30 ;  /* 0x0020d01e01007387 */ /* 0x010fe20000100a00 */
[----:B--2---:R0:W-:Y:S02]  /*44df0*/  STL.64 [R1+0x20c8], R28 ;  /* 0x0020c81c01007387 */ /* 0x0041e40000100a00 */
[----:B------:R1:W-:Y:S02]  /*44e00*/  STL.64 [R1+0x20e0], R26 ;  /* 0x0020e01a01007387 */ /* 0x0003e40000100a00 */
[----:B------:R-:W3:Y:S01]  /*44e10*/  LDL.LU R12, [R1+0x150] ;  /* 0x00015000010c7983 */ /* 0x000ee20000300800 */
[----:B------:R-:W3:Y:S01]  /*44e20*/  LDL.LU R13, [R1+0x154] ;  /* 0x00015400010d7983 */ /* 0x000ee20000300800 */
[----:B------:R-:W3:Y:S02]  /*44e30*/  LDL.LU R14, [R1+0x158] ;  /* 0x00015800010e7983 */ /* 0x000ee40000300800 */
[----:B------:R-:W3:Y:S01]  /*44e40*/  LDL.LU R15, [R1+0x15c] ;  /* 0x00015c00010f7983 */ /* 0x000ee20000300800 */
[----:B0-----:R-:W2:Y:S01]  /*44e50*/  LDL.LU R28, [R1+0x130] ;  /* 0x00013000011c7983 */ /* 0x001ea20000300800 */
[----:B------:R-:W2:Y:S02]  /*44e60*/  LDL.LU R29, [R1+0x134] ;  /* 0x00013400011d7983 */ /* 0x000ea40000300800 */
[----:B------:R-:W2:Y:S02]  /*44e70*/  LDL.LU R30, [R1+0x138] ;  /* 0x00013800011e7983 */ /* 0x000ea40000300800 */
[----:B------:R-:W2:Y:S01]  /*44e80*/  LDL.LU R31, [R1+0x13c] ;  /* 0x00013c00011f7983 */ /* 0x000ea20000300800 */
[----:B------:R-:W4:Y:S01]  /*44e90*/  LDL.LU R24, [R1+0x140] ;  /* 0x0001400001187983 */ /* 0x000f220000300800 */
[----:B------:R-:W4:Y:S02]  /*44ea0*/  LDL.LU R25, [R1+0x144] ;  /* 0x0001440001197983 */ /* 0x000f240000300800 */
[----:B-1----:R-:W4:Y:S02]  /*44eb0*/  LDL.LU R26, [R1+0x148] ;  /* 0x00014800011a7983 */ /* 0x002f240000300800 */
        /* <DEDUP_REMOVED lines=21> */
[----:B---3--:R-:W-:Y:S01]  /*45010*/  HMMA.16816.F32 R12, R4, R54, R12 ;  /* 0x00000036040c723c */ /* 0x008fe2000000180c */
[----:B------:R-:W3:Y:S06]  /*45020*/  LDL.LU R4, [R1+0x80] ;  /* 0x0000800001047983 */ /* 0x000eec0000300800 */
[----:B------:R-:W-:Y:S01]  /*45030*/  IMAD.MOV.U32 R7, RZ, RZ, R2 ;  /* 0x000000ffff077224 */ /* 0x000fe200078e0002 */
[----:B--2---:R-:W-:Y:S11]  /*45040*/  HMMA.16816.F32 R44, R8, R46, R28 ;  /* 0x0000002e082c723c */ /* 0x004ff6000000181c */
[----:B------:R-:W-:Y:S04]  /*45050*/  @!UPT UIADD3 URZ, URZ, URZ, URZ ;  /* 0x0000003f3f3ff290 */ /* 0x000fe8000fffe03f */
[----:B------:R0:W-:Y:S01]  /*45060*/  STL.64 [R1+0x7b0], R12 ;  /* 0x0007b00c01007387 */ /* 0x0001e20000100a00 */
[----:B------:R1:W-:Y:S02]  /*45070*/  STL.64 [R1+0x7b8], R14 ;  /* 0x0007b80e01007387 */ /* 0x0003e40000100a00 */
[----:B------:R-:W3:Y:S02]  /*45080*/  LDL.LU R5, [R1+0x84] ;  /* 0x0000840001057983 */ /* 0x000ee40000300800 */
[----:B------:R-:W3:Y:S01]  /*45090*/  LDL.LU R6, [R1+0x88] ;  /* 0x0000880001067983 */ /* 0x000ee20000300800 */
[----:B------:R-:W2:Y:S01]  /*450a0*/  LDL.LU R2, [R1+0x20ec] ;  /* 0x0020ec0001027983 */ /* 0x000ea20000300800 */
[----:B0-----:R-:W-:Y:S02]  /*450b0*/  IMAD.MOV.U32 R12, RZ, RZ, R0 ;  /* 0x000000ffff0c7224 */ /* 0x001fe400078e0000 */
[----:B------:R-:W-:Y:S01]  /*450c0*/  IMAD.MOV.U32 R13, RZ, RZ, R21 ;  /* 0x000000ffff0d7224 */ /* 0x000fe200078e0015 */
[----:B------:R-:W2:Y:S01]  /*450d0*/  LDL.LU R0, [R1+0x20e8] ;  /* 0x0020e80001007983 */ /* 0x000ea20000300800 */
[----:B-1----:R-:W-:-:S02]  /*450e0*/  IMAD.MOV.U32 R14, RZ, RZ, R20 ;  /* 0x000000ffff0e7224 */ /* 0x002fc400078e0014 */
[----:B------:R-:W2:Y:S01]  /*450f0*/  LDL.LU.64 R40, [R1+0xb38] ;  /* 0x000b380001287983 */ /* 0x000ea20000300a00 */
[----:B----4-:R-:W-:Y:S01]  /*45100*/  HMMA.16816.F32 R20, R8, R22, R24 ;  /* 0x000000160814723c */ /* 0x010fe20000001818 */
[----:B------:R-:W4:Y:S11]  /*45110*/  LDL.LU.64 R26, [R1+0x20e0] ;  /* 0x0020e000011a7983 */ /* 0x000f360000300a00 */
[----:B------:R-:W-:Y:S11]  /*45120*/  @!UPT UIADD3 URZ, URZ, URZ, URZ ;  /* 0x0000003f3f3ff290 */ /* 0x000ff6000fffe03f */
[----:B------:R0:W-:Y:S01]  /*45130*/  STL.64 [R1+0xbf0], R20 ;  /* 0x000bf01401007387 */ /* 0x0001e20000100a00 */
[----:B------:R1:W-:Y:S02]  /*45140*/  STL.64 [R1+0xbf8], R22 ;  /* 0x000bf81601007387 */ /* 0x0003e40000100a00 */
[----:B0-----:R-:W-:Y:S02]  /*45150*/  IMAD.MOV.U32 R20, RZ, RZ, R22 ;  /* 0x000000ffff147224 */ /* 0x001fe400078e0016 */
[----:B-1----:R-:W2:Y:S01]  /*45160*/  LDL.LU.64 R22, [R1+0x20d8] ;  /* 0x0020d80001167983 */ /* 0x002ea20000300a00 */
[----:B------:R-:W2:Y:S02]  /*45170*/  LDL.LU.64 R30, [R1+0x20d0] ;  /* 0x0020d000011e7983 */ /* 0x000ea40000300a00 */
[----:B------:R-:W2:Y:S02]  /*45180*/  LDL.LU.64 R28, [R1+0x20c8] ;  /* 0x0020c800011c7983 */ /* 0x000ea40000300a00 */
[----:B------:R-:W-:Y:S01]  /*45190*/  STL.64 [R1+0xba0], R44 ;  /* 0x000ba02c01007387 */ /* 0x000fe20000100a00 */
[----:B------:R0:W-:Y:S01]  /*451a0*/  STL.64 [R1+0xba8], R46 ;  /* 0x000ba82e01007387 */ /* 0x0001e20000100a00 */
[----:B------:R-:W-:-:S03]  /*451b0*/  IMAD.MOV.U32 R21, RZ, RZ, R46 ;  /* 0x000000ffff157224 */ /* 0x000fc600078e002e */
[----:B0-----:R-:W2:Y:S01]  /*451c0*/  LDL.LU.64 R46, [R1+0x20c0] ;  /* 0x0020c000012e7983 */ /* 0x001ea20000300a00 */
[C---:B----4-:R-:W-:Y:S03]  /*451d0*/  HMMA.16816.F32 R24, R8.reuse, R26, R36 ;  /* 0x0000001a0818723c */ /* 0x050fe60000001824 */
[----:B------:R-:W4:Y:S01]  /*451e0*/  LDL.LU.64 R38, [R1+0x20b8] ;  /* 0x0020b80001267983 */ /* 0x000f220000300a00 */
[----:B------:R-:W4:Y:S11]  /*451f0*/  LDL.LU.64 R36, [R1+0x20b0] ;  /* 0x0020b00001247983 */ /* 0x000f360000300a00 */
[----:B------:R-:W-:Y:S08]  /*45200*/  @!UPT UIADD3 URZ, URZ, URZ, URZ ;  /* 0x0000003f3f3ff290 */ /* 0x000ff0000fffe03f */
[----:B------:R-:W-:Y:S01]  /*45210*/  STL.64 [R1+0xb60], R24 ;  /* 0x000b601801007387 */ /* 0x000fe20000100a00 */
[----:B------:R0:W-:Y:S03]  /*45220*/  STL.64 [R1+0xb68], R26 ;  /* 0x000b681a01007387 */ /* 0x0001e60000100a00 */
[----:B0-----:R-:W4:Y:S01]  /*45230*/  LDL.LU.64 R26, [R1+0x20a8] ;  /* 0x0020a800011a7983 */ /* 0x001f220000300a00 */
[C---:B--2---:R-:W-:Y:S03]  /*45240*/  HMMA.16816.F32 R44, R8.reuse, R46, R28 ;  /* 0x0000002e082c723c */ /* 0x044fe6000000181c */
[----:B------:R-:W2:Y:S11]  /*45250*/  LDL.LU.64 R30, [R1+0x20a0] ;  /* 0x0020a000011e7983 */ /* 0x000eb60000300a00 */
[----:B------:R-:W-:Y:S09]  /*45260*/  @!UPT UIADD3 URZ, URZ, URZ, URZ ;  /* 0x0000003f3f3ff290 */ /* 0x000ff2000fffe03f */
[----:B------:R-:W-:Y:S01]  /*45270*/  STL.64 [R1+0xb40], R44 ;  /* 0x000b402c01007387 */ /* 0x000fe20000100a00 */
[----:B------:R0:W-:Y:S03]  /*45280*/  STL.64 [R1+0xb48], R46 ;  /* 0x000b482e01007387 */ /* 0x0001e60000100a00 */
[----:B0-----:R-:W3:Y:S01]  /*45290*/  LDL.LU.64 R46, [R1+0x2098] ;  /* 0x00209800012e7983 */ /* 0x001ee20000300a00 */
[C---:B----4-:R-:W-:Y:S03]  /*452a0*/  HMMA.16816.F32 R24, R8.reuse, R26, R36 ;  /* 0x0000001a0818723c */ /* 0x050fe60000001824 */
[----:B------:R-:W4:Y:S05]  /*452b0*/  LDL.LU.64 R38, [R1+0x2090] ;  /* 0x0020900001267983 */ /* 0x000f2a0000300a00 */
[----:B--2---:R-:W-:Y:S11]  /*452c0*/  HMMA.16816.F32 R28, R8, R30, R32 ;  /* 0x0000001e081c723c */ /* 0x004ff60000001820 */
[----:B------:R-:W-:Y:S04]  /*452d0*/  @!UPT UIADD3 URZ, URZ, URZ, URZ ;  /* 0x0000003f3f3ff290 */ /* 0x000fe8000fffe03f */
        /* <DEDUP_REMOVED lines=10> */
[----:B------:R-:W2:Y:S02]  /*45380*/  LDL.LU.64 R32, [R1+0xb28] ;  /* 0x000b280001207983 */ /* 0x000ea40000300a00 */
[----:B------:R-:W2:Y:S01]  /*45390*/  LDL.LU.64 R28, [R1+0xb20] ;  /* 0x000b2000011c7983 */ /* 0x000ea20000300a00 */
[C---:B---3--:R-:W-:Y:S01]  /*453a0*/  HMMA.16816.F32 R44, R8.reuse, R46, R16 ;  /* 0x0000002e082c723c */ /* 0x048fe20000001810 */
[----:B------:R-:W3:Y:S01]  /*453b0*/  LDL.LU.64 R18, [R1+0x2070] ;  /* 0x0020700001127983 */ /* 0x000ee20000300a00 */
[----:B------:R-:W3:Y:S11]  /*453c0*/  LDL.LU.64 R16, [R1+0x2068] ;  /* 0x0020680001107983 */ /* 0x000ef60000300a00 */
[----:B------:R-:W-:Y:S10]  /*453d0*/  @!UPT UIADD3 URZ, URZ, URZ, URZ ;  /* 0x0000003f3f3ff290 */ /* 0x000ff4000fffe03f */
[----:B------:R-:W-:Y:S01]  /*453e0*/  STL.64 [R1+0x8d0], R44 ;  /* 0x0008d02c01007387 */ /* 0x000fe20000100a00 */
[----:B------:R0:W-:Y:S03]  /*453f0*/  STL.64 [R1+0x8d8], R46 ;  /* 0x0008d82e01007387 */ /* 0x0001e60000100a00 */
[----:B0-----:R-:W2:Y:S01]  /*45400*/  LDL.LU.64 R46, [R1+0x2060] ;  /* 0x00206000012e7983 */ /* 0x001ea20000300a00 */
[----:B------:R-:W2:Y:S02]  /*45410*/  LDL.LU.64 R44, [R1+0x2058] ;  /* 0x00205800012c7983 */ /* 0x000ea40000300a00 */
[----:B------:R-:W2:Y:S01]  /*45420*/  LDL.LU R61, [R1+0xde0] ;  /* 0x000de000013d7983 */ /* 0x000ea20000300800 */
[C---:B---3--:R-:W-:Y:S11]  /*45430*/  HMMA.16816.F32 R16, R8.reuse, R22, R16 ;  /* 0x000000160810723c */ /* 0x048ff60000001810 */
[----:B------:R-:W-:Y:S11]  /*45440*/  @!UPT UIADD3 URZ, URZ, URZ, URZ ;  /* 0x0000003f3f3ff290 */ /* 0x000ff6000fffe03f */
[----:B------:R-:W-:Y:S01]  /*45450*/  @!UPT UIADD3 URZ, URZ, URZ, URZ ;  /* 0x0000003f3f3ff290 */ /* 0x000fe2000fffe03f */
[----:B------:R-:W-:Y:S01]  /*45460*/  STL.64 [R1+0x8c0], R16 ;  /* 0x0008c01001007387 */ /* 0x000fe20000100a00 */
[----:B------:R0:W-:Y:S03]  /*45470*/  STL.64 [R1+0x8c8], R18 ;  /* 0x0008c81201007387 */ /* 0x0001e60000100a00 */
[----:B0-----:R-:W3:Y:S01]  /*45480*/  LDL.LU.64 R18, [R1+0x2050] ;  /* 0x0020500001127983 */ /* 0x001ee20000300a00 */
[----:B------:R-:W3:Y:S01]  /*45490*/  LDL.LU.64 R16, [R1+0x2048] ;  /* 0x0020480001107983 */ /* 0x000ee20000300a00 */
[C---:B--2---:R-:W-:Y:S08]  /*454a0*/  HMMA.16816.F32 R48, R8.reuse, R26, R48 ;  /* 0x0000001a0830723c */ /* 0x044ff00000001830 */
[C---:B------:R-:W-:Y:S08]  /*454b0*/  HMMA.16816.F32 R44, R8.reuse, R30, R44 ;  /* 0x0000001e082c723c */ /* 0x040ff0000000182c */
[C---:B----4-:R-:W-:Y:S07]  /*454c0*/  HMMA.16816.F32 R56, R8.reuse, R38, R56 ;  /* 0x000000260838723c */ /* 0x050fee0000001838 */
[----:B------:R-:W-:Y:S01]  /*454d0*/  STL.64 [R1+0x7d0], R48 ;  /* 0x0007d03001007387 */ /* 0x000fe20000100a00 */
[----:B------:R0:W-:Y:S03]  /*454e0*/  STL.64 [R1+0x7d8], R50 ;  /* 0x0007d83201007387 */ /* 0x0001e60000100a00 */
[----:B0-----:R-:W2:Y:S04]  /*454f0*/  LDL.LU.64 R50, [R1+0x2040] ;  /* 0x0020400001327983 */ /* 0x001ea80000300a00 */
[----:B------:R-:W-:Y:S02]  /*45500*/  STL.64 [R1+0x7e0], R44 ;  /* 0x0007e02c01007387 */ /* 0x000fe40000100a00 */
[----:B------:R0:W-:Y:S02]  /*45510*/  STL.64 [R1+0x7e8], R46 ;  /* 0x0007e82e01007387 */ /* 0x0001e40000100a00 */
[----:B0-----:R-:W4:Y:S01]  /*45520*/  LDL.LU.64 R46, [R1+0x2038] ;  /* 0x00203800012e7983 */ /* 0x001f220000300a00 */
[C---:B---3--:R-:W-:Y:S11]  /*45530*/  HMMA.16816.F32 R16, R8.reuse, R34, R16 ;  /* 0x000000220810723c */ /* 0x048ff60000001810 */
[----:B------:R-:W-:Y:S11]  /*45540*/  @!UPT UIADD3 URZ, URZ, URZ, URZ ;  /* 0x0000003f3f3ff290 */ /* 0x000ff6000fffe03f */
[----:B------:R-:W-:Y:S01]  /*45550*/  @!UPT UIADD3 URZ, URZ, URZ, URZ ;  /* 0x0000003f3f3ff290 */ /* 0x000fe2000fffe03f */
[----:B------:R-:W-:Y:S01]  /*45560*/  STL.64 [R1+0x7f0], R16 ;  /* 0x0007f01001007387 */ /* 0x000fe20000100a00 */
[----:B------:R0:W-:Y:S03]  /*45570*/  STL.64 [R1+0x7f8], R18 ;  /* 0x0007f81201007387 */ /* 0x0001e60000100a00 */
[----:B0-----:R-:W3:Y:S01]  /*45580*/  LDL.LU.64 R18, [R1+0x2030] ;  /* 0x0020300001127983 */ /* 0x001ee20000300a00 */
[----:B------:R-:W3:Y:S02]  /*45590*/  LDL.LU.64 R16, [R1+0x2028] ;  /* 0x0020280001107983 */ /* 0x000ee40000300a00 */
[----:B------:R-:W-:Y:S02]  /*455a0*/  STL.64 [R1+0x800], R56 ;  /* 0x0008003801007387 */ /* 0x000fe40000100a00 */
[----:B------:R0:W-:Y:S02]  /*455b0*/  STL.64 [R1+0x808], R58 ;  /* 0x0008083a01007387 */ /* 0x0001e40000100a00 */
[----:B0-----:R-:W2:Y:S01]  /*455c0*/  LDL.LU.64 R58, [R1+0x2020] ;  /* 0x00202000013a7983 */ /* 0x001ea20000300a00 */
[----:B------:R-:W2:Y:S01]  /*455d0*/  LDL.LU.64 R56, [R1+0x2018] ;  /* 0x0020180001387983 */ /* 0x000ea20000300a00 */
[C---:B------:R-:W-:Y:S01]  /*455e0*/  HMMA.16816.F32 R4, R8.reuse, R42, R4 ;  /* 0x0000002a0804723c */ /* 0x040fe20000001804 */
[----:B------:R-:W-:Y:S11]  /*455f0*/  IMAD.MOV.U32 R15, RZ, RZ, R3 ;  /* 0x000000ffff0f7224 */ /* 0x000ff600078e0003 */
[----:B------:R-:W-:Y:S11]  /*45600*/  @!UPT UIADD3 URZ, URZ, URZ, URZ ;  /* 0x0000003f3f3ff290 */ /* 0x000ff6000fffe03f */
[----:B------:R-:W-:Y:S01]  /*45610*/  STL.64 [R1+0x810], R4 ;  /* 0x0008100401007387 */ /* 0x000fe20000100a00 */
[----:B------:R-:W-:Y:S02]  /*45620*/  IMAD.MOV.U32 R30, RZ, RZ, R7 ;  /* 0x000000ffff1e7224 */ /* 0x000fe400078e0007 */
[----:B------:R-:W-:Y:S02]  /*45630*/  IMAD.MOV.U32 R27, RZ, RZ, R6 ;  /* 0x000000ffff1b7224 */ /* 0x000fe400078e0006 */
[----:B------:R-:W-:Y:S01]  /*45640*/  IMAD.MOV.U32 R26, RZ, RZ, R5 ;  /* 0x000000ffff1a7224 */ /* 0x000fe200078e0005 */
[----:B------:R4:W-:Y:S01]  /*45650*/  STL.64 [R1+0x818], R6 ;  /* 0x0008180601007387 */ /* 0x0009e20000100a00 */
[----:B------:R-:W-:Y:S02]  /*45660*/  IMAD.MOV.U32 R23, RZ, RZ, R4 ;  /* 0x000000ffff177224 */ /* 0x000fe400078e0004 */
[----:B----4-:R-:W-:Y:S01]  /*45670*/  HMMA.16816.F32 R4, R8, R46, R12 ;  /* 0x0000002e0804723c */ /* 0x010fe2000000180c */
[----:B------:R-:W-:Y:S11]  /*45680*/  IMAD.MOV.U32 R3, RZ, RZ, c[0x0][0x188] ;  /* 0x00006200ff037624 */ /* 0x000ff600078e00ff */
[----:B------:R-:W-:Y:S11]  /*45690*/  @!UPT UIADD3 URZ, URZ, URZ, URZ ;  /* 0x0000003f3f3ff290 */ /* 0x000ff6000fffe03f */
[----:B------:R-:W-:Y:S01]  /*456a0*/  STL.64 [R1+0x820], R4 ;  /* 0x0008200401007387 */ /* 0x000fe20000100a00 */
[----:B------:R-:W-:Y:S02]  /*456b0*/  IMAD.MOV.U32 R34, RZ, RZ, R7 ;  /* 0x000000ffff227224 */ /* 0x000fe400078e0007 */
[----:B------:R-:W-:Y:S02]  /*456c0*/  IMAD.MOV.U32 R31, RZ, RZ, R6 ;  /* 0x000000ffff1f7224 */ /* 0x000fe400078e0006 */
[----:B------:R-:W-:Y:S01]  /*456d0*/  IMAD.MOV.U32 R42, RZ, RZ, R5 ;  /* 0x000000ffff2a7224 */ /* 0x000fe200078e0005 */
[----:B------:R2:W-:Y:S01]  /*456e0*/  STL.64 [R1+0x828], R6 ;  /* 0x0008280601007387 */ /* 0x0005e20000100a00 */
[----:B------:R-:W-:Y:S02]  /*456f0*/  IMAD.MOV.U32 R38, RZ, RZ, R4 ;  /* 0x000000ffff267224 */ /* 0x000fe400078e0004 */
[----:B------:R-:W-:Y:S01]  /*45700*/  IMAD.SHL.U32 R3, R3, 0x40, RZ ;  /* 0x0000004003037824 */ /* 0x000fe200078e00ff */
[----:B------:R-:W-:-:S03]  /*45710*/  IADD3 R61, R61, 0x1, RZ ;  /* 0x000000013d3d7810 */ /* 0x000fc60007ffe0ff */
[----:B------:R-:W-:-:S05]  /*45720*/  IMAD.SHL.U32 R3, R3, 0x2, RZ ;  /* 0x0000000203037824 */ /* 0x000fca00078e00ff */
[----:B------:R-:W-:Y:S01]  /*45730*/  IADD3 R15, P0, R40, R3, RZ ;  /* 0x00000003280f7210 */ /* 0x000fe20007f1e0ff */
[----:B------:R-:W-:Y:S01]  /*45740*/  IMAD.MOV.U32 R22, RZ, RZ, R48 ;  /* 0x000000ffff167224 */ /* 0x000fe200078e0030 */
[----:B--2---:R-:W-:Y:S07]  /*45750*/  HMMA.16816.F32 R4, R8, R50, R56 ;  /* 0x000000320804723c */ /* 0x004fee0000001838 */
[----:B------:R-:W-:-:S04]  /*45760*/  IMAD.MOV.U32 R56, RZ, RZ, c[0x0][0x188] ;  /* 0x00006200ff387624 */ /* 0x000fc800078e00ff */
[----:B------:R-:W-:-:S04]  /*45770*/  IMAD.SHL.U32 R56, R56, 0x40, RZ ;  /* 0x0000004038387824 */ /* 0x000fc800078e00ff */
[----:B------:R-:W-:Y:S01]  /*45780*/  IMAD.SHL.U32 R56, R56, 0x2, RZ ;  /* 0x0000000238387824 */ /* 0x000fe200078e00ff */
[----:B---3--:R-:W-:Y:S04]  /*45790*/  HMMA.16816.F32 R16, R8, R54, R16 ;  /* 0x000000360810723c */ /* 0x008fe80000001810 */
[----:B------:R-:W-:-:S03]  /*457a0*/  IADD3 R14, P2, R28, R56, RZ ;  /* 0x000000381c0e7210 */ /* 0x000fc60007f5e0ff */
[----:B------:R-:W-:Y:S01]  /*457b0*/  STL.64 [R1+0x840], R4 ;  /* 0x0008400401007387 */ /* 0x000fe20000100a00 */
[----:B------:R-:W-:Y:S02]  /*457c0*/  IMAD.MOV.U32 R35, RZ, RZ, R7 ;  /* 0x000000ffff237224 */ /* 0x000fe400078e0007 */
[----:B------:R0:W-:Y:S01]  /*457d0*/  STL.64 [R1+0x848], R6 ;  /* 0x0008480601007387 */ /* 0x0001e20000100a00 */
[----:B------:R-:W-:Y:S01]  /*457e0*/  IADD3 R12, P1, R36, R56, RZ ;  /* 0x00000038240c7210 */ /* 0x000fe20007f3e0ff */
[----:B------:R-:W-:Y:S02]  /*457f0*/  IMAD.MOV.U32 R43, RZ, RZ, R4 ;  /* 0x000000ffff2b7224 */ /* 0x000fe400078e0004 */
[--C-:B0-----:R-:W-:Y:S02]  /*45800*/  IMAD.X R7, R29, 0x1, R0.reuse, P2 ;  /* 0x000000011d077824 */ /* 0x101fe400010e0600 */
[----:B------:R-:W2:Y:S01]  /*45810*/  LDL R29, [R1+0x1dc4] ;  /* 0x001dc400011d7983 */ /* 0x000ea20000100800 */
[----:B------:R-:W3:Y:S02]  /*45820*/  LDL.LU R57, [R1+0x1c14] ;  /* 0x001c140001397983 */ /* 0x000ee40000300800 */
[----:B------:R-:W-:Y:S02]  /*45830*/  STL [R1+0xde0], R61 ;  /* 0x000de03d01007387 */ /* 0x000fe40000100800 */
[----:B------:R-:W4:Y:S01]  /*45840*/  LDL.LU R60, [R1+0x1c0c] ;  /* 0x001c0c00013c7983 */ /* 0x000f220000300800 */
[----:B------:R-:W3:Y:S01]  /*45850*/  LDL.LU R58, [R1+0x1c04] ;  /* 0x001c0400013a7983 */ /* 0x000ee20000300800 */
[----:B------:R-:W3:Y:S02]  /*45860*/  LDL.LU R59, [R1+0x1c28] ;  /* 0x001c2800013b7983 */ /* 0x000ee40000300800 */
[----:B------:R-:W3:Y:S02]  /*45870*/  LDL.LU R46, [R1+0x1bfc] ;  /* 0x001bfc00012e7983 */ /* 0x000ee40000300800 */
[----:B------:R-:W3:Y:S01]  /*45880*/  LDL.LU R47, [R1+0x1c20] ;  /* 0x001c2000012f7983 */ /* 0x000ee20000300800 */
[----:B------:R-:W3:Y:S01]  /*45890*/  LDL.LU R39, [R1+0x1bf4] ;  /* 0x001bf40001277983 */ /* 0x000ee20000300800 */
[----:B------:R-:W3:Y:S02]  /*458a0*/  LDL.LU R49, [R1+0x1c18] ;  /* 0x001c180001317983 */ /* 0x000ee40000300800 */
[----:B------:R-:W-:-:S02]  /*458b0*/  IMAD.X R4, R41, 0x1, R0, P0 ;  /* 0x0000000129047824 */ /* 0x000fc400000e0600 */
[----:B------:R-:W3:Y:S01]  /*458c0*/  LDL.LU R45, [R1+0x1bec] ;  /* 0x001bec00012d7983 */ /* 0x000ee20000300800 */
[----:B------:R-:W-:Y:S01]  /*458d0*/  IADD3 R13, P0, R32, R56, RZ ;  /* 0x00000038200d7210 */ /* 0x000fe20007f1e0ff */
[----:B------:R-:W3:Y:S01]  /*458e0*/  LDL.LU R48, [R1+0x1c10] ;  /* 0x001c100001307983 */ /* 0x000ee20000300800 */
[----:B------:R-:W-:Y:S02]  /*458f0*/  IMAD.MOV.U32 R50, RZ, RZ, R5 ;  /* 0x000000ffff327224 */ /* 0x000fe400078e0005 */
[----:B------:R-:W3:Y:S02]  /*45900*/  LDL.LU R44, [R1+0x1be4] ;  /* 0x001be400012c7983 */ /* 0x000ee40000300800 */
[----:B------:R-:W-:Y:S01]  /*45910*/  IMAD.X R5, R37, 0x1, R0, P1 ;  /* 0x0000000125057824 */ /* 0x000fe200008e0600 */
[----:B------:R-:W3:Y:S01]  /*45920*/  LDL.LU R41, [R1+0x1c08] ;  /* 0x001c080001297983 */ /* 0x000ee20000300800 */
[----:B------:R-:W3:Y:S02]  /*45930*/  LDL.LU R37, [R1+0x1bdc] ;  /* 0x001bdc0001257983 */ /* 0x000ee40000300800 */
[----:B------:R-:W-:-:S02]  /*45940*/  IMAD.MOV.U32 R51, RZ, RZ, R6 ;  /* 0x000000ffff337224 */ /* 0x000fc400078e0006 */
[----:B------:R-:W3:Y:S02]  /*45950*/  LDL.LU R40, [R1+0x1c00] ;  /* 0x001c000001287983 */ /* 0x000ee40000300800 */
[----:B------:R-:W-:Y:S01]  /*45960*/  IMAD.X R6, R33, 0x1, R0, P0 ;  /* 0x0000000121067824 */ /* 0x000fe200000e0600 */
[----:B------:R-:W3:Y:S01]  /*45970*/  LDL.LU R36, [R1+0x1bd4] ;  /* 0x001bd40001247983 */ /* 0x000ee20000300800 */
[----:B------:R-:W3:Y:S02]  /*45980*/  LDL.LU R33, [R1+0x1bf8] ;  /* 0x001bf80001217983 */ /* 0x000ee40000300800 */
[----:B------:R-:W3:Y:S02]  /*45990*/  LDL.LU R32, [R1+0x1bcc] ;  /* 0x001bcc0001207983 */ /* 0x000ee40000300800 */
[----:B------:R-:W3:Y:S01]  /*459a0*/  LDL.LU R3, [R1+0x1bf0] ;  /* 0x001bf00001037983 */ /* 0x000ee20000300800 */
[----:B------:R0:W-:Y:S01]  /*459b0*/  STL.64 [R1+0x830], R16 ;  /* 0x0008301001007387 */ /* 0x0001e20000100a00 */
[----:B------:R-:W-:-:S02]  /*459c0*/  IMAD.MOV.U32 R9, RZ, RZ, R17 ;  /* 0x000000ffff097224 */ /* 0x000fc400078e0011 */
[----:B------:R1:W-:Y:S02]  /*459d0*/  STL.64 [R1+0x838], R18 ;  /* 0x0008381201007387 */ /* 0x0003e40000100a00 */
[----:B------:R-:W-:Y:S02]  /*459e0*/  IMAD.MOV.U32 R10, RZ, RZ, R18 ;  /* 0x000000ffff0a7224 */ /* 0x000fe400078e0012 */
[----:B------:R-:W-:Y:S01]  /*459f0*/  IMAD.MOV.U32 R11, RZ, RZ, R19 ;  /* 0x000000ffff0b7224 */ /* 0x000fe200078e0013 */
[----:B0-----:R-:W3:Y:S01]  /*45a00*/  LDL.LU R17, [R1+0x1c2c] ;  /* 0x001c2c0001117983 */ /* 0x001ee20000300800 */
[----:B-1----:R-:W3:Y:S02]  /*45a10*/  LDL.LU R18, [R1+0x1c24] ;  /* 0x001c240001127983 */ /* 0x002ee40000300800 */
[----:B------:R-:W3:Y:S02]  /*45a20*/  LDL.LU R19, [R1+0x1c1c] ;  /* 0x001c1c0001137983 */ /* 0x000ee40000300800 */
[----:B------:R-:W3:Y:S02]  /*45a30*/  LDL.LU R28, [R1+0x1bc4] ;  /* 0x001bc400011c7983 */ /* 0x000ee40000300800 */
[----:B------:R-:W-:-:S02]  /*45a40*/  IMAD.MOV.U32 R54, RZ, RZ, R15 ;  /* 0x000000ffff367224 */ /* 0x000fc400078e000f */
[----:B------:R-:W-:Y:S02]  /*45a50*/  IMAD.MOV.U32 R55, RZ, RZ, R4 ;  /* 0x000000ffff377224 */ /* 0x000fe400078e0004 */
[----:B------:R-:W-:Y:S01]  /*45a60*/  IMAD.MOV.U32 R4, RZ, RZ, R12 ;  /* 0x000000ffff047224 */ /* 0x000fe200078e000c */
[----:B--2---:R-:W-:Y:S02]  /*45a70*/  ISETP.NE.U32.AND P0, PT, R61, R29, PT ;  /* 0x0000001d3d00720c */ /* 0x004fe40003f05070 */
[----:B------:R-:W2:Y:S01]  /*45a80*/  LDL.LU R29, [R1+0x1be8] ;  /* 0x001be800011d7983 */ /* 0x000ea20000300800 */
[----:B------:R-:W2:Y:S01]  /*45a90*/  LDL.LU R61, [R1+0x1bbc] ;  /* 0x001bbc00013d7983 */ /* 0x000ea20000300800 */
[-C--:B----4-:R-:W-:Y:S01]  /*45aa0*/  IADD3 R60, P6, R60, R56.reuse, RZ ;  /* 0x000000383c3c7210 */ /* 0x090fe20007fde0ff */
[----:B------:R-:W-:Y:S01]  /*45ab0*/  STL.64 [R1+0xb38], R54 ;  /* 0x000b383601007387 */ /* 0x000fe20000100a00 */
[----:B------:R-:W-:Y:S01]  /*45ac0*/  STL.64 [R1+0xb30], R4 ;  /* 0x000b300401007387 */ /* 0x000fe20000100a00 */
[----:B---3--:R-:W-:-:S02]  /*45ad0*/  IADD3 R57, P5, R57, R56, RZ ;  /* 0x0000003839397210 */ /* 0x008fc40007fbe0ff */
[----:B------:R-:W-:-:S03]  /*45ae0*/  IADD3 R58, P1, R58, R56, RZ ;  /* 0x000000383a3a7210 */ /* 0x000fc60007f3e0ff */
[--C-:B------:R-:W-:Y:S01]  /*45af0*/  IMAD.X R48, R48, 0x1, R0.reuse, P5 ;  /* 0x0000000130307824 */ /* 0x100fe200028e0600 */
[-C--:B------:R-:W-:Y:S01]  /*45b00*/  IADD3 R44, P5, R44, R56.reuse, RZ ;  /* 0x000000382c2c7210 */ /* 0x080fe20007fbe0ff */
[--C-:B------:R-:W-:Y:S01]  /*45b10*/  IMAD.X R41, R41, 0x1, R0.reuse, P6 ;  /* 0x0000000129297824 */ /* 0x100fe200030e0600 */
[-C--:B------:R-:W-:Y:S01]  /*45b20*/  IADD3 R37, P6, R37, R56.reuse, RZ ;  /* 0x0000003825257210 */ /* 0x080fe20007fde0ff */
[--C-:B------:R-:W-:Y:S01]  /*45b30*/  IMAD.X R40, R40, 0x1, R0.reuse, P1 ;  /* 0x0000000128287824 */ /* 0x100fe200008e0600 */
[-C--:B------:R-:W-:Y:S02]  /*45b40*/  IADD3 R17, P2, R17, R56.reuse, RZ ;  /* 0x0000003811117210 */ /* 0x080fe40007f5e0ff */
[-C--:B------:R-:W-:Y:S02]  /*45b50*/  IADD3 R18, P3, R18, R56.reuse, RZ ;  /* 0x0000003812127210 */ /* 0x080fe40007f7e0ff */
[-C--:B------:R-:W-:Y:S01]  /*45b60*/  IADD3 R19, P4, R19, R56.reuse, RZ ;  /* 0x0000003813137210 */ /* 0x080fe20007f9e0ff */
[----:B------:R-:W-:Y:S02]  /*45b70*/  STL [R1+0x1c2c], R17 ;  /* 0x001c2c1101007387 */ /* 0x000fe40000100800 */
[----:B------:R-:W-:Y:S02]  /*45b80*/  STL [R1+0x1c24], R18 ;  /* 0x001c241201007387 */ /* 0x000fe40000100800 */
[----:B------:R0:W-:Y:S02]  /*45b90*/  STL [R1+0x1c0c], R60 ;  /* 0x001c0c3c01007387 */ /* 0x0001e40000100800 */
[--C-:B------:R-:W-:Y:S01]  /*45ba0*/  IMAD.X R59, R59, 0x1, R0.reuse, P2 ;  /* 0x000000013b3b7824 */ /* 0x100fe200010e0600 */
[----:B------:R-:W-:Y:S01]  /*45bb0*/  STL [R1+0x1c1c], R19 ;  /* 0x001c1c1301007387 */ /* 0x000fe20000100800 */
[-C--:B------:R-:W-:Y:S01]  /*45bc0*/  IADD3 R46, P2, R46, R56.reuse, RZ ;  /* 0x000000382e2e7210 */ /* 0x080fe20007f5e0ff */
[--C-:B------:R-:W-:Y:S01]  /*45bd0*/  IMAD.X R47, R47, 0x1, R0.reuse, P3 ;  /* 0x000000012f2f7824 */ /* 0x100fe200018e0600 */
[-C--:B------:R-:W-:Y:S01]  /*45be0*/  IADD3 R39, P3, R39, R56.reuse, RZ ;  /* 0x0000003827277210 */ /* 0x080fe20007f7e0ff */
[--C-:B------:R-:W-:Y:S01]  /*45bf0*/  IMAD.X R49, R49, 0x1, R0.reuse, P4 ;  /* 0x0000000131317824 */ /* 0x100fe200020e0600 */
[-C--:B------:R-:W-:Y:S01]  /*45c00*/  IADD3 R45, P4, R45, R56.reuse, RZ ;  /* 0x000000382d2d7210 */ /* 0x080fe20007f9e0ff */
[----:B0-----:R-:W3:Y:S01]  /*45c10*/  LDL.LU R60, [R1+0x1be0] ;  /* 0x001be000013c7983 */ /* 0x001ee20000300800 */
        /* <DEDUP_REMOVED lines=8> */
[----:B------:R-:W-:Y:S01]  /*45ca0*/  STL [R1+0x1c10], R48 ;  /* 0x001c103001007387 */ /* 0x000fe20000100800 */
[----:B------:R-:W-:Y:S01]  /*45cb0*/  IADD3 R36, P1, R36, R56, RZ ;  /* 0x0000003824247210 */ /* 0x000fe20007f3e0ff */
[----:B------:R-:W-:Y:S01]  /*45cc0*/  STL [R1+0x1be4], R44 ;  /* 0x001be42c01007387 */ /* 0x000fe20000100800 */
[----:B------:R-:W-:Y:S01]  /*45cd0*/  STL [R1+0x1c08], R41 ;  /* 0x001c082901007387 */ /* 0x000fe20000100800 */
[----:B------:R-:W-:-:S02]  /*45ce0*/  IMAD.X R33, R33, 0x1, R0, P2 ;  /* 0x0000000121217824 */ /* 0x000fc400010e0600 */
[----:B------:R-:W-:Y:S01]  /*45cf0*/  STL [R1+0x1bdc], R37 ;  /* 0x001bdc2501007387 */ /* 0x000fe20000100800 */
[-C--:B------:R-:W-:Y:S01]  /*45d00*/  IADD3 R32, P2, R32, R56.reuse, RZ ;  /* 0x0000003820207210 */ /* 0x080fe20007f5e0ff */
[----:B------:R-:W-:Y:S01]  /*45d10*/  STL [R1+0x1c00], R40 ;  /* 0x001c002801007387 */ /* 0x000fe20000100800 */
[----:B------:R-:W-:Y:S02]  /*45d20*/  IMAD.X R3, R3, 0x1, R0, P3 ;  /* 0x0000000103037824 */ /* 0x000fe400018e0600 */
[----:B------:R-:W-:Y:S02]  /*45d30*/  STL [R1+0x1bd4], R36 ;  /* 0x001bd42401007387 */ /* 0x000fe40000100800 */
[----:B------:R-:W4:Y:S01]  /*45d40*/  LDL.LU R54, [R1+0x1bb4] ;  /* 0x001bb40001367983 */ /* 0x000f220000300800 */
[----:B------:R-:W-:Y:S01]  /*45d50*/  STL [R1+0x1bf8], R33 ;  /* 0x001bf82101007387 */ /* 0x000fe20000100800 */
[----:B------:R-:W4:Y:S02]  /*45d60*/  LDL.LU R55, [R1+0x1bd8] ;  /* 0x001bd80001377983 */ /* 0x000f240000300800 */
[----:B------:R-:W-:Y:S02]  /*45d70*/  STL [R1+0x1bcc], R32 ;  /* 0x001bcc2001007387 */ /* 0x000fe40000100800 */
[----:B------:R0:W-:Y:S01]  /*45d80*/  STL [R1+0x1bf0], R3 ;  /* 0x001bf00301007387 */ /* 0x0001e20000100800 */
[----:B------:R-:W-:Y:S01]  /*45d90*/  IADD3 R28, P3, R28, R56, RZ ;  /* 0x000000381c1c7210 */ /* 0x000fe20007f7e0ff */
[----:B0-----:R-:W4:Y:S01]  /*45da0*/  LDL.LU R3, [R1+0x1bac] ;  /* 0x001bac0001037983 */ /* 0x001f220000300800 */
[----:B------:R-:W4:Y:S03]  /*45db0*/  LDL.LU R32, [R1+0x1bd0] ;  /* 0x001bd00001207983 */ /* 0x000f260000300800 */
[----:B------:R0:W-:Y:S02]  /*45dc0*/  STL [R1+0x1bc4], R28 ;  /* 0x001bc41c01007387 */ /* 0x0001e40000100800 */
[----:B0-----:R-:W4:Y:S01]  /*45dd0*/  LDL.LU R28, [R1+0x1ba4] ;  /* 0x001ba400011c7983 */ /* 0x001f220000300800 */
[----:B------:R-:W-:-:S02]  /*45de0*/  IMAD.MOV.U32 R8, RZ, RZ, R16 ;  /* 0x000000ffff087224 */ /* 0x000fc400078e0010 */
[----:B------:R-:W4:Y:S02]  /*45df0*/  LDL.LU R16, [R1+0x1bc8] ;  /* 0x001bc80001107983 */ /* 0x000f240000300800 */
[----:B------:R-:W4:Y:S02]  /*45e00*/  LDL.LU R17, [R1+0x1b9c] ;  /* 0x001b9c0001117983 */ /* 0x000f240000300800 */
[----:B--2---:R-:W-:Y:S01]  /*45e10*/  IMAD.X R29, R29, 0x1, R0, P4 ;  /* 0x000000011d1d7824 */ /* 0x004fe200020e0600 */
[----:B------:R-:W-:-:S04]  /*45e20*/  IADD3 R61, P4, R61, R56, RZ ;  /* 0x000000383d3d7210 */ /* 0x000fc80007f9e0ff */
[----:B------:R-:W-:Y:S01]  /*45e30*/  STL [R1+0x1be8], R29 ;  /* 0x001be81d01007387 */ /* 0x000fe20000100800 */
[----:B------:R-:W2:Y:S02]  /*45e40*/  LDL.LU R18, [R1+0x1bc0] ;  /* 0x001bc00001127983 */ /* 0x000ea40000300800 */
[----:B------:R0:W-:Y:S02]  /*45e50*/  STL [R1+0x1bbc], R61 ;  /* 0x001bbc3d01007387 */ /* 0x0001e40000100800 */
[----:B------:R-:W2:Y:S01]  /*45e60*/  LDL.LU R19, [R1+0x1b94] ;  /* 0x001b940001137983 */ /* 0x000ea20000300800 */
[----:B------:R-:W2:Y:S04]  /*45e70*/  LDL.LU R57, [R1+0x1bb8] ;  /* 0x001bb80001397983 */ /* 0x000ea80000300800 */
[----:B0-----:R-:W2:Y:S01]  /*45e80*/  LDL.LU R61, [R1+0x1b8c] ;  /* 0x001b8c00013d7983 */ /* 0x001ea20000300800 */
[----:B------:R-:W2:Y:S02]  /*45e90*/  LDL.LU R58, [R1+0x1bb0] ;  /* 0x001bb000013a7983 */ /* 0x000ea40000300800 */
[----:B------:R-:W2:Y:S02]  /*45ea0*/  LDL.LU R59, [R1+0x1b84] ;  /* 0x001b8400013b7983 */ /* 0x000ea40000300800 */
[----:B------:R-:W2:Y:S02]  /*45eb0*/  LDL.LU R46, [R1+0x1ba8] ;  /* 0x001ba800012e7983 */ /* 0x000ea40000300800 */
[----:B---3--:R-:W-:-:S05]  /*45ec0*/  IMAD.X R60, R60, 0x1, R0, P5 ;  /* 0x000000013c3c7824 */ /* 0x008fca00028e0600 */
[----:B------:R0:W-:Y:S01]  /*45ed0*/  STL [R1+0x1be0], R60 ;  /* 0x001be03c01007387 */ /* 0x0001e20000100800 */
        /* <DEDUP_REMOVED lines=12> */
[----:B0-----:R-:W3:Y:S01]  /*45fa0*/  LDL.LU R60, [R1+0x1b4c] ;  /* 0x001b4c00013c7983 */ /* 0x001ee20000300800 */
[-C--:B----4-:R-:W-:Y:S01]  /*45fb0*/  IADD3 R54, P5, R54, R56.reuse, RZ ;  /* 0x0000003836367210 */ /* 0x090fe20007fbe0ff */
[--C-:B------:R-:W-:Y:S01]  /*45fc0*/  IMAD.X R55, R55, 0x1, R0.reuse, P6 ;  /* 0x0000000137377824 */ /* 0x100fe200030e0600 */
[----:B------:R-:W-:Y:S01]  /*45fd0*/  IADD3 R3, P6, R3, R56, RZ ;  /* 0x0000003803037210 */ /* 0x000fe20007fde0ff */
[----:B------:R-:W-:-:S04]  /*45fe0*/  IMAD.X R32, R32, 0x1, R0, P1 ;  /* 0x0000000120207824 */ /* 0x000fc800008e0600 */
[----:B------:R0:W-:Y:S01]  /*45ff0*/  STL [R1+0x1bac], R3 ;  /* 0x001bac0301007387 */ /* 0x0001e20000100800 */
[----:B------:R-:W-:Y:S01]  /*46000*/  STL [R1+0x1bb4], R54 ;  /* 0x001bb43601007387 */ /* 0x000fe20000100800 */
[-C--:B------:R-:W-:Y:S02]  /*46010*/  IADD3 R28, P1, R28, R56.reuse, RZ ;  /* 0x000000381c1c7210 */ /* 0x080fe40007f3e0ff */
[----:B0-----:R-:W4:Y:S01]  /*46020*/  LDL.LU R3, [R1+0x1b70] ;  /* 0x001b700001037983 */ /* 0x001f220000300800 */
[----:B------:R-:W-:Y:S02]  /*46030*/  STL [R1+0x1bd8], R55 ;  /* 0x001bd83701007387 */ /* 0x000fe40000100800 */
[----:B------:R0:W-:Y:S02]  /*46040*/  STL [R1+0x1bd0], R32 ;  /* 0x001bd02001007387 */ /* 0x0001e40000100800 */
[----:B0-----:R-:W4:Y:S01]  /*46050*/  LDL.LU R32, [R1+0x1b44] ;  /* 0x001b440001207983 */ /* 0x001f220000300800 */
[----:B------:R0:W-:Y:S03]  /*46060*/  STL [R1+0x1ba4], R28 ;  /* 0x001ba41c01007387 */ /* 0x0001e60000100800 */
[----:B0-----:R-:W4:Y:S01]  /*46070*/  LDL.LU R28, [R1+0x1b68] ;  /* 0x001b6800011c7983 */ /* 0x001f220000300800 */
[----:B------:R-:W-:Y:S01]  /*46080*/  IMAD.X R16, R16, 0x1, R0, P2 ;  /* 0x0000000110107824 */ /* 0x000fe200010e0600 */
[----:B------:R-:W-:-:S04]  /*46090*/  IADD3 R17, P2, R17, R56, RZ ;  /* 0x0000003811117210 */ /* 0x000fc80007f5e0ff */
[----:B------:R-:W-:Y:S01]  /*460a0*/  STL [R1+0x1bc8], R16 ;  /* 0x001bc81001007387 */ /* 0x000fe20000100800 */
[----:B------:R-:W-:Y:S02]  /*460b0*/  STL [R1+0x1b9c], R17 ;  /* 0x001b9c1101007387 */ /* 0x000fe40000100800 */
[--C-:B--2---:R-:W-:Y:S02]  /*460c0*/  IMAD.X R18, R18, 0x1, R0.reuse, P3 ;  /* 0x0000000112127824 */ /* 0x104fe400018e0600 */
[--C-:B------:R-:W-:Y:S01]  /*460d0*/  IMAD.X R57, R57, 0x1, R0.reuse, P4 ;  /* 0x0000000139397824 */ /* 0x100fe200020e0600 */
[-C--:B------:R-:W-:Y:S02]  /*460e0*/  IADD3 R19, P3, R19, R56.reuse, RZ ;  /* 0x0000003813137210 */ /* 0x080fe40007f7e0ff */
[----:B------:R-:W-:Y:S01]  /*460f0*/  STL [R1+0x1bc0], R18 ;  /* 0x001bc01201007387 */ /* 0x000fe20000100800 */
[-C--:B------:R-:W-:Y:S01]  /*46100*/  IADD3 R61, P4, R61, R56.reuse, RZ ;  /* 0x000000383d3d7210 */ /* 0x080fe20007f9e0ff */
[--C-:B------:R-:W-:Y:S01]  /*46110*/  IMAD.X R58, R58, 0x1, R0.reuse, P5 ;  /* 0x000000013a3a7824 */ /* 0x100fe200028e0600 */
[----:B------:R-:W-:Y:S01]  /*46120*/  IADD3 R59, P5, R59, R56, RZ ;  /* 0x000000383b3b7210 */ /* 0x000fe20007fbe0ff */
[----:B------:R-:W-:-:S02]  /*46130*/  IMAD.X R46, R46, 0x1, R0, P6 ;  /* 0x000000012e2e7824 */ /* 0x000fc400030e0600 */
[----:B------:R0:W-:Y:S01]  /*46140*/  STL [R1+0x1b8c], R61 ;  /* 0x001b8c3d01007387 */ /* 0x0001e20000100800 */
[----:B------:R-:W-:Y:S03]  /*46150*/  STL [R1+0x1b94], R19 ;  /* 0x001b941301007387 */ /* 0x000fe60000100800 */
[----:B0-----:R-:W2:Y:S01]  /*46160*/  LDL.LU R61, [R1+0x1b3c] ;  /* 0x001b3c00013d7983 */ /* 0x001ea20000300800 */
[----:B------:R-:W-:Y:S02]  /*46170*/  STL [R1+0x1bb8], R57 ;  /* 0x001bb83901007387 */ /* 0x000fe40000100800 */
[----:B------:R-:W-:Y:S02]  /*46180*/  STL [R1+0x1bb0], R58 ;  /* 0x001bb03a01007387 */ /* 0x000fe40000100800 */
[----:B------:R-:W-:Y:S01]  /*46190*/  STL [R1+0x1b84], R59 ;  /* 0x001b843b01007387 */ /* 0x000fe20000100800 */
[----:B------:R-:W-:Y:S01]  /*461a0*/  STL [R1+0x1ba8], R46 ;  /* 0x001ba82e01007387 */ /* 0x000fe20000100800 */
[-C--:B---3--:R-:W-:Y:S01]  /*461b0*/  IADD3 R47, P6, R47, R56.reuse, RZ ;  /* 0x000000382f2f7210 */ /* 0x088fe20007fde0ff */
[--C-:B------:R-:W-:Y:S01]  /*461c0*/  IMAD.X R39, R39, 0x1, R0.reuse, P1 ;  /* 0x0000000127277824 */ /* 0x100fe200008e0600 */
[-C--:B------:R-:W-:Y:S01]  /*461d0*/  IADD3 R49, P1, R49, R56.reuse, RZ ;  /* 0x0000003831317210 */ /* 0x080fe20007f3e0ff */
[--C-:B------:R-:W-:Y:S01]  /*461e0*/  IMAD.X R45, R45, 0x1, R0.reuse, P2 ;  /* 0x000000012d2d7824 */ /* 0x100fe200010e0600 */
[----:B------:R-:W-:Y:S01]  /*461f0*/  IADD3 R48, P2, R48, R56, RZ ;  /* 0x0000003830307210 */ /* 0x000fe20007f5e0ff */
[----:B------:R-:W-:Y:S01]  /*46200*/  STL [R1+0x1b7c], R47 ;  /* 0x001b7c2f01007387 */ /* 0x000fe20000100800 */
[----:B------:R-:W-:-:S02]  /*46210*/  IMAD.X R44, R44, 0x1, R0, P3 ;  /* 0x000000012c2c7824 */ /* 0x000fc400018e0600 */
[----:B------:R-:W-:Y:S01]  /*46220*/  STL [R1+0x1ba0], R39 ;  /* 0x001ba02701007387 */ /* 0x000fe20000100800 */
[-C--:B------:R-:W-:Y:S01]  /*46230*/  IADD3 R41, P3, R41, R56.reuse, RZ ;  /* 0x0000003829297210 */ /* 0x080fe20007f7e0ff */
[----:B------:R-:W-:Y:S01]  /*46240*/  STL [R1+0x1b74], R49 ;  /* 0x001b743101007387 */ /* 0x000fe20000100800 */
[--C-:B------:R-:W-:Y:S02]  /*46250*/  IMAD.X R37, R37, 0x1, R0.reuse, P4 ;  /* 0x0000000125257824 */ /* 0x100fe400020e0600 */
[----:B------:R-:W-:Y:S01]  /*46260*/  STL [R1+0x1b98], R45 ;  /* 0x001b982d01007387 */ /* 0x000fe20000100800 */
[-C--:B------:R-:W-:Y:S01]  /*46270*/  IADD3 R40, P4, R40, R56.reuse, RZ ;  /* 0x0000003828287210 */ /* 0x080fe20007f9e0ff */
[----:B------:R-:W-:Y:S01]  /*46280*/  STL [R1+0x1b6c], R48 ;  /* 0x001b6c3001007387 */ /* 0x000fe20000100800 */
[--C-:B------:R-:W-:Y:S02]  /*46290*/  IMAD.X R36, R36, 0x1, R0.reuse, P5 ;  /* 0x0000000124247824 */ /* 0x100fe400028e0600 */
[----:B------:R-:W-:Y:S02]  /*462a0*/  STL [R1+0x1b90], R44 ;  /* 0x001b902c01007387 */ /* 0x000fe40000100800 */
[----:B------:R-:W-:Y:S01]  /*462b0*/  STL [R1+0x1b64], R41 ;  /* 0x001b642901007387 */ /* 0x000fe20000100800 */
[----:B------:R-:W-:Y:S01]  /*462c0*/  IADD3 R33, P5, R33, R56, RZ ;  /* 0x0000003821217210 */ /* 0x000fe20007fbe0ff */
[----:B------:R-:W-:Y:S01]  /*462d0*/  STL [R1+0x1b88], R37 ;  /* 0x001b882501007387 */ /* 0x000fe20000100800 */
[----:B------:R-:W-:-:S02]  /*462e0*/  IMAD.X R29, R29, 0x1, R0, P6 ;  /* 0x000000011d1d7824 */ /* 0x000fc400030e0600 */
[----:B------:R-:W-:Y:S01]  /*462f0*/  STL [R1+0x1b5c], R40 ;  /* 0x001b5c2801007387 */ /* 0x000fe20000100800 */
[----:B------:R-:W-:Y:S01]  /*46300*/  IADD3 R60, P6, R60, R56, RZ ;  /* 0x000000383c3c7210 */ /* 0x000fe20007fde0ff */
[----:B------:R-:W-:Y:S01]  /*46310*/  STL [R1+0x1b80], R36 ;  /* 0x001b802401007387 */ /* 0x000fe20000100800 */
[----:B------:R-:W3:Y:S02]  /*46320*/  LDL.LU R54, [R1+0x1b60] ;  /* 0x001b600001367983 */ /* 0x000ee40000300800 */
[----:B------:R-:W-:Y:S02]  /*46330*/  STL [R1+0x1b54], R33 ;  /* 0x001b542101007387 */ /* 0x000fe40000100800 */
[----:B------:R-:W3:Y:S01]  /*46340*/  LDL.LU R55, [R1+0x1b34] ;  /* 0x001b340001377983 */ /* 0x000ee20000300800 */
[----:B------:R-:W-:Y:S01]  /*46350*/  STL [R1+0x1b78], R29 ;  /* 0x001b781d01007387 */ /* 0x000fe20000100800 */
[----:B------:R0:W-:Y:S03]  /*46360*/  STL [R1+0x1b4c], R60 ;  /* 0x001b4c3c01007387 */ /* 0x0001e60000100800 */
[----:B0-----:R-:W3:Y:S01]  /*46370*/  LDL.LU R60, [R1+0x1b58] ;  /* 0x001b5800013c7983 */ /* 0x001ee20000300800 */
[----:B------:R-:W3:Y:S02]  /*46380*/  LDL.LU R29, [R1+0x1b2c] ;  /* 0x001b2c00011d7983 */ /* 0x000ee40000300800 */
[----:B----4-:R-:W-:-:S05]  /*46390*/  IMAD.X R3, R3, 0x1, R0, P1 ;  /* 0x0000000103037824 */ /* 0x010fca00008e0600 */
[----:B------:R0:W-:Y:S01]  /*463a0*/  STL [R1+0x1b70], R3 ;  /* 0x001b700301007387 */ /* 0x0001e20000100800 */
[----:B------:R-:W-:-:S03]  /*463b0*/  IADD3 R32, P1, R32, R56, RZ ;  /* 0x0000003820207210 */ /* 0x000fc60007f3e0ff */
[----:B0-----:R-:W4:Y:S01]  /*463c0*/  LDL.LU R3, [R1+0x1b50] ;  /* 0x001b500001037983 */ /* 0x001f220000300800 */
[----:B------:R-:W4:Y:S02]  /*463d0*/  LDL.LU R16, [R1+0x1b24] ;  /* 0x001b240001107983 */ /* 0x000f240000300800 */
[----:B------:R-:W4:Y:S02]  /*463e0*/  LDL.LU R17, [R1+0x1b48] ;  /* 0x001b480001117983 */ /* 0x000f240000300800 */
[----:B------:R-:W-:Y:S01]  /*463f0*/  STL [R1+0x1b44], R32 ;  /* 0x001b442001007387 */ /* 0x000fe20000100800 */
[----:B------:R-:W4:Y:S01]  /*46400*/  LDL.LU R18, [R1+0x1b1c] ;  /* 0x001b1c0001127983 */ /* 0x000f220000300800 */
[----:B------:R-:W-:-:S05]  /*46410*/  IMAD.X R28, R28, 0x1, R0, P2 ;  /* 0x000000011c1c7824 */ /* 0x000fca00010e0600 */
[----:B------:R0:W-:Y:S01]  /*46420*/  STL [R1+0x1b68], R28 ;  /* 0x001b681c01007387 */ /* 0x0001e20000100800 */
[----:B------:R-:W4:Y:S02]  /*46430*/  LDL.LU R19, [R1+0x1b40] ;  /* 0x001b400001137983 */ /* 0x000f240000300800 */
[----:B------:R-:W4:Y:S01]  /*46440*/  LDL.LU R57, [R1+0x1b14] ;  /* 0x001b140001397983 */ /* 0x000f220000300800 */
[----:B0-----:R-:W4:Y:S01]  /*46450*/  LDL.LU R28, [R1+0x1b38] ;  /* 0x001b3800011c7983 */ /* 0x001f220000300800 */
[----:B------:R-:W4:Y:S02]  /*46460*/  LDL.LU R58, [R1+0x1b0c] ;  /* 0x001b0c00013a7983 */ /* 0x000f240000300800 */
[----:B------:R-:W4:Y:S02]  /*46470*/  LDL.LU R59, [R1+0x1b30] ;  /* 0x001b3000013b7983 */ /* 0x000f240000300800 */
[----:B------:R-:W4:Y:S01]  /*46480*/  LDL.LU R46, [R1+0x1b04] ;  /* 0x001b0400012e7983 */ /* 0x000f220000300800 */
[----:B--2---:R-:W-:-:S05]  /*46490*/  IADD3 R61, P2, R61, R56, RZ ;  /* 0x000000383d3d7210 */ /* 0x004fca0007f5e0ff */
[----:B------:R0:W-:Y:S01]  /*464a0*/  STL [R1+0x1b3c], R61 ;  /* 0x001b3c3d01007387 */ /* 0x0001e20000100800 */
        /* <DEDUP_REMOVED lines=12> */
[----:B0-----:R-:W2:Y:S02]  /*46570*/  LDL.LU R61, [R1+0x1af8] ;  /* 0x001af800013d7983 */ /* 0x001ea40000300800 */
[--C-:B---3--:R-:W-:Y:S01]  /*46580*/  IMAD.X R54, R54, 0x1, R0.reuse, P3 ;  /* 0x0000000136367824 */ /* 0x108fe200018e0600 */
[-C--:B------:R-:W-:Y:S01]  /*46590*/  IADD3 R55, P3, R55, R56.reuse, RZ ;  /* 0x0000003837377210 */ /* 0x080fe20007f7e0ff */
[----:B------:R-:W-:Y:S01]  /*465a0*/  IMAD.X R60, R60, 0x1, R0, P4 ;  /* 0x000000013c3c7824 */ /* 0x000fe200020e0600 */
[----:B------:R-:W-:-:S04]  /*465b0*/  IADD3 R29, P4, R29, R56, RZ ;  /* 0x000000381d1d7210 */ /* 0x000fc80007f9e0ff */
[----:B------:R0:W-:Y:S01]  /*465c0*/  STL [R1+0x1b58], R60 ;  /* 0x001b583c01007387 */ /* 0x0001e20000100800 */
[----:B------:R-:W-:Y:S03]  /*465d0*/  STL [R1+0x1b60], R54 ;  /* 0x001b603601007387 */ /* 0x000fe60000100800 */
[----:B0-----:R-:W3:Y:S01]  /*465e0*/  LDL.LU R60, [R1+0x1acc] ;  /* 0x001acc00013c7983 */ /* 0x001ee20000300800 */
[----:B------:R-:W-:Y:S02]  /*465f0*/  STL [R1+0x1b34], R55 ;  /* 0x001b343701007387 */ /* 0x000fe40000100800 */
[----:B------:R0:W-:Y:S02]  /*46600*/  STL [R1+0x1b2c], R29 ;  /* 0x001b2c1d01007387 */ /* 0x0001e40000100800 */
[--C-:B----4-:R-:W-:Y:S01]  /*46610*/  IMAD.X R3, R3, 0x1, R0.reuse, P5 ;  /* 0x0000000103037824 */ /* 0x110fe200028e0600 */
[-C--:B------:R-:W-:Y:S01]  /*46620*/  IADD3 R16, P5, R16, R56.reuse, RZ ;  /* 0x0000003810107210 */ /* 0x080fe20007fbe0ff */
[--C-:B------:R-:W-:Y:S01]  /*46630*/  IMAD.X R17, R17, 0x1, R0.reuse, P6 ;  /* 0x0000000111117824 */ /* 0x100fe200030e0600 */
[-C--:B------:R-:W-:Y:S01]  /*46640*/  IADD3 R18, P6, R18, R56.reuse, RZ ;  /* 0x0000003812127210 */ /* 0x080fe20007fde0ff */
[----:B0-----:R-:W4:Y:S01]  /*46650*/  LDL.LU R29, [R1+0x1af0] ;  /* 0x001af000011d7983 */ /* 0x001f220000300800 */
[----:B------:R0:W-:Y:S02]  /*46660*/  STL [R1+0x1b50], R3 ;  /* 0x001b500301007387 */ /* 0x0001e40000100800 */
[--C-:B------:R-:W-:Y:S01]  /*46670*/  IMAD.X R19, R19, 0x1, R0.reuse, P1 ;  /* 0x0000000113137824 */ /* 0x100fe200008e0600 */
[----:B0-----:R-:W4:Y:S01]  /*46680*/  LDL.LU R3, [R1+0x1ac4] ;  /* 0x001ac40001037983 */ /* 0x001f220000300800 */
[----:B------:R-:W-:Y:S02]  /*46690*/  STL [R1+0x1b24], R16 ;  /* 0x001b241001007387 */ /* 0x000fe40000100800 */
[----:B------:R-:W-:Y:S02]  /*466a0*/  STL [R1+0x1b48], R17 ;  /* 0x001b481101007387 */ /* 0x000fe40000100800 */
[----:B------:R-:W-:Y:S01]  /*466b0*/  IMAD.X R28, R28, 0x1, R0, P2 ;  /* 0x000000011c1c7824 */ /* 0x000fe200010e0600 */
[----:B------:R-:W-:Y:S04]  /*466c0*/  STL [R1+0x1b1c], R18 ;  /* 0x001b1c1201007387 */ /* 0x000fe80000100800 */
[----:B------:R0:W-:Y:S01]  /*466d0*/  STL [R1+0x1b38], R28 ;  /* 0x001b381c01007387 */ /* 0x0001e20000100800 */
[----:B------:R-:W-:Y:S03]  /*466e0*/  STL [R1+0x1b40], R19 ;  /* 0x001b401301007387 */ /* 0x000fe60000100800 */
[----:B0-----:R-:W4:Y:S01]  /*466f0*/  LDL.LU R28, [R1+0x1ae8] ;  /* 0x001ae800011c7983 */ /* 0x001f220000300800 */
[----:B------:R-:W-:-:S02]  /*46700*/  IADD3 R57, P1, R57, R56, RZ ;  /* 0x0000003839397210 */ /* 0x000fc40007f3e0ff */
[-C--:B------:R-:W-:Y:S01]  /*46710*/  IADD3 R58, P2, R58, R56.reuse, RZ ;  /* 0x000000383a3a7210 */ /* 0x080fe20007f5e0ff */
[--C-:B------:R-:W-:Y:S01]  /*46720*/  IMAD.X R59, R59, 0x1, R0.reuse, P3 ;  /* 0x000000013b3b7824 */ /* 0x100fe200018e0600 */
[-C--:B------:R-:W-:Y:S01]  /*46730*/  IADD3 R46, P3, R46, R56.reuse, RZ ;  /* 0x000000382e2e7210 */ /* 0x080fe20007f7e0ff */
[----:B------:R-:W-:Y:S02]  /*46740*/  STL [R1+0x1b14], R57 ;  /* 0x001b143901007387 */ /* 0x000fe40000100800 */
[----:B------:R-:W-:Y:S02]  /*46750*/  STL [R1+0x1b0c], R58 ;  /* 0x001b0c3a01007387 */ /* 0x000fe40000100800 */
[----:B------:R-:W-:Y:S02]  /*46760*/  STL [R1+0x1b30], R59 ;  /* 0x001b303b01007387 */ /* 0x000fe40000100800 */
[----:B------:R-:W-:Y:S02]  /*46770*/  STL [R1+0x1b04], R46 ;  /* 0x001b042e01007387 */ /* 0x000fe40000100800 */
[--C-:B--2---:R-:W-:Y:S01]  /*46780*/  IMAD.X R47, R47, 0x1, R0.reuse, P4 ;  /* 0x000000012f2f7824 */ /* 0x104fe200020e0600 */
[-C--:B------:R-:W-:Y:S01]  /*46790*/  IADD3 R39, P4, R39, R56.reuse, RZ ;  /* 0x0000003827277210 */ /* 0x080fe20007f9e0ff */
[--C-:B------:R-:W-:Y:S01]  /*467a0*/  IMAD.X R49, R49, 0x1, R0.reuse, P5 ;  /* 0x0000000131317824 */ /* 0x100fe200028e0600 */
[-C--:B------:R-:W-:Y:S01]  /*467b0*/  IADD3 R45, P5, R45, R56.reuse, RZ ;  /* 0x000000382d2d7210 */ /* 0x080fe20007fbe0ff */
[--C-:B------:R-:W-:Y:S01]  /*467c0*/  IMAD.X R48, R48, 0x1, R0.reuse, P6 ;  /* 0x0000000130307824 */ /* 0x100fe200030e0600 */
[----:B------:R-:W-:Y:S01]  /*467d0*/  STL [R1+0x1b28], R47 ;  /* 0x001b282f01007387 */ /* 0x000fe20000100800 */
[-C--:B------:R-:W-:Y:S01]  /*467e0*/  IADD3 R44, P6, R44, R56.reuse, RZ ;  /* 0x000000382c2c7210 */ /* 0x080fe20007fde0ff */
[----:B------:R-:W-:Y:S02]  /*467f0*/  STL [R1+0x1afc], R39 ;  /* 0x001afc2701007387 */ /* 0x000fe40000100800 */
        /* <DEDUP_REMOVED lines=8> */
[----:B------:R-:W-:Y:S02]  /*46880*/  STL [R1+0x1b10], R41 ;  /* 0x001b102901007387 */ /* 0x000fe40000100800 */
[--C-:B------:R-:W-:Y:S01]  /*46890*/  IMAD.X R33, R33, 0x1, R0.reuse, P3 ;  /* 0x0000000121217824 */ /* 0x100fe200018e0600 */
[----:B------:R-:W-:Y:S01]  /*468a0*/  STL [R1+0x1ae4], R37 ;  /* 0x001ae42501007387 */ /* 0x000fe20000100800 */
[-C--:B------:R-:W-:Y:S01]  /*468b0*/  IADD3 R32, P3, R32, R56.reuse, RZ ;  /* 0x0000003820207210 */ /* 0x080fe20007f7e0ff */
[----:B------:R-:W-:Y:S02]  /*468c0*/  STL [R1+0x1b08], R40 ;  /* 0x001b082801007387 */ /* 0x000fe40000100800 */
[----:B------:R-:W-:Y:S01]  /*468d0*/  IMAD.X R61, R61, 0x1, R0, P4 ;  /* 0x000000013d3d7824 */ /* 0x000fe200020e0600 */
[----:B------:R-:W-:Y:S01]  /*468e0*/  STL [R1+0x1adc], R36 ;  /* 0x001adc2401007387 */ /* 0x000fe20000100800 */
[----:B------:R-:W2:Y:S02]  /*468f0*/  LDL.LU R54, [R1+0x1abc] ;  /* 0x001abc0001367983 */ /* 0x000ea40000300800 */
[----:B------:R-:W-:Y:S02]  /*46900*/  STL [R1+0x1b00], R33 ;  /* 0x001b002101007387 */ /* 0x000fe40000100800 */
[----:B------:R-:W2:Y:S01]  /*46910*/  LDL.LU R55, [R1+0x1ae0] ;  /* 0x001ae00001377983 */ /* 0x000ea20000300800 */
[----:B------:R-:W-:Y:S01]  /*46920*/  STL [R1+0x1ad4], R32 ;  /* 0x001ad42001007387 */ /* 0x000fe20000100800 */
[----:B------:R0:W-:Y:S03]  /*46930*/  STL [R1+0x1af8], R61 ;  /* 0x001af83d01007387 */ /* 0x0001e60000100800 */
[----:B0-----:R-:W2:Y:S01]  /*46940*/  LDL.LU R61, [R1+0x1ab4] ;  /* 0x001ab400013d7983 */ /* 0x001ea20000300800 */
[----:B------:R-:W2:Y:S01]  /*46950*/  LDL.LU R32, [R1+0x1ad8] ;  /* 0x001ad80001207983 */ /* 0x000ea20000300800 */
[----:B---3--:R-:W-:-:S05]  /*46960*/  IADD3 R60, P4, R60, R56, RZ ;  /* 0x000000383c3c7210 */ /* 0x008fca0007f9e0ff */
[----:B------:R0:W-:Y:S01]  /*46970*/  STL [R1+0x1acc], R60 ;  /* 0x001acc3c01007387 */ /* 0x0001e20000100800 */
[----:B----4-:R-:W-:-:S03]  /*46980*/  IMAD.X R29, R29, 0x1, R0, P5 ;  /* 0x000000011d1d7824 */ /* 0x010fc600028e0600 */
[----:B0-----:R-:W3:Y:S01]  /*46990*/  LDL.LU R60, [R1+0x1aac] ;  /* 0x001aac00013c7983 */ /* 0x001ee20000300800 */
[----:B------:R-:W4:Y:S02]  /*469a0*/  LDL.LU R16, [R1+0x1ad0] ;  /* 0x001ad00001107983 */ /* 0x000f240000300800 */
[----:B------:R-:W4:Y:S01]  /*469b0*/  LDL.LU R17, [R1+0x1aa4] ;  /* 0x001aa40001117983 */ /* 0x000f220000300800 */
[----:B------:R-:W-:Y:S04]  /*469c0*/  STL [R1+0x1af0], R29 ;  /* 0x001af01d01007387 */ /* 0x000fe80000100800 */
[----:B------:R-:W4:Y:S01]  /*469d0*/  LDL.LU R18, [R1+0x1ac8] ;  /* 0x001ac80001127983 */ /* 0x000f220000300800 */
[----:B------:R-:W-:-:S05]  /*469e0*/  IADD3 R3, P5, R3, R56, RZ ;  /* 0x0000003803037210 */ /* 0x000fca0007fbe0ff */
[----:B------:R0:W-:Y:S01]  /*469f0*/  STL [R1+0x1ac4], R3 ;  /* 0x001ac40301007387 */ /* 0x0001e20000100800 */
[----:B------:R-:W4:Y:S02]  /*46a00*/  LDL.LU R19, [R1+0x1a9c] ;  /* 0x001a9c0001137983 */ /* 0x000f240000300800 */
[----:B------:R-:W4:Y:S01]  /*46a10*/  LDL.LU R57, [R1+0x1ac0] ;  /* 0x001ac00001397983 */ /* 0x000f220000300800 */
[----:B0-----:R-:W4:Y:S01]  /*46a20*/  LDL.LU R3, [R1+0x1a94] ;  /* 0x001a940001037983 */ /* 0x001f220000300800 */
[----:B------:R-:W4:Y:S02]  /*46a30*/  LDL.LU R58, [R1+0x1ab8] ;  /* 0x001ab800013a7983 */ /* 0x000f240000300800 */
[----:B------:R-:W4:Y:S02]  /*46a40*/  LDL.LU R59, [R1+0x1a8c] ;  /* 0x001a8c00013b7983 */ /* 0x000f240000300800 */
[----:B------:R-:W4:Y:S02]  /*46a50*/  LDL.LU R46, [R1+0x1ab0] ;  /* 0x001ab000012e7983 */ /* 0x000f240000300800 */
[----:B------:R-:W-:-:S05]  /*46a60*/  IMAD.X R28, R28, 0x1, R0, P6 ;  /* 0x000000011c1c7824 */ /* 0x000fca00030e0600 */
[----:B------:R0:W-:Y:S01]  /*46a70*/  STL [R1+0x1ae8], R28 ;  /* 0x001ae81c01007387 */ /* 0x0001e20000100800 */
        /* <DEDUP_REMOVED lines=12> */
[----:B0-----:R-:W4:Y:S01]  /*46b40*/  LDL.LU R28, [R1+0x1a54] ;  /* 0x001a5400011c7983 */ /* 0x001f220000300800 */
[-C--:B--2---:R-:W-:Y:S01]  /*46b50*/  IADD3 R54, P6, R54, R56.reuse, RZ ;  /* 0x0000003836367210 */ /* 0x084fe20007fde0ff */
[--C-:B------:R-:W-:Y:S01]  /*46b60*/  IMAD.X R55, R55, 0x1, R0.reuse, P1 ;  /* 0x0000000137377824 */ /* 0x100fe200008e0600 */
[----:B------:R-:W-:Y:S01]  /*46b70*/  IADD3 R61, P1, R61, R56, RZ ;  /* 0x000000383d3d7210 */ /* 0x000fe20007f3e0ff */
[----:B------:R-:W-:-:S04]  /*46b80*/  IMAD.X R32, R32, 0x1, R0, P2 ;  /* 0x0000000120207824 */ /* 0x000fc800010e0600 */
[----:B------:R0:W-:Y:S01]  /*46b90*/  STL [R1+0x1ab4], R61 ;  /* 0x001ab43d01007387 */ /* 0x0001e20000100800 */
[----:B------:R-:W-:Y:S03]  /*46ba0*/  STL [R1+0x1abc], R54 ;  /* 0x001abc3601007387 */ /* 0x000fe60000100800 */
[----:B0-----:R-:W2:Y:S01]  /*46bb0*/  LDL.LU R61, [R1+0x1a78] ;  /* 0x001a7800013d7983 */ /* 0x001ea20000300800 */
[----:B------:R-:W-:Y:S02]  /*46bc0*/  STL [R1+0x1ae0], R55 ;  /* 0x001ae03701007387 */ /* 0x000fe40000100800 */
[----:B------:R0:W-:Y:S02]  /*46bd0*/  STL [R1+0x1ad8], R32 ;  /* 0x001ad82001007387 */ /* 0x0001e40000100800 */
[----:B0-----:R-:W2:Y:S01]  /*46be0*/  LDL.LU R32, [R1+0x1a4c] ;  /* 0x001a4c0001207983 */ /* 0x001ea20000300800 */
[-C--:B---3--:R-:W-:Y:S01]  /*46bf0*/  IADD3 R60, P2, R60, R56.reuse, RZ ;  /* 0x000000383c3c7210 */ /* 0x088fe20007f5e0ff */
[----:B----4-:R-:W-:Y:S01]  /*46c00*/  IMAD.X R16, R16, 0x1, R0, P3 ;  /* 0x0000000110107824 */ /* 0x010fe200018e0600 */
[----:B------:R-:W-:-:S03]  /*46c10*/  IADD3 R17, P3, R17, R56, RZ ;  /* 0x0000003811117210 */ /* 0x000fc60007f7e0ff */
[----:B------:R0:W-:Y:S01]  /*46c20*/  STL [R1+0x1aac], R60 ;  /* 0x001aac3c01007387 */ /* 0x0001e20000100800 */
[----:B------:R-:W-:-:S03]  /*46c30*/  IMAD.X R18, R18, 0x1, R0, P4 ;  /* 0x0000000112127824 */ /* 0x000fc600020e0600 */
[----:B0-----:R-:W3:Y:S01]  /*46c40*/  LDL.LU R60, [R1+0x1a70] ;  /* 0x001a7000013c7983 */ /* 0x001ee20000300800 */
[----:B------:R-:W-:Y:S01]  /*46c50*/  IMAD.X R57, R57, 0x1, R0, P5 ;  /* 0x0000000139397824 */ /* 0x000fe200028e0600 */
[-C--:B------:R-:W-:Y:S01]  /*46c60*/  IADD3 R19, P4, R19, R56.reuse, RZ ;  /* 0x0000003813137210 */ /* 0x080fe20007f9e0ff */
[----:B------:R-:W-:Y:S01]  /*46c70*/  STL [R1+0x1ad0], R16 ;  /* 0x001ad01001007387 */ /* 0x000fe20000100800 */
[----:B------:R-:W-:Y:S01]  /*46c80*/  STL [R1+0x1aa4], R17 ;  /* 0x001aa41101007387 */ /* 0x000fe20000100800 */
[----:B------:R-:W-:-:S03]  /*46c90*/  IADD3 R3, P5, R3, R56, RZ ;  /* 0x0000003803037210 */ /* 0x000fc60007fbe0ff */
[----:B------:R-:W-:Y:S01]  /*46ca0*/  STL [R1+0x1ac8], R18 ;  /* 0x001ac81201007387 */ /* 0x000fe20000100800 */
[--C-:B------:R-:W-:Y:S01]  /*46cb0*/  IMAD.X R58, R58, 0x1, R0.reuse, P6 ;  /* 0x000000013a3a7824 */ /* 0x100fe200030e0600 */
[-C--:B------:R-:W-:Y:S01]  /*46cc0*/  IADD3 R59, P6, R59, R56.reuse, RZ ;  /* 0x000000383b3b7210 */ /* 0x080fe20007fde0ff */
[--C-:B------:R-:W-:Y:S01]  /*46cd0*/  IMAD.X R46, R46, 0x1, R0.reuse, P1 ;  /* 0x000000012e2e7824 */ /* 0x100fe200008e0600 */
[----:B------:R0:W-:Y:S01]  /*46ce0*/  STL [R1+0x1a94], R3 ;  /* 0x001a940301007387 */ /* 0x0001e20000100800 */
[----:B------:R-:W-:Y:S01]  /*46cf0*/  STL [R1+0x1a9c], R19 ;  /* 0x001a9c1301007387 */ /* 0x000fe20000100800 */
[-C--:B------:R-:W-:Y:S01]  /*46d00*/  IADD3 R47, P1, R47, R56.reuse, RZ ;  /* 0x000000382f2f7210 */ /* 0x080fe20007f3e0ff */
[--C-:B------:R-:W-:Y:S01]  /*46d10*/  IMAD.X R39, R39, 0x1, R0.reuse, P2 ;  /* 0x0000000127277824 */ /* 0x100fe200010e0600 */
[-C--:B------:R-:W-:Y:S01]  /*46d20*/  IADD3 R49, P2, R49, R56.reuse, RZ ;  /* 0x0000003831317210 */ /* 0x080fe20007f5e0ff */
[----:B0-----:R-:W4:Y:S01]  /*46d30*/  LDL.LU R3, [R1+0x1a44] ;  /* 0x001a440001037983 */ /* 0x001f220000300800 */
[----:B------:R-:W-:Y:S02]  /*46d40*/  STL [R1+0x1ac0], R57 ;  /* 0x001ac03901007387 */ /* 0x000fe40000100800 */
[----:B------:R-:W-:Y:S02]  /*46d50*/  STL [R1+0x1ab8], R58 ;  /* 0x001ab83a01007387 */ /* 0x000fe40000100800 */
        /* <DEDUP_REMOVED lines=15> */
[----:B------:R-:W-:Y:S01]  /*46e50*/  STL [R1+0x1a6c], R41 ;  /* 0x001a6c2901007387 */ /* 0x000fe20000100800 */
[-C--:B------:R-:W-:Y:S01]  /*46e60*/  IADD3 R33, P6, R33, R56.reuse, RZ ;  /* 0x0000003821217210 */ /* 0x080fe20007fde0ff */
[----:B------:R-:W-:Y:S02]  /*46e70*/  STL [R1+0x1a90], R37 ;  /* 0x001a902501007387 */ /* 0x000fe40000100800 */
[--C-:B------:R-:W-:Y:S01]  /*46e80*/  IMAD.X R29, R29, 0x1, R0.reuse, P1 ;  /* 0x000000011d1d7824 */ /* 0x100fe200008e0600 */
[----:B------:R-:W-:Y:S01]  /*46e90*/  STL [R1+0x1a64], R40 ;  /* 0x001a642801007387 */ /* 0x000fe20000100800 */
[----:B------:R-:W-:Y:S01]  /*46ea0*/  IADD3 R28, P1, R28, R56, RZ ;  /* 0x000000381c1c7210 */ /* 0x000fe20007f3e0ff */
[----:B------:R-:W-:Y:S02]  /*46eb0*/  STL [R1+0x1a88], R36 ;  /* 0x001a882401007387 */ /* 0x000fe40000100800 */
[----:B------:R-:W4:Y:S01]  /*46ec0*/  LDL.LU R54, [R1+0x1a68] ;  /* 0x001a680001367983 */ /* 0x000f220000300800 */
[----:B------:R-:W-:Y:S01]  /*46ed0*/  STL [R1+0x1a5c], R33 ;  /* 0x001a5c2101007387 */ /* 0x000fe20000100800 */
[----:B------:R-:W4:Y:S02]  /*46ee0*/  LDL.LU R55, [R1+0x1a3c] ;  /* 0x001a3c0001377983 */ /* 0x000f240000300800 */
[----:B------:R-:W-:Y:S02]  /*46ef0*/  STL [R1+0x1a80], R29 ;  /* 0x001a801d01007387 */ /* 0x000fe40000100800 */
[----:B------:R0:W-:Y:S02]  /*46f00*/  STL [R1+0x1a54], R28 ;  /* 0x001a541c01007387 */ /* 0x0001e40000100800 */
[----:B0-----:R-:W4:Y:S01]  /*46f10*/  LDL.LU R28, [R1+0x1a60] ;  /* 0x001a6000011c7983 */ /* 0x001f220000300800 */
[----:B------:R-:W4:Y:S02]  /*46f20*/  LDL.LU R29, [R1+0x1a34] ;  /* 0x001a3400011d7983 */ /* 0x000f240000300800 */
[----:B--2---:R-:W-:-:S05]  /*46f30*/  IMAD.X R61, R61, 0x1, R0, P2 ;  /* 0x000000013d3d7824 */ /* 0x004fca00010e0600 */
[----:B------:R0:W-:Y:S01]  /*46f40*/  STL [R1+0x1a78], R61 ;  /* 0x001a783d01007387 */ /* 0x0001e20000100800 */
[----:B------:R-:W-:-:S03]  /*46f50*/  IADD3 R32, P2, R32, R56, RZ ;  /* 0x0000003820207210 */ /* 0x000fc60007f5e0ff */
[----:B0-----:R-:W2:Y:S01]  /*46f60*/  LDL.LU R61, [R1+0x1a58] ;  /* 0x001a5800013d7983 */ /* 0x001ea20000300800 */
[----:B------:R-:W2:Y:S02]  /*46f70*/  LDL.LU R16, [R1+0x1a2c] ;  /* 0x001a2c0001107983 */ /* 0x000ea40000300800 */
[----:B------:R-:W2:Y:S02]  /*46f80*/  LDL.LU R17, [R1+0x1a50] ;  /* 0x001a500001117983 */ /* 0x000ea40000300800 */
[----:B------:R-:W-:Y:S01]  /*46f90*/  STL [R1+0x1a4c], R32 ;  /* 0x001a4c2001007387 */ /* 0x000fe20000100800 */
[----:B------:R-:W2:Y:S01]  /*46fa0*/  LDL.LU R18, [R1+0x1a24] ;  /* 0x001a240001127983 */ /* 0x000ea20000300800 */
[----:B---3--:R-:W-:-:S05]  /*46fb0*/  IMAD.X R60, R60, 0x1, R0, P3 ;  /* 0x000000013c3c7824 */ /* 0x008fca00018e0600 */
[----:B------:R0:W-:Y:S01]  /*46fc0*/  STL [R1+0x1a70], R60 ;  /* 0x001a703c01007387 */ /* 0x0001e20000100800 */
[----:B------:R-:W3:Y:S02]  /*46fd0*/  LDL.LU R19, [R1+0x1a48] ;  /* 0x001a480001137983 */ /* 0x000ee40000300800 */
[----:B------:R-:W3:Y:S01]  /*46fe0*/  LDL.LU R57, [R1+0x1a1c] ;  /* 0x001a1c0001397983 */ /* 0x000ee20000300800 */
[----:B0-----:R-:W3:Y:S01]  /*46ff0*/  LDL.LU R60, [R1+0x1a40] ;  /* 0x001a4000013c7983 */ /* 0x001ee20000300800 */
[----:B------:R-:W3:Y:S02]  /*47000*/  LDL.LU R58, [R1+0x1a14] ;  /* 0x001a1400013a7983 */ /* 0x000ee40000300800 */
[----:B------:R-:W3:Y:S02]  /*47010*/  LDL.LU R59, [R1+0x1a38] ;  /* 0x001a3800013b7983 */ /* 0x000ee40000300800 */
[----:B------:R-:W3:Y:S01]  /*47020*/  LDL.LU R46, [R1+0x1a0c] ;  /* 0x001a0c00012e7983 */ /* 0x000ee20000300800 */
[----:B----4-:R-:W-:-:S05]  /*47030*/  IADD3 R3, P3, R3, R56, RZ ;  /* 0x0000003803037210 */ /* 0x010fca0007f7e0ff */
        /* <DEDUP_REMOVED lines=13> */
[----:B0-----:R-:W4:Y:S02]  /*47110*/  LDL.LU R3, [R1+0x1a00] ;  /* 0x001a000001037983 */ /* 0x001f240000300800 */
[----:B------:R-:W-:-:S02]  /*47120*/  IMAD.X R54, R54, 0x1, R0, P4 ;  /* 0x0000000136367824 */ /* 0x000fc400020e0600 */
[----:B------:R-:W-:-:S05]  /*47130*/  IMAD.X R28, R28, 0x1, R0, P5 ;  /* 0x000000011c1c7824 */ /* 0x000fca00028e0600 */
[----:B------:R0:W-:Y:S01]  /*47140*/  STL [R1+0x1a60], R28 ;  /* 0x001a601c01007387 */ /* 0x0001e20000100800 */
[----:B------:R-:W-:Y:S03]  /*47150*/  STL [R1+0x1a68], R54 ;  /* 0x001a683601007387 */ /* 0x000fe60000100800 */
[----:B0-----:R-:W4:Y:S01]  /*47160*/  LDL.LU R28, [R1+0x19d4] ;  /* 0x0019d400011c7983 */ /* 0x001f220000300800 */
[-C--:B------:R-:W-:Y:S02]  /*47170*/  IADD3 R55, P4, R55, R56.reuse, RZ ;  /* 0x0000003837377210 */ /* 0x080fe40007f9e0ff */
[----:B------:R-:W-:-:S03]  /*47180*/  IADD3 R29, P5, R29, R56, RZ ;  /* 0x000000381d1d7210 */ /* 0x000fc60007fbe0ff */
[----:B------:R-:W-:Y:S02]  /*47190*/  STL [R1+0x1a3c], R55 ;  /* 0x001a3c3701007387 */ /* 0x000fe40000100800 */
[----:B------:R0:W-:Y:S02]  /*471a0*/  STL [R1+0x1a34], R29 ;  /* 0x001a341d01007387 */ /* 0x0001e40000100800 */
[----:B0-----:R-:W4:Y:S01]  /*471b0*/  LDL.LU R29, [R1+0x19f8] ;  /* 0x0019f800011d7983 */ /* 0x001f220000300800 */
[--C-:B--2---:R-:W-:Y:S01]  /*471c0*/  IMAD.X R61, R61, 0x1, R0.reuse, P6 ;  /* 0x000000013d3d7824 */ /* 0x104fe200030e0600 */
[----:B------:R-:W-:Y:S01]  /*471d0*/  IADD3 R16, P6, R16, R56, RZ ;  /* 0x0000003810107210 */ /* 0x000fe20007fde0ff */
[----:B------:R-:W-:-:S03]  /*471e0*/  IMAD.X R17, R17, 0x1, R0, P1 ;  /* 0x0000000111117824 */ /* 0x000fc600008e0600 */
[----:B------:R0:W-:Y:S01]  /*471f0*/  STL [R1+0x1a58], R61 ;  /* 0x001a583d01007387 */ /* 0x0001e20000100800 */
[----:B------:R-:W-:-:S03]  /*47200*/  IADD3 R18, P1, R18, R56, RZ ;  /* 0x0000003812127210 */ /* 0x000fc60007f3e0ff */
[----:B0-----:R-:W2:Y:S01]  /*47210*/  LDL.LU R61, [R1+0x19cc] ;  /* 0x0019cc00013d7983 */ /* 0x001ea20000300800 */
[----:B------:R-:W-:Y:S02]  /*47220*/  STL [R1+0x1a2c], R16 ;  /* 0x001a2c1001007387 */ /* 0x000fe40000100800 */
[----:B------:R-:W-:Y:S02]  /*47230*/  STL [R1+0x1a50], R17 ;  /* 0x001a501101007387 */ /* 0x000fe40000100800 */
[----:B------:R-:W-:Y:S02]  /*47240*/  STL [R1+0x1a24], R18 ;  /* 0x001a241201007387 */ /* 0x000fe40000100800 */
[--C-:B---3--:R-:W-:Y:S01]  /*47250*/  IMAD.X R19, R19, 0x1, R0.reuse, P2 ;  /* 0x0000000113137824 */ /* 0x108fe200010e0600 */
[-C--:B------:R-:W-:Y:S01]  /*47260*/  IADD3 R57, P2, R57, R56.reuse, RZ ;  /* 0x0000003839397210 */ /* 0x080fe20007f5e0ff */
[--C-:B------:R-:W-:Y:S01]  /*47270*/  IMAD.X R60, R60, 0x1, R0.reuse, P3 ;  /* 0x000000013c3c7824 */ /* 0x100fe200018e0600 */
[-C--:B------:R-:W-:Y:S01]  /*47280*/  IADD3 R58, P3, R58, R56.reuse, RZ ;  /* 0x000000383a3a7210 */ /* 0x080fe20007f7e0ff */
[----:B------:R-:W-:Y:S01]  /*47290*/  IMAD.X R59, R59, 0x1, R0, P4 ;  /* 0x000000013b3b7824 */ /* 0x000fe200020e0600 */
[----:B------:R-:W-:-:S02]  /*472a0*/  IADD3 R46, P4, R46, R56, RZ ;  /* 0x000000382e2e7210 */ /* 0x000fc40007f9e0ff */
[----:B------:R0:W-:Y:S01]  /*472b0*/  STL [R1+0x1a40], R60 ;  /* 0x001a403c01007387 */ /* 0x0001e20000100800 */
[----:B------:R-:W-:Y:S02]  /*472c0*/  STL [R1+0x1a48], R19 ;  /* 0x001a481301007387 */ /* 0x000fe40000100800 */
[--C-:B----4-:R-:W-:Y:S01]  /*472d0*/  IMAD.X R47, R47, 0x1, R0.reuse, P5 ;  /* 0x000000012f2f7824 */ /* 0x110fe200028e0600 */
[----:B0-----:R-:W3:Y:S01]  /*472e0*/  LDL.LU R60, [R1+0x19f0] ;  /* 0x0019f000013c7983 */ /* 0x001ee20000300800 */
        /* <DEDUP_REMOVED lines=26> */
[----:B------:R-:W4:Y:S02]  /*47490*/  LDL.LU R54, [R1+0x19c4] ;  /* 0x0019c40001367983 */ /* 0x000f240000300800 */
[----:B------:R-:W-:Y:S02]  /*474a0*/  STL [R1+0x1a08], R33 ;  /* 0x001a082101007387 */ /* 0x000fe40000100800 */
[----:B------:R-:W4:Y:S01]  /*474b0*/  LDL.LU R55, [R1+0x19e8] ;  /* 0x0019e80001377983 */ /* 0x000f220000300800 */
[----:B------:R-:W-:Y:S01]  /*474c0*/  STL [R1+0x19dc], R32 ;  /* 0x0019dc2001007387 */ /* 0x000fe20000100800 */
[----:B------:R0:W-:Y:S03]  /*474d0*/  STL [R1+0x1a00], R3 ;  /* 0x001a000301007387 */ /* 0x0001e60000100800 */
[----:B0-----:R-:W4:Y:S01]  /*474e0*/  LDL.LU R3, [R1+0x19bc] ;  /* 0x0019bc0001037983 */ /* 0x001f220000300800 */
[----:B------:R-:W4:Y:S01]  /*474f0*/  LDL.LU R32, [R1+0x19e0] ;  /* 0x0019e00001207983 */ /* 0x000f220000300800 */
[----:B------:R-:W-:-:S05]  /*47500*/  IADD3 R28, P5, R28, R56, RZ ;  /* 0x000000381c1c7210 */ /* 0x000fca0007fbe0ff */
[----:B------:R0:W-:Y:S04]  /*47510*/  STL [R1+0x19d4], R28 ;  /* 0x0019d41c01007387 */ /* 0x0001e80000100800 */
[----:B0-----:R-:W4:Y:S01]  /*47520*/  LDL.LU R28, [R1+0x19b4] ;  /* 0x0019b400011c7983 */ /* 0x001f220000300800 */
[----:B------:R-:W4:Y:S02]  /*47530*/  LDL.LU R16, [R1+0x19d8] ;  /* 0x0019d80001107983 */ /* 0x000f240000300800 */
[----:B------:R-:W-:Y:S02]  /*47540*/  IMAD.X R29, R29, 0x1, R0, P6 ;  /* 0x000000011d1d7824 */ /* 0x000fe400030e0600 */
[----:B------:R-:W4:Y:S03]  /*47550*/  LDL.LU R17, [R1+0x19ac] ;  /* 0x0019ac0001117983 */ /* 0x000f260000300800 */
[----:B------:R-:W-:Y:S01]  /*47560*/  STL [R1+0x19f8], R29 ;  /* 0x0019f81d01007387 */ /* 0x000fe20000100800 */
[----:B------:R-:W4:Y:S01]  /*47570*/  LDL.LU R18, [R1+0x19d0] ;  /* 0x0019d00001127983 */ /* 0x000f220000300800 */
[----:B--2---:R-:W-:-:S05]  /*47580*/  IADD3 R61, P6, R61, R56, RZ ;  /* 0x000000383d3d7210 */ /* 0x004fca0007fde0ff */
[----:B------:R0:W-:Y:S01]  /*47590*/  STL [R1+0x19cc], R61 ;  /* 0x0019cc3d01007387 */ /* 0x0001e20000100800 */
[----:B------:R-:W2:Y:S02]  /*475a0*/  LDL.LU R19, [R1+0x19a4] ;  /* 0x0019a40001137983 */ /* 0x000ea40000300800 */
[----:B------:R-:W2:Y:S01]  /*475b0*/  LDL.LU R57, [R1+0x19c8] ;  /* 0x0019c80001397983 */ /* 0x000ea20000300800 */
        /* <DEDUP_REMOVED lines=24> */
[----:B------:R-:W-:Y:S03]  /*47740*/  STL [R1+0x19c4], R54 ;  /* 0x0019c43601007387 */ /* 0x000fe60000100800 */
[----:B0-----:R-:W4:Y:S01]  /*47750*/  LDL.LU R3, [R1+0x1980] ;  /* 0x0019800001037983 */ /* 0x001f220000300800 */
[----:B------:R-:W-:Y:S02]  /*47760*/  STL [R1+0x19e8], R55 ;  /* 0x0019e83701007387 */ /* 0x000fe40000100800 */
[----:B------:R0:W-:Y:S01]  /*47770*/  STL [R1+0x19e0], R32 ;  /* 0x0019e02001007387 */ /* 0x0001e20000100800 */
[-C--:B------:R-:W-:Y:S01]  /*47780*/  IADD3 R28, P3, R28, R56.reuse, RZ ;  /* 0x000000381c1c7210 */ /* 0x080fe20007f7e0ff */
[----:B0-----:R-:W4:Y:S04]  /*47790*/  LDL.LU R32, [R1+0x1954] ;  /* 0x0019540001207983 */ /* 0x001f280000300800 */
[----:B------:R0:W-:Y:S02]  /*477a0*/  STL [R1+0x19b4], R28 ;  /* 0x0019b41c01007387 */ /* 0x0001e40000100800 */
[----:B0-----:R-:W4:Y:S01]  /*477b0*/  LDL.LU R28, [R1+0x1978] ;  /* 0x00197800011c7983 */ /* 0x001f220000300800 */
[--C-:B------:R-:W-:Y:S01]  /*477c0*/  IMAD.X R16, R16, 0x1, R0.reuse, P4 ;  /* 0x0000000110107824 */ /* 0x100fe200020e0600 */
[----:B------:R-:W-:Y:S01]  /*477d0*/  IADD3 R17, P4, R17, R56, RZ ;  /* 0x0000003811117210 */ /* 0x000fe20007f9e0ff */
[----:B------:R-:W-:-:S03]  /*477e0*/  IMAD.X R18, R18, 0x1, R0, P5 ;  /* 0x0000000112127824 */ /* 0x000fc600028e0600 */
[----:B------:R-:W-:Y:S01]  /*477f0*/  STL [R1+0x19d8], R16 ;  /* 0x0019d81001007387 */ /* 0x000fe20000100800 */
[----:B------:R-:W-:Y:S02]  /*47800*/  STL [R1+0x19ac], R17 ;  /* 0x0019ac1101007387 */ /* 0x000fe40000100800 */
[----:B------:R-:W-:Y:S02]  /*47810*/  STL [R1+0x19d0], R18 ;  /* 0x0019d01201007387 */ /* 0x000fe40000100800 */
[--C-:B--2---:R-:W-:Y:S01]  /*47820*/  IMAD.X R57, R57, 0x1, R0.reuse, P6 ;  /* 0x0000000139397824 */ /* 0x104fe200030e0600 */
[-C--:B------:R-:W-:Y:S02]  /*47830*/  IADD3 R19, P5, R19, R56.reuse, RZ ;  /* 0x0000003813137210 */ /* 0x080fe40007fbe0ff */
        /* <DEDUP_REMOVED lines=81> */
[----:B0-----:R-:W3:Y:S01]  /*47d50*/  LDL.LU R29, [R1+0x1900] ;  /* 0x00190000011d7983 */ /* 0x001ee20000300800 */
[--C-:B----4-:R-:W-:Y:S01]  /*47d60*/  IMAD.X R3, R3, 0x1, R0.reuse, P1 ;  /* 0x0000000103037824 */ /* 0x110fe200008e0600 */
[----:B------:R-:W-:Y:S01]  /*47d70*/  IADD3 R16, P1, R16, R56, RZ ;  /* 0x0000003810107210 */ /* 0x000fe20007f3e0ff */
[----:B------:R-:W-:-:S03]  /*47d80*/  IMAD.X R17, R17, 0x1, R0, P2 ;  /* 0x0000000111117824 */ /* 0x000fc600010e0600 */
[----:B------:R0:W-:Y:S01]  /*47d90*/  STL [R1+0x1960], R3 ;  /* 0x0019600301007387 */ /* 0x0001e20000100800 */
[----:B------:R-:W-:-:S03]  /*47da0*/  IADD3 R18, P2, R18, R56, RZ ;  /* 0x0000003812127210 */ /* 0x000fc60007f5e0ff */
[----:B0-----:R-:W4:Y:S01]  /*47db0*/  LDL.LU R3, [R1+0x18d4] ;  /* 0x0018d40001037983 */ /* 0x001f220000300800 */
[--C-:B------:R-:W-:Y:S02]  /*47dc0*/  IMAD.X R19, R19, 0x1, R0.reuse, P3 ;  /* 0x0000000113137824 */ /* 0x100fe400018e0600 */
[----:B------:R-:W-:Y:S02]  /*47dd0*/  STL [R1+0x1934], R16 ;  /* 0x0019341001007387 */ /* 0x000fe40000100800 */
[----:B------:R-:W-:Y:S01]  /*47de0*/  STL [R1+0x1958], R17 ;  /* 0x0019581101007387 */ /* 0x000fe20000100800 */
[----:B------:R-:W-:Y:S01]  /*47df0*/  STL [R1+0x192c], R18 ;  /* 0x00192c1201007387 */ /* 0x000fe20000100800 */
[----:B------:R-:W-:-:S05]  /*47e00*/  IMAD.X R28, R28, 0x1, R0, P4 ;  /* 0x000000011c1c7824 */ /* 0x000fca00020e0600 */
[----:B------:R0:W-:Y:S01]  /*47e10*/  STL [R1+0x1948], R28 ;  /* 0x0019481c01007387 */ /* 0x0001e20000100800 */
[----:B------:R-:W-:Y:S03]  /*47e20*/  STL [R1+0x1950], R19 ;  /* 0x0019501301007387 */ /* 0x000fe60000100800 */
[----:B0-----:R-:W4:Y:S01]  /*47e30*/  LDL.LU R28, [R1+0x18f8] ;  /* 0x0018f800011c7983 */ /* 0x001f220000300800 */
[-C--:B------:R-:W-:Y:S02]  /*47e40*/  IADD3 R57, P3, R57, R56.reuse, RZ ;  /* 0x0000003839397210 */ /* 0x080fe40007f7e0ff */
        /* <DEDUP_REMOVED lines=39> */
[----:B------:R-:W-:-:S03]  /*480c0*/  IMAD.X R29, R29, 0x1, R0, P1 ;  /* 0x000000011d1d7824 */ /* 0x000fc600008e0600 */
[----:B0-----:R-:W3:Y:S01]  /*480d0*/  LDL.LU R60, [R1+0x18bc] ;  /* 0x0018bc00013c7983 */ /* 0x001ee20000300800 */
[----:B------:R-:W3:Y:S02]  /*480e0*/  LDL.LU R16, [R1+0x18e0] ;  /* 0x0018e00001107983 */ /* 0x000ee40000300800 */
[----:B------:R-:W3:Y:S02]  /*480f0*/  LDL.LU R17, [R1+0x18b4] ;  /* 0x0018b40001117983 */ /* 0x000ee40000300800 */
[----:B------:R-:W-:Y:S01]  /*48100*/  STL [R1+0x1900], R29 ;  /* 0x0019001d01007387 */ /* 0x000fe20000100800 */
[----:B------:R-:W3:Y:S01]  /*48110*/  LDL.LU R18, [R1+0x18d8] ;  /* 0x0018d80001127983 */ /* 0x000ee20000300800 */
[----:B----4-:R-:W-:-:S05]  /*48120*/  IADD3 R3, P1, R3, R56, RZ ;  /* 0x0000003803037210 */ /* 0x010fca0007f3e0ff */
        /* <DEDUP_REMOVED lines=33> */
[----:B------:R-:W-:Y:S01]  /*48340*/  IMAD.X R16, R16, 0x1, R0, P5 ;  /* 0x0000000110107824 */ /* 0x000fe200028e0600 */
[----:B------:R-:W-:-:S03]  /*48350*/  IADD3 R17, P5, R17, R56, RZ ;  /* 0x0000003811117210 */ /* 0x000fc60007fbe0ff */
[----:B------:R0:W-:Y:S01]  /*48360*/  STL [R1+0x18bc], R60 ;  /* 0x0018bc3c01007387 */ /* 0x0001e20000100800 */
[----:B------:R-:W-:-:S03]  /*48370*/  IMAD.X R18, R18, 0x1, R0, P6 ;  /* 0x0000000112127824 */ /* 0x000fc600030e0600 */
[----:B0-----:R-:W3:Y:S01]  /*48380*/  LDL.LU R60, [R1+0x1880] ;  /* 0x00188000013c7983 */ /* 0x001ee20000300800 */
[----:B------:R-:W-:Y:S02]  /*48390*/  STL [R1+0x18e0], R16 ;  /* 0x0018e01001007387 */ /* 0x000fe40000100800 */
[--C-:B----4-:R-:W-:Y:S01]  /*483a0*/  IMAD.X R57, R57, 0x1, R0.reuse, P1 ;  /* 0x0000000139397824 */ /* 0x110fe200008e0600 */
[-C--:B------:R-:W-:Y:S01]  /*483b0*/  IADD3 R19, P6, R19, R56.reuse, RZ ;  /* 0x0000003813137210 */ /* 0x080fe20007fde0ff */
[----:B------:R-:W-:Y:S01]  /*483c0*/  STL [R1+0x18b4], R17 ;  /* 0x0018b41101007387 */ /* 0x000fe20000100800 */
[----:B------:R-:W-:Y:S01]  /*483d0*/  STL [R1+0x18d8], R18 ;  /* 0x0018d81201007387 */ /* 0x000fe20000100800 */
[-C--:B------:R-:W-:Y:S01]  /*483e0*/  IADD3 R3, P1, R3, R56.reuse, RZ ;  /* 0x0000003803037210 */ /* 0x080fe20007f3e0ff */
[--C-:B------:R-:W-:Y:S01]  /*483f0*/  IMAD.X R58, R58, 0x1, R0.reuse, P2 ;  /* 0x000000013a3a7824 */ /* 0x100fe200010e0600 */
[----:B------:R-:W-:Y:S01]  /*48400*/  IADD3 R59, P2, R59, R56, RZ ;  /* 0x000000383b3b7210 */ /* 0x000fe20007f5e0ff */
[----:B------:R-:W-:-:S02]  /*48410*/  IMAD.X R46, R46, 0x1, R0, P3 ;  /* 0x000000012e2e7824 */ /* 0x000fc400018e0600 */
[----:B------:R0:W-:Y:S01]  /*48420*/  STL [R1+0x18a4], R3 ;  /* 0x0018a40301007387 */ /* 0x0001e20000100800 */
[----:B------:R-:W-:Y:S01]  /*48430*/  STL [R1+0x18ac], R19 ;  /* 0x0018ac1301007387 */ /* 0x000fe20000100800 */
[-C--:B------:R-:W-:Y:S02]  /*48440*/  IADD3 R47, P3, R47, R56.reuse, RZ ;  /* 0x000000382f2f7210 */ /* 0x080fe40007f7e0ff */
[----:B0-----:R-:W4:Y:S01]  /*48450*/  LDL.LU R3, [R1+0x1854] ;  /* 0x0018540001037983 */ /* 0x001f220000300800 */
[----:B------:R-:W-:Y:S02]  /*48460*/  STL [R1+0x18d0], R57 ;  /* 0x0018d03901007387 */ /* 0x000fe40000100800 */
[--C-:B------:R-:W-:Y:S02]  /*48470*/  IMAD.X R39, R39, 0x1, R0.reuse, P4 ;  /* 0x0000000127277824 */ /* 0x100fe400020e0600 */
[----:B------:R-:W-:Y:S01]  /*48480*/  STL [R1+0x18c8], R58 ;  /* 0x0018c83a01007387 */ /* 0x000fe20000100800 */
        /* <DEDUP_REMOVED lines=11> */
[----:B------:R-:W-:Y:S01]  /*48540*/  STL [R1+0x18b0], R45 ;  /* 0x0018b02d01007387 */ /* 0x000fe20000100800 */
[----:B------:R-:W-:Y:S01]  /*48550*/  IADD3 R40, P1, R40, R56, RZ ;  /* 0x0000003828287210 */ /* 0x000fe20007f3e0ff */
[----:B------:R-:W-:Y:S01]  /*48560*/  STL [R1+0x1884], R48 ;  /* 0x0018843001007387 */ /* 0x000fe20000100800 */
[----:B------:R-:W-:-:S02]  /*48570*/  IMAD.X R36, R36, 0x1, R0, P2 ;  /* 0x0000000124247824 */ /* 0x000fc400010e0600 */
[----:B------:R-:W-:Y:S02]  /*48580*/  STL [R1+0x18a8], R44 ;  /* 0x0018a82c01007387 */ /* 0x000fe40000100800 */
[----:B------:R-:W-:Y:S01]  /*48590*/  STL [R1+0x187c], R41 ;  /* 0x00187c2901007387 */ /* 0x000fe20000100800 */
[-C--:B------:R-:W-:Y:S01]  /*485a0*/  IADD3 R33, P2, R33, R56.reuse, RZ ;  /* 0x0000003821217210 */ /* 0x080fe20007f5e0ff */
[----:B------:R-:W-:Y:S01]  /*485b0*/  STL [R1+0x18a0], R37 ;  /* 0x0018a02501007387 */ /* 0x000fe20000100800 */
[--C-:B------:R-:W-:Y:S02]  /*485c0*/  IMAD.X R29, R29, 0x1, R0.reuse, P3 ;  /* 0x000000011d1d7824 */ /* 0x100fe400018e0600 */
[----:B------:R-:W-:Y:S01]  /*485d0*/  STL [R1+0x1874], R40 ;  /* 0x0018742801007387 */ /* 0x000fe20000100800 */
[----:B------:R-:W-:Y:S01]  /*485e0*/  IADD3 R28, P3, R28, R56, RZ ;  /* 0x000000381c1c7210 */ /* 0x000fe20007f7e0ff */
[----:B------:R-:W-:Y:S01]  /*485f0*/  STL [R1+0x1898], R36 ;  /* 0x0018982401007387 */ /* 0x000fe20000100800 */
[----:B------:R-:W4:Y:S02]  /*48600*/  LDL.LU R54, [R1+0x1878] ;  /* 0x0018780001367983 */ /* 0x000f240000300800 */
[----:B------:R-:W-:Y:S02]  /*48610*/  STL [R1+0x186c], R33 ;  /* 0x00186c2101007387 */ /* 0x000fe40000100800 */
[----:B------:R-:W4:Y:S01]  /*48620*/  LDL.LU R55, [R1+0x184c] ;  /* 0x00184c0001377983 */ /* 0x000f220000300800 */
[----:B------:R-:W-:Y:S01]  /*48630*/  STL [R1+0x1890], R29 ;  /* 0x0018901d01007387 */ /* 0x000fe20000100800 */
[----:B------:R0:W-:Y:S03]  /*48640*/  STL [R1+0x1864], R28 ;  /* 0x0018641c01007387 */ /* 0x0001e60000100800 */
        /* <DEDUP_REMOVED lines=59> */
[----:B------:R-:W-:Y:S03]  /*48a00*/  STL [R1+0x1858], R19 ;  /* 0x0018581301007387 */ /* 0x000fe60000100800 */
[----:B0-----:R-:W3:Y:S01]  /*48a10*/  LDL.LU R60, [R1+0x1800] ;  /* 0x00180000013c7983 */ /* 0x001ee20000300800 */
[----:B------:R-:W-:Y:S02]  /*48a20*/  STL [R1+0x182c], R57 ;  /* 0x00182c3901007387 */ /* 0x000fe40000100800 */
[----:B------:R-:W-:Y:S02]  /*48a30*/  STL [R1+0x1824], R58 ;  /* 0x0018243a01007387 */ /* 0x000fe40000100800 */
[--C-:B----4-:R-:W-:Y:S01]  /*48a40*/  IMAD.X R47, R47, 0x1, R0.reuse, P1 ;  /* 0x000000012f2f7824 */ /* 0x110fe200008e0600 */
        /* <DEDUP_REMOVED lines=73> */
[----:B------:R0:W-:Y:S04]  /*48ee0*/  STL [R1+0x17c4], R28 ;  /* 0x0017c41c01007387 */ /* 0x0001e80000100800 */
        /* <DEDUP_REMOVED lines=97> */
[----:B------:R-:W-:Y:S02]  /*49500*/  STL [R1+0x1744], R16 ;  /* 0x0017441001007387 */ /* 0x000fe40000100800 */
[--C-:B------:R-:W-:Y:S02]  /*49510*/  IMAD.X R19, R19, 0x1, R0.reuse, P5 ;  /* 0x0000000113137824 */ /* 0x100fe400028e0600 */
        /* <DEDUP_REMOVED lines=92> */
[----:B------:R-:W-:Y:S02]  /*49ae0*/  STL [R1+0x16c4], R17 ;  /* 0x0016c41101007387 */ /* 0x000fe40000100800 */
[--C-:B----4-:R-:W-:Y:S01]  /*49af0*/  IMAD.X R57, R57, 0x1, R0.reuse, P3 ;  /* 0x0000000139397824 */ /* 0x110fe200018e0600 */
[-C--:B------:R-:W-:Y:S01]  /*49b00*/  IADD3 R19, P2, R19, R56.reuse, RZ ;  /* 0x0000003813137210 */ /* 0x080fe20007f5e0ff */
[----:B------:R-:W-:Y:S01]  /*49b10*/  STL [R1+0x16e8], R18 ;  /* 0x0016e81201007387 */ /* 0x000fe20000100800 */
[-C--:B------:R-:W-:Y:S01]  /*49b20*/  IADD3 R3, P3, R3, R56.reuse, RZ ;  /* 0x0000003803037210 */ /* 0x080fe20007f7e0ff */
[--C-:B------:R-:W-:Y:S01]  /*49b30*/  IMAD.X R58, R58, 0x1, R0.reuse, P4 ;  /* 0x000000013a3a7824 */ /* 0x100fe200020e0600 */
[----:B------:R-:W-:Y:S01]  /*49b40*/  IADD3 R59, P4, R59, R56, RZ ;  /* 0x000000383b3b7210 */ /* 0x000fe20007f9e0ff */
[----:B------:R-:W-:-:S02]  /*49b50*/  IMAD.X R46, R46, 0x1, R0, P5 ;  /* 0x000000012e2e7824 */ /* 0x000fc400028e0600 */
[----:B------:R0:W-:Y:S01]  /*49b60*/  STL [R1+0x16b4], R3 ;  /* 0x0016b40301007387 */ /* 0x0001e20000100800 */
[----:B------:R-:W-:Y:S03]  /*49b70*/  STL [R1+0x16bc], R19 ;  /* 0x0016bc1301007387 */ /* 0x000fe60000100800 */
[----:B0-----:R-:W4:Y:S01]  /*49b80*/  LDL.LU R3, [R1+0x1664] ;  /* 0x0016640001037983 */ /* 0x001f220000300800 */
[----:B------:R-:W-:Y:S01]  /*49b90*/  STL [R1+0x16e0], R57 ;  /* 0x0016e03901007387 */ /* 0x000fe20000100800 */
        /* <DEDUP_REMOVED lines=94> */
[----:B------:R-:W-:Y:S02]  /*4a180*/  STL [R1+0x1658], R59 ;  /* 0x0016583b01007387 */ /* 0x000fe40000100800 */
[--C-:B----4-:R-:W-:Y:S01]  /*4a190*/  IMAD.X R47, R47, 0x1, R0.reuse, P3 ;  /* 0x000000012f2f7824 */ /* 0x110fe200018e0600 */
        /* <DEDUP_REMOVED lines=16> */
[----:B------:R-:W-:Y:S02]  /*4a2a0*/  STL [R1+0x1638], R41 ;  /* 0x0016382901007387 */ /* 0x000fe40000100800 */
        /* <DEDUP_REMOVED lines=10> */
[----:B------:R0:W-:Y:S02]  /*4a350*/  STL [R1+0x1620], R3 ;  /* 0x0016200301007387 */ /* 0x0001e40000100800 */
        /* <DEDUP_REMOVED lines=41> */
[----:B------:R0:W-:Y:S02]  /*4a5f0*/  STL [R1+0x1600], R32 ;  /* 0x0016002001007387 */ /* 0x0001e40000100800 */
[----:B0-----:R-:W4:Y:S01]  /*4a600*/  LDL.LU R32, [R1+0x1574] ;  /* 0x0015740001207983 */ /* 0x001f220000300800 */
[----:B------:R-:W-:-:S05]  /*4a610*/  IADD3 R28, P1, R28, R56, RZ ;  /* 0x000000381c1c7210 */ /* 0x000fca0007f3e0ff */
        /* <DEDUP_REMOVED lines=57> */
[----:B------:R0:W-:Y:S01]  /*4a9b0*/  STL [R1+0x1574], R32 ;  /* 0x0015742001007387 */ /* 0x0001e20000100800 */
[----:B------:R-:W4:Y:S01]  /*4a9c0*/  LDL.LU R18, [R1+0x154c] ;  /* 0x00154c0001127983 */ /* 0x000f220000300800 */
[----:B------:R-:W-:-:S05]  /*4a9d0*/  IMAD.X R28, R28, 0x1, R0, P2 ;  /* 0x000000011c1c7824 */ /* 0x000fca00010e0600 */
[----:B------:R1:W-:Y:S01]  /*4a9e0*/  STL [R1+0x1598], R28 ;  /* 0x0015981c01007387 */ /* 0x0003e20000100800 */
[----:B------:R-:W4:Y:S02]  /*4a9f0*/  LDL.LU R19, [R1+0x1570] ;  /* 0x0015700001137983 */ /* 0x000f240000300800 */
[----:B------:R-:W4:Y:S02]  /*4aa00*/  LDL.LU R57, [R1+0x1544] ;  /* 0x0015440001397983 */ /* 0x000f240000300800 */
[----:B0-----:R-:W4:Y:S01]  /*4aa10*/  LDL.LU R32, [R1+0x1568] ;  /* 0x0015680001207983 */ /* 0x001f220000300800 */
[----:B------:R-:W4:Y:S01]  /*4aa20*/  LDL.LU R58, [R1+0x153c] ;  /* 0x00153c00013a7983 */ /* 0x000f220000300800 */
        /* <DEDUP_REMOVED lines=15> */
[----:B-1----:R-:W2:Y:S01]  /*4ab20*/  LDL.LU R28, [R1+0x1504] ;  /* 0x00150400011c7983 */ /* 0x002ea20000300800 */
        /* <DEDUP_REMOVED lines=18> */
[----:B------:R-:W-:Y:S02]  /*4ac50*/  STL [R1+0x1578], R17 ;  /* 0x0015781101007387 */ /* 0x000fe40000100800 */
[--C-:B------:R-:W-:Y:S02]  /*4ac60*/  IMAD.X R19, R19, 0x1, R0.reuse, P1 ;  /* 0x0000000113137824 */ /* 0x100fe400008e0600 */
        /* <DEDUP_REMOVED lines=34> */
[----:B------:R-:W-:Y:S02]  /*4ae90*/  STL [R1+0x150c], R36 ;  /* 0x00150c2401007387 */ /* 0x000fe40000100800 */
[----:B------:R-:W-:Y:S01]  /*4aea0*/  IMAD.X R61, R61, 0x1, R0, P4 ;  /* 0x000000013d3d7824 */ /* 0x000fe200020e0600 */
[----:B------:R-:W2:Y:S01]  /*4aeb0*/  LDL.LU R54, [R1+0x14ec] ;  /* 0x0014ec0001367983 */ /* 0x000ea20000300800 */
[----:B------:R-:W-:Y:S02]  /*4aec0*/  STL [R1+0x1530], R33 ;  /* 0x0015302101007387 */ /* 0x000fe40000100800 */
[----:B------:R-:W2:Y:S02]  /*4aed0*/  LDL.LU R55, [R1+0x1510] ;  /* 0x0015100001377983 */ /* 0x000ea40000300800 */
[----:B------:R0:W-:Y:S02]  /*4aee0*/  STL [R1+0x1504], R28 ;  /* 0x0015041c01007387 */ /* 0x0001e40000100800 */
[----:B0-----:R-:W2:Y:S01]  /*4aef0*/  LDL.LU R28, [R1+0x14e4] ;  /* 0x0014e400011c7983 */ /* 0x001ea20000300800 */
[----:B------:R0:W-:Y:S03]  /*4af00*/  STL [R1+0x1528], R61 ;  /* 0x0015283d01007387 */ /* 0x0001e60000100800 */
[----:B0-----:R-:W2:Y:S01]  /*4af10*/  LDL.LU R61, [R1+0x1508] ;  /* 0x00150800013d7983 */ /* 0x001ea20000300800 */
        /* <DEDUP_REMOVED lines=32> */
[----:B------:R-:W-:Y:S01]  /*4b120*/  IMAD.X R55, R55, 0x1, R0, P1 ;  /* 0x0000000137377824 */ /* 0x000fe200008e0600 */
[----:B------:R-:W-:-:S05]  /*4b130*/  IADD3 R28, P1, R28, R56, RZ ;  /* 0x000000381c1c7210 */ /* 0x000fca0007f3e0ff */
[----:B------:R0:W-:Y:S01]  /*4b140*/  STL [R1+0x14e4], R28 ;  /* 0x0014e41c01007387 */ /* 0x0001e20000100800 */
[----:B------:R-:W-:Y:S02]  /*4b150*/  STL [R1+0x14ec], R54 ;  /* 0x0014ec3601007387 */ /* 0x000fe40000100800 */
[--C-:B------:R-:W-:Y:S01]  /*4b160*/  IMAD.X R61, R61, 0x1, R0.reuse, P2 ;  /* 0x000000013d3d7824 */ /* 0x100fe200010e0600 */
[----:B0-----:R-:W2:Y:S01]  /*4b170*/  LDL.LU R28, [R1+0x14a8] ;  /* 0x0014a800011c7983 */ /* 0x001ea20000300800 */
[----:B------:R-:W-:Y:S03]  /*4b180*/  STL [R1+0x1510], R55 ;  /* 0x0015103701007387 */ /* 0x000fe60000100800 */
[----:B------:R0:W-:Y:S02]  /*4b190*/  STL [R1+0x1508], R61 ;  /* 0x0015083d01007387 */ /* 0x0001e40000100800 */
[----:B0-----:R-:W2:Y:S01]  /*4b1a0*/  LDL.LU R61, [R1+0x147c] ;  /* 0x00147c00013d7983 */ /* 0x001ea20000300800 */
[-C--:B---3--:R-:W-:Y:S01]  /*4b1b0*/  IADD3 R60, P2, R60, R56.reuse, RZ ;  /* 0x000000383c3c7210 */ /* 0x088fe20007f5e0ff */
[--C-:B------:R-:W-:Y:S01]  /*4b1c0*/  IMAD.X R16, R16, 0x1, R0.reuse, P3 ;  /* 0x0000000110107824 */ /* 0x100fe200018e0600 */
[----:B------:R-:W-:Y:S01]  /*4b1d0*/  IADD3 R17, P3, R17, R56, RZ ;  /* 0x0000003811117210 */ /* 0x000fe20007f7e0ff */
[----:B------:R-:W-:-:S02]  /*4b1e0*/  IMAD.X R18, R18, 0x1, R0, P4 ;  /* 0x0000000112127824 */ /* 0x000fc400020e0600 */
[----:B------:R0:W-:Y:S04]  /*4b1f0*/  STL [R1+0x14dc], R60 ;  /* 0x0014dc3c01007387 */ /* 0x0001e80000100800 */
[----:B0-----:R-:W3:Y:S01]  /*4b200*/  LDL.LU R60, [R1+0x14a0] ;  /* 0x0014a000013c7983 */ /* 0x001ee20000300800 */
[----:B------:R-:W-:Y:S02]  /*4b210*/  STL [R1+0x1500], R16 ;  /* 0x0015001001007387 */ /* 0x000fe40000100800 */
[----:B------:R-:W-:Y:S02]  /*4b220*/  STL [R1+0x14d4], R17 ;  /* 0x0014d41101007387 */ /* 0x000fe40000100800 */
[----:B------:R-:W-:Y:S02]  /*4b230*/  STL [R1+0x14f8], R18 ;  /* 0x0014f81201007387 */ /* 0x000fe40000100800 */
[----:B----4-:R-:W-:Y:S01]  /*4b240*/  IMAD.X R57, R57, 0x1, R0, P5 ;  /* 0x0000000139397824 */ /* 0x010fe200028e0600 */
[----:B------:R-:W-:-:S02]  /*4b250*/  IADD3 R19, P4, R19, R56, RZ ;  /* 0x0000003813137210 */ /* 0x000fc40007f9e0ff */
[-C--:B------:R-:W-:Y:S01]  /*4b260*/  IADD3 R3, P5, R3, R56.reuse, RZ ;  /* 0x0000003803037210 */ /* 0x080fe20007fbe0ff */
[--C-:B------:R-:W-:Y:S01]  /*4b270*/  IMAD.X R58, R58, 0x1, R0.reuse, P6 ;  /* 0x000000013a3a7824 */ /* 0x100fe200030e0600 */
[-C--:B------:R-:W-:Y:S01]  /*4b280*/  IADD3 R59, P6, R59, R56.reuse, RZ ;  /* 0x000000383b3b7210 */ /* 0x080fe20007fde0ff */
[--C-:B------:R-:W-:Y:S02]  /*4b290*/  IMAD.X R46, R46, 0x1, R0.reuse, P1 ;  /* 0x000000012e2e7824 */ /* 0x100fe400008e0600 */
[----:B------:R0:W-:Y:S01]  /*4b2a0*/  STL [R1+0x14c4], R3 ;  /* 0x0014c40301007387 */ /* 0x0001e20000100800 */
[----:B------:R1:W-:Y:S01]  /*4b2b0*/  STL [R1+0x14cc], R19 ;  /* 0x0014cc1301007387 */ /* 0x0003e20000100800 */
[-C--:B------:R-:W-:Y:S01]  /*4b2c0*/  IADD3 R47, P1, R47, R56.reuse, RZ ;  /* 0x000000382f2f7210 */ /* 0x080fe20007f3e0ff */
[--C-:B------:R-:W-:Y:S01]  /*4b2d0*/  IMAD.X R39, R39, 0x1, R0.reuse, P2 ;  /* 0x0000000127277824 */ /* 0x100fe200010e0600 */
[----:B0-----:R-:W2:Y:S01]  /*4b2e0*/  LDL.LU R3, [R1+0x1474] ;  /* 0x0014740001037983 */ /* 0x001ea20000300800 */
[----:B------:R0:W-:Y:S02]  /*4b2f0*/  STL [R1+0x14f0], R57 ;  /* 0x0014f03901007387 */ /* 0x0001e40000100800 */
[----:B------:R0:W-:Y:S01]  /*4b300*/  STL [R1+0x14e8], R58 ;  /* 0x0014e83a01007387 */ /* 0x0001e20000100800 */
[----:B------:R-:W-:Y:S01]  /*4b310*/  IADD3 R49, P2, R49, R56, RZ ;  /* 0x0000003831317210 */ /* 0x000fe20007f5e0ff */
[----:B------:R0:W-:Y:S01]  /*4b320*/  STL [R1+0x14bc], R59 ;  /* 0x0014bc3b01007387 */ /* 0x0001e20000100800 */
[----:B------:R-:W-:-:S02]  /*4b330*/  IMAD.X R45, R45, 0x1, R0, P3 ;  /* 0x000000012d2d7824 */ /* 0x000fc400018e0600 */
[----:B------:R0:W-:Y:S01]  /*4b340*/  STL [R1+0x14e0], R46 ;  /* 0x0014e02e01007387 */ /* 0x0001e20000100800 */
[-C--:B------:R-:W-:Y:S01]  /*4b350*/  IADD3 R48, P3, R48, R56.reuse, RZ ;  /* 0x0000003830307210 */ /* 0x080fe20007f7e0ff */
[----:B------:R0:W-:Y:S01]  /*4b360*/  STL [R1+0x14b4], R47 ;  /* 0x0014b42f01007387 */ /* 0x0001e20000100800 */
[--C-:B------:R-:W-:Y:S02]  /*4b370*/  IMAD.X R44, R44, 0x1, R0.reuse, P4 ;  /* 0x000000012c2c7824 */ /* 0x100fe400020e0600 */
[----:B------:R0:W-:Y:S01]  /*4b380*/  STL [R1+0x14d8], R39 ;  /* 0x0014d82701007387 */ /* 0x0001e20000100800 */
[-C--:B------:R-:W-:Y:S01]  /*4b390*/  IADD3 R41, P4, R41, R56.reuse, RZ ;  /* 0x0000003829297210 */ /* 0x080fe20007f9e0ff */
[----:B------:R0:W-:Y:S01]  /*4b3a0*/  STL [R1+0x14ac], R49 ;  /* 0x0014ac3101007387 */ /* 0x0001e20000100800 */
[--C-:B------:R-:W-:Y:S02]  /*4b3b0*/  IMAD.X R37, R37, 0x1, R0.reuse, P5 ;  /* 0x0000000125257824 */ /* 0x100fe400028e0600 */
[----:B------:R0:W-:Y:S01]  /*4b3c0*/  STL [R1+0x14d0], R45 ;  /* 0x0014d02d01007387 */ /* 0x0001e20000100800 */
[----:B------:R-:W-:Y:S01]  /*4b3d0*/  IADD3 R40, P5, R40, R56, RZ ;  /* 0x0000003828287210 */ /* 0x000fe20007fbe0ff */
[----:B------:R0:W-:Y:S01]  /*4b3e0*/  STL [R1+0x14a4], R48 ;  /* 0x0014a43001007387 */ /* 0x0001e20000100800 */
[----:B------:R-:W-:-:S02]  /*4b3f0*/  IMAD.X R36, R36, 0x1, R0, P6 ;  /* 0x0000000124247824 */ /* 0x000fc400030e0600 */
[----:B------:R0:W-:Y:S02]  /*4b400*/  STL [R1+0x14c8], R44 ;  /* 0x0014c82c01007387 */ /* 0x0001e40000100800 */
[----:B------:R0:W-:Y:S01]  /*4b410*/  STL [R1+0x149c], R41 ;  /* 0x00149c2901007387 */ /* 0x0001e20000100800 */
[-C--:B------:R-:W-:Y:S01]  /*4b420*/  IADD3 R33, P6, R33, R56.reuse, RZ ;  /* 0x0000003821217210 */ /* 0x080fe20007fde0ff */
[----:B------:R0:W-:Y:S01]  /*4b430*/  STL [R1+0x14c0], R37 ;  /* 0x0014c02501007387 */ /* 0x0001e20000100800 */
[--C-:B------:R-:W-:Y:S02]  /*4b440*/  IMAD.X R29, R29, 0x1, R0.reuse, P1 ;  /* 0x000000011d1d7824 */ /* 0x100fe400008e0600 */
[----:B------:R0:W-:Y:S02]  /*4b450*/  STL [R1+0x1494], R40 ;  /* 0x0014942801007387 */ /* 0x0001e40000100800 */
[----:B------:R0:W-:Y:S01]  /*4b460*/  STL [R1+0x14b8], R36 ;  /* 0x0014b82401007387 */ /* 0x0001e20000100800 */
[----:B------:R-:W-:Y:S01]  /*4b470*/  IADD3 R32, P1, R32, R56, RZ ;  /* 0x0000003820207210 */ /* 0x000fe20007f3e0ff */
[----:B------:R-:W2:Y:S01]  /*4b480*/  LDL.LU R54, [R1+0x1498] ;  /* 0x0014980001367983 */ /* 0x000ea20000300800 */
[----:B------:R0:W-:Y:S02]  /*4b490*/  STL [R1+0x148c], R33 ;  /* 0x00148c2101007387 */ /* 0x0001e40000100800 */
[----:B------:R-:W2:Y:S02]  /*4b4a0*/  LDL.LU R55, [R1+0x146c] ;  /* 0x00146c0001377983 */ /* 0x000ea40000300800 */
[----:B------:R0:W-:Y:S01]  /*4b4b0*/  STL [R1+0x14b0], R29 ;  /* 0x0014b01d01007387 */ /* 0x0001e20000100800 */
[----:B------:R-:W2:Y:S01]  /*4b4c0*/  LDL.LU R18, [R1+0x1490] ;  /* 0x0014900001127983 */ /* 0x000ea20000300800 */
[----:B------:R0:W-:Y:S02]  /*4b4d0*/  STL [R1+0x1484], R32 ;  /* 0x0014842001007387 */ /* 0x0001e40000100800 */
[----:B------:R-:W2:Y:S02]  /*4b4e0*/  LDL.LU R16, [R1+0x1464] ;  /* 0x0014640001107983 */ /* 0x000ea40000300800 */
[----:B------:R-:W2:Y:S02]  /*4b4f0*/  LDL.LU R17, [R1+0x1488] ;  /* 0x0014880001117983 */ /* 0x000ea40000300800 */
[----:B--2---:R-:W-:-:S05]  /*4b500*/  IMAD.X R28, R28, 0x1, R0, P2 ;  /* 0x000000011c1c7824 */ /* 0x004fca00010e0600 */
[----:B------:R2:W-:Y:S01]  /*4b510*/  STL [R1+0x14a8], R28 ;  /* 0x0014a81c01007387 */ /* 0x0005e20000100800 */
[----:B-1----:R-:W4:Y:S02]  /*4b520*/  LDL.LU R19, [R1+0x1480] ;  /* 0x0014800001137983 */ /* 0x002f240000300800 */
[----:B0-----:R-:W4:Y:S01]  /*4b530*/  LDL.LU R57, [R1+0x1454] ;  /* 0x0014540001397983 */ /* 0x001f220000300800 */
[----:B------:R-:W-:-:S05]  /*4b540*/  IADD3 R61, P2, R61, R56, RZ ;  /* 0x000000383d3d7210 */ /* 0x000fca0007f5e0ff */
[----:B------:R0:W-:Y:S01]  /*4b550*/  STL [R1+0x147c], R61 ;  /* 0x00147c3d01007387 */ /* 0x0001e20000100800 */
[----:B------:R-:W4:Y:S02]  /*4b560*/  LDL.LU R58, [R1+0x1478] ;  /* 0x00147800013a7983 */ /* 0x000f240000300800 */
[----:B---3--:R-:W-:-:S05]  /*4b570*/  IMAD.X R60, R60, 0x1, R0, P3 ;  /* 0x000000013c3c7824 */ /* 0x008fca00018e0600 */
[----:B------:R1:W-:Y:S01]  /*4b580*/  STL [R1+0x14a0], R60 ;  /* 0x0014a03c01007387 */ /* 0x0003e20000100800 */
[----:B------:R-:W3:Y:S02]  /*4b590*/  LDL.LU R59, [R1+0x144c] ;  /* 0x00144c00013b7983 */ /* 0x000ee40000300800 */
[----:B------:R-:W3:Y:S02]  /*4b5a0*/  LDL.LU R46, [R1+0x1470] ;  /* 0x00147000012e7983 */ /* 0x000ee40000300800 */
[----:B------:R-:W3:Y:S01]  /*4b5b0*/  LDL.LU R47, [R1+0x1444] ;  /* 0x00144400012f7983 */ /* 0x000ee20000300800 */
[----:B------:R-:W3:Y:S01]  /*4b5c0*/  LDL.LU R39, [R1+0x143c] ;  /* 0x00143c0001277983 */ /* 0x000ee20000300800 */
[----:B------:R-:W3:Y:S02]  /*4b5d0*/  LDL.LU R49, [R1+0x1460] ;  /* 0x0014600001317983 */ /* 0x000ee40000300800 */
[----:B------:R-:W3:Y:S01]  /*4b5e0*/  LDL.LU R45, [R1+0x1434] ;  /* 0x00143400012d7983 */ /* 0x000ee20000300800 */
[----:B--2---:R-:W-:-:S05]  /*4b5f0*/  IADD3 R3, P3, R3, R56, RZ ;  /* 0x0000003803037210 */ /* 0x004fca0007f7e0ff */
        /* <DEDUP_REMOVED lines=11> */
[----:B0-----:R-:W3:Y:S01]  /*4b6b0*/  LDL.LU R61, [R1+0x1430] ;  /* 0x00143000013d7983 */ /* 0x001ee20000300800 */
[----:B-1----:R-:W3:Y:S01]  /*4b6c0*/  LDL.LU R60, [R1+0x1404] ;  /* 0x00140400013c7983 */ /* 0x002ee20000300800 */
[----:B--2---:R-:W2:Y:S02]  /*4b6d0*/  LDL.LU R3, [R1+0x1428] ;  /* 0x0014280001037983 */ /* 0x004ea40000300800 */
[--C-:B------:R-:W-:Y:S01]  /*4b6e0*/  IMAD.X R54, R54, 0x1, R0.reuse, P4 ;  /* 0x0000000136367824 */ /* 0x100fe200020e0600 */
[----:B------:R-:W-:Y:S01]  /*4b6f0*/  IADD3 R55, P4, R55, R56, RZ ;  /* 0x0000003837377210 */ /* 0x000fe20007f9e0ff */
[----:B------:R-:W-:-:S02]  /*4b700*/  IMAD.X R18, R18, 0x1, R0, P5 ;  /* 0x0000000112127824 */ /* 0x000fc400028e0600 */
[----:B------:R-:W-:Y:S01]  /*4b710*/  IMAD.X R17, R17, 0x1, R0, P6 ;  /* 0x0000000111117824 */ /* 0x000fe200030e0600 */
[-C--:B------:R-:W-:Y:S02]  /*4b720*/  IADD3 R2, P6, R2, R56.reuse, RZ ;  /* 0x0000003802027210 */ /* 0x080fe40007fde0ff */
[----:B------:R-:W-:Y:S01]  /*4b730*/  IADD3 R16, P5, R16, R56, RZ ;  /* 0x0000003810107210 */ /* 0x000fe20007fbe0ff */
[----:B------:R-:W-:Y:S01]  /*4b740*/  STL [R1+0x1490], R18 ;  /* 0x0014901201007387 */ /* 0x000fe20000100800 */
[----:B------:R-:W-:Y:S02]  /*4b750*/  STL [R1+0x1498], R54 ;  /* 0x0014983601007387 */ /* 0x000fe40000100800 */
[----:B------:R-:W-:Y:S02]  /*4b760*/  STL [R1+0x146c], R55 ;  /* 0x00146c3701007387 */ /* 0x000fe40000100800 */
[----:B------:R0:W-:Y:S01]  /*4b770*/  STL [R1+0x145c], R2 ;  /* 0x00145c0201007387 */ /* 0x0001e20000100800 */
[----:B------:R-:W-:Y:S04]  /*4b780*/  STL [R1+0x1464], R16 ;  /* 0x0014641001007387 */ /* 0x000fe80000100800 */
[----:B0-----:R-:W2:Y:S01]  /*4b790*/  LDL.LU R2, [R1+0x2014] ;  /* 0x0020140001027983 */ /* 0x001ea20000300800 */
[----:B------:R-:W-:-:S04]  /*4b7a0*/  IMAD.MOV.U32 R18, RZ, RZ, c[0x0][0x18c] ;  /* 0x00006300ff127624 */ /* 0x000fc800078e00ff */
[----:B------:R-:W-:-:S04]  /*4b7b0*/  IMAD.SHL.U32 R4, R18, 0x40, RZ ;  /* 0x0000004012047824 */ /* 0x000fc800078e00ff */
[----:B------:R-:W-:Y:S01]  /*4b7c0*/  IMAD.SHL.U32 R4, R4, 0x2, RZ ;  /* 0x0000000204047824 */ /* 0x000fe200078e00ff */
[----:B------:R-:W-:Y:S01]  /*4b7d0*/  STL [R1+0x1488], R17 ;  /* 0x0014881101007387 */ /* 0x000fe20000100800 */
[----:B----4-:R-:W-:Y:S01]  /*4b7e0*/  IMAD.X R19, R19, 0x1, R0, P1 ;  /* 0x0000000113137824 */ /* 0x010fe200008e0600 */
[----:B------:R-:W-:-:S04]  /*4b7f0*/  IADD3 R57, P1, R57, R56, RZ ;  /* 0x0000003839397210 */ /* 0x000fc80007f3e0ff */
[----:B------:R-:W-:Y:S01]  /*4b800*/  STL [R1+0x1480], R19 ;  /* 0x0014801301007387 */ /* 0x000fe20000100800 */
[----:B------:R-:W-:Y:S02]  /*4b810*/  STL [R1+0x1454], R57 ;  /* 0x0014543901007387 */ /* 0x000fe40000100800 */
[----:B------:R-:W-:-:S05]  /*4b820*/  IMAD.X R58, R58, 0x1, R0, P2 ;  /* 0x000000013a3a7824 */ /* 0x000fca00010e0600 */
[----:B------:R-:W-:Y:S01]  /*4b830*/  STL [R1+0x1478], R58 ;  /* 0x0014783a01007387 */ /* 0x000fe20000100800 */
[----:B---3--:R-:W-:Y:S01]  /*4b840*/  IADD3 R59, P2, R59, R4, RZ ;  /* 0x000000043b3b7210 */ /* 0x008fe20007f5e0ff */
[----:B------:R-:W-:-:S04]  /*4b850*/  IMAD.X R46, R46, 0x1, R0, P3 ;  /* 0x000000012e2e7824 */ /* 0x000fc800018e0600 */
[----:B------:R-:W-:Y:S01]  /*4b860*/  STL [R1+0x144c], R59 ;  /* 0x00144c3b01007387 */ /* 0x000fe20000100800 */
[----:B--2---:R-:W-:-:S05]  /*4b870*/  IMAD.X R2, R2, 0x1, R0, P4 ;  /* 0x0000000102027824 */ /* 0x004fca00020e0600 */
[----:B------:R0:W-:Y:S01]  /*4b880*/  STL [R1+0x1468], R2 ;  /* 0x0014680201007387 */ /* 0x0001e20000100800 */
[----:B------:R1:W-:Y:S03]  /*4b890*/  STL [R1+0x1470], R46 ;  /* 0x0014702e01007387 */ /* 0x0003e60000100800 */
[----:B0-----:R-:W2:Y:S01]  /*4b8a0*/  LDL.LU R2, [R1+0x2010] ;  /* 0x0020100001027983 */ /* 0x001ea20000300800 */
[-C--:B------:R-:W-:Y:S02]  /*4b8b0*/  IADD3 R47, P3, R47, R4.reuse, RZ ;  /* 0x000000042f2f7210 */ /* 0x080fe40007f7e0ff */
[-C--:B------:R-:W-:Y:S01]  /*4b8c0*/  IADD3 R39, P4, R39, R4.reuse, RZ ;  /* 0x0000000427277210 */ /* 0x080fe20007f9e0ff */
[--C-:B------:R-:W-:Y:S01]  /*4b8d0*/  IMAD.X R49, R49, 0x1, R0.reuse, P5 ;  /* 0x0000000131317824 */ /* 0x100fe200028e0600 */
[-C--:B------:R-:W-:Y:S01]  /*4b8e0*/  IADD3 R45, P5, R45, R4.reuse, RZ ;  /* 0x000000042d2d7210 */ /* 0x080fe20007fbe0ff */
[--C-:B------:R-:W-:Y:S01]  /*4b8f0*/  IMAD.X R48, R48, 0x1, R0.reuse, P6 ;  /* 0x0000000130307824 */ /* 0x100fe200030e0600 */
[----:B------:R0:W-:Y:S01]  /*4b900*/  STL [R1+0x1444], R47 ;  /* 0x0014442f01007387 */ /* 0x0001e20000100800 */
[-C--:B------:R-:W-:Y:S01]  /*4b910*/  IADD3 R44, P6, R44, R4.reuse, RZ ;  /* 0x000000042c2c7210 */ /* 0x080fe20007fde0ff */
[----:B------:R3:W-:Y:S02]  /*4b920*/  STL [R1+0x143c], R39 ;  /* 0x00143c2701007387 */ /* 0x0007e40000100800 */
[----:B------:R-:W-:Y:S01]  /*4b930*/  IMAD.X R41, R41, 0x1, R0, P1 ;  /* 0x0000000129297824 */ /* 0x000fe200008e0600 */
[----:B------:R4:W-:Y:S01]  /*4b940*/  STL [R1+0x1460], R49 ;  /* 0x0014603101007387 */ /* 0x0009e20000100800 */
[-C--:B------:R-:W-:Y:S01]  /*4b950*/  IADD3 R37, P1, R37, R4.reuse, RZ ;  /* 0x0000000425257210 */ /* 0x080fe20007f3e0ff */
[----:B------:R0:W-:Y:S02]  /*4b960*/  STL [R1+0x1434], R45 ;  /* 0x0014342d01007387 */ /* 0x0001e40000100800 */
[----:B------:R0:W-:Y:S01]  /*4b970*/  STL [R1+0x1458], R48 ;  /* 0x0014583001007387 */ /* 0x0001e20000100800 */
[----:B------:R0:W-:Y:S01]  /*4b980*/  STL [R1+0x142c], R44 ;  /* 0x00142c2c01007387 */ /* 0x0001e20000100800 */
[----:B------:R0:W-:Y:S02]  /*4b990*/  STL [R1+0x1450], R41 ;  /* 0x0014502901007387 */ /* 0x0001e40000100800 */
[----:B------:R0:W-:Y:S02]  /*4b9a0*/  STL [R1+0x1424], R37 ;  /* 0x0014242501007387 */ /* 0x0001e40000100800 */
[--C-:B--2---:R-:W-:Y:S01]  /*4b9b0*/  IMAD.X R40, R40, 0x1, R2.reuse, P2 ;  /* 0x0000000128287824 */ /* 0x104fe200010e0602 */
[-C--:B------:R-:W-:Y:S01]  /*4b9c0*/  IADD3 R36, P2, R36, R4.reuse, RZ ;  /* 0x0000000424247210 */ /* 0x080fe20007f5e0ff */
[--C-:B------:R-:W-:Y:S01]  /*4b9d0*/  IMAD.X R33, R33, 0x1, R2.reuse, P3 ;  /* 0x0000000121217824 */ /* 0x100fe200018e0602 */
[-C--:B------:R-:W-:Y:S01]  /*4b9e0*/  IADD3 R29, P3, R29, R4.reuse, RZ ;  /* 0x000000041d1d7210 */ /* 0x080fe20007f7e0ff */
[--C-:B------:R-:W-:Y:S01]  /*4b9f0*/  IMAD.X R32, R32, 0x1, R2.reuse, P4 ;  /* 0x0000000120207824 */ /* 0x100fe200020e0602 */
[----:B------:R3:W-:Y:S01]  /*4ba00*/  STL [R1+0x1448], R40 ;  /* 0x0014482801007387 */ /* 0x0007e20000100800 */
[-C--:B------:R-:W-:Y:S01]  /*4ba10*/  IADD3 R28, P4, R28, R4.reuse, RZ ;  /* 0x000000041c1c7210 */ /* 0x080fe20007f9e0ff */
[----:B------:R0:W-:Y:S02]  /*4ba20*/  STL [R1+0x141c], R36 ;  /* 0x00141c2401007387 */ /* 0x0001e40000100800 */
[----:B------:R0:W-:Y:S02]  /*4ba30*/  STL [R1+0x1440], R33 ;  /* 0x0014402101007387 */ /* 0x0001e40000100800 */
[--C-:B------:R-:W-:Y:S01]  /*4ba40*/  IMAD.X R61, R61, 0x1, R2.reuse, P5 ;  /* 0x000000013d3d7824 */ /* 0x100fe200028e0602 */
[----:B------:R0:W-:Y:S01]  /*4ba50*/  STL [R1+0x1414], R29 ;  /* 0x0014141d01007387 */ /* 0x0001e20000100800 */
[-C--:B------:R-:W-:Y:S01]  /*4ba60*/  IADD3 R60, P5, R60, R4.reuse, RZ ;  /* 0x000000043c3c7210 */ /* 0x080fe20007fbe0ff */
[----:B------:R0:W-:Y:S02]  /*4ba70*/  STL [R1+0x1438], R32 ;  /* 0x0014382001007387 */ /* 0x0001e40000100800 */
[----:B------:R0:W-:Y:S02]  /*4ba80*/  STL [R1+0x140c], R28 ;  /* 0x00140c1c01007387 */ /* 0x0001e40000100800 */
[--C-:B------:R-:W-:Y:S01]  /*4ba90*/  IMAD.X R3, R3, 0x1, R2.reuse, P6 ;  /* 0x0000000103037824 */ /* 0x100fe200030e0602 */
[----:B------:R-:W2:Y:S01]  /*4baa0*/  LDL.LU R12, [R1+0x13fc] ;  /* 0x0013fc00010c7983 */ /* 0x000ea20000300800 */
[----:B------:R0:W-:Y:S02]  /*4bab0*/  STL [R1+0x1430], R61 ;  /* 0x0014303d01007387 */ /* 0x0001e40000100800 */
[----:B------:R-:W2:Y:S02]  /*4bac0*/  LDL.LU R5, [R1+0x1420] ;  /* 0x0014200001057983 */ /* 0x000ea40000300800 */
[----:B------:R0:W-:Y:S01]  /*4bad0*/  STL [R1+0x1404], R60 ;  /* 0x0014043c01007387 */ /* 0x0001e20000100800 */
[----:B------:R-:W2:Y:S01]  /*4bae0*/  LDL.LU R15, [R1+0x13f4] ;  /* 0x0013f400010f7983 */ /* 0x000ea20000300800 */
[----:B------:R0:W-:Y:S02]  /*4baf0*/  STL [R1+0x1428], R3 ;  /* 0x0014280301007387 */ /* 0x0001e40000100800 */
        /* <DEDUP_REMOVED lines=12> */
[----:B---3--:R-:W3:Y:S02]  /*4bbc0*/  LDL.LU R39, [R1+0x13e8] ;  /* 0x0013e80001277983 */ /* 0x008ee40000300800 */
[----:B----4-:R-:W4:Y:S01]  /*4bbd0*/  LDL.LU R49, [R1+0x13bc] ;  /* 0x0013bc0001317983 */ /* 0x010f220000300800 */
        /* <DEDUP_REMOVED lines=10> */
[----:B------:R-:W4:Y:S02]  /*4bc80*/  LDL.LU R28, [R1+0x13b8] ;  /* 0x0013b800011c7983 */ /* 0x000f240000300800 */
[----:B------:R-:W4:Y:S01]  /*4bc90*/  LDL.LU R61, [R1+0x138c] ;  /* 0x00138c00013d7983 */ /* 0x000f220000300800 */
[----:B------:R-:W4:Y:S01]  /*4bca0*/  LDL.LU R60, [R1+0x13b0] ;  /* 0x0013b000013c7983 */ /* 0x000f220000300800 */
[----:B------:R-:W4:Y:S01]  /*4bcb0*/  LDL.LU R3, [R1+0x1384] ;  /* 0x0013840001037983 */ /* 0x000f220000300800 */
[-C--:B--2---:R-:W-:Y:S01]  /*4bcc0*/  IADD3 R12, P6, R12, R4.reuse, RZ ;  /* 0x000000040c0c7210 */ /* 0x084fe20007fde0ff */
[--C-:B------:R-:W-:Y:S01]  /*4bcd0*/  IMAD.X R5, R5, 0x1, R2.reuse, P1 ;  /* 0x0000000105057824 */ /* 0x100fe200008e0602 */
[-C--:B------:R-:W-:Y:S01]  /*4bce0*/  IADD3 R15, P1, R15, R4.reuse, RZ ;  /* 0x000000040f0f7210 */ /* 0x080fe20007f3e0ff */
[--C-:B------:R-:W-:Y:S01]  /*4bcf0*/  IMAD.X R54, R54, 0x1, R2.reuse, P2 ;  /* 0x0000000136367824 */ /* 0x100fe200010e0602 */
        /* <DEDUP_REMOVED lines=22> */
[--C-:B---3--:R-:W-:Y:S02]  /*4be60*/  IMAD.X R39, R39, 0x1, R2.reuse, P2 ;  /* 0x0000000127277824 */ /* 0x108fe400010e0602 */
[----:B------:R3:W-:Y:S01]  /*4be70*/  STL [R1+0x13f8], R58 ;  /* 0x0013f83a01007387 */ /* 0x0007e20000100800 */
[----:B----4-:R-:W-:Y:S01]  /*4be80*/  IADD3 R49, P2, R49, R4, RZ ;  /* 0x0000000431317210 */ /* 0x010fe20007f5e0ff */
        /* <DEDUP_REMOVED lines=22> */
[----:B------:R1:W-:Y:S02]  /*4bff0*/  STL [R1+0x13c8], R36 ;  /* 0x0013c82401007387 */ /* 0x0003e40000100800 */
[----:B------:R2:W-:Y:S01]  /*4c000*/  STL [R1+0x139c], R33 ;  /* 0x00139c2101007387 */ /* 0x0005e20000100800 */
[----:B------:R-:W-:Y:S01]  /*4c010*/  IADD3 R61, P2, R61, R4, RZ ;  /* 0x000000043d3d7210 */ /* 0x000fe20007f5e0ff */
[----:B------:R3:W-:Y:S01]  /*4c020*/  STL [R1+0x13c0], R29 ;  /* 0x0013c01d01007387 */ /* 0x0007e20000100800 */
[----:B------:R-:W-:-:S02]  /*4c030*/  IMAD.X R60, R60, 0x1, R2, P3 ;  /* 0x000000013c3c7824 */ /* 0x000fc400018e0602 */
[----:B------:R3:W-:Y:S02]  /*4c040*/  STL [R1+0x1394], R32 ;  /* 0x0013942001007387 */ /* 0x0007e40000100800 */
[----:B------:R3:W-:Y:S01]  /*4c050*/  STL [R1+0x13b8], R28 ;  /* 0x0013b81c01007387 */ /* 0x0007e20000100800 */
[-C--:B------:R-:W-:Y:S01]  /*4c060*/  IADD3 R3, P3, R3, R4.reuse, RZ ;  /* 0x0000000403037210 */ /* 0x080fe20007f7e0ff */
[----:B0-----:R-:W4:Y:S01]  /*4c070*/  LDL.LU R12, [R1+0x13a8] ;  /* 0x0013a800010c7983 */ /* 0x001f220000300800 */
[----:B------:R0:W-:Y:S02]  /*4c080*/  STL [R1+0x138c], R61 ;  /* 0x00138c3d01007387 */ /* 0x0001e40000100800 */
[----:B-1----:R-:W4:Y:S02]  /*4c090*/  LDL.LU R5, [R1+0x137c] ;  /* 0x00137c0001057983 */ /* 0x002f240000300800 */
[----:B------:R1:W-:Y:S01]  /*4c0a0*/  STL [R1+0x13b0], R60 ;  /* 0x0013b03c01007387 */ /* 0x0003e20000100800 */
[----:B--2---:R-:W2:Y:S01]  /*4c0b0*/  LDL.LU R15, [R1+0x13a0] ;  /* 0x0013a000010f7983 */ /* 0x004ea20000300800 */
        /* <DEDUP_REMOVED lines=9> */
[----:B---3--:R-:W3:Y:S02]  /*4c150*/  LDL.LU R58, [R1+0x1354] ;  /* 0x00135400013a7983 */ /* 0x008ee40000300800 */
        /* <DEDUP_REMOVED lines=18> */
[----:B------:R-:W3:Y:S02]  /*4c280*/  LDL.LU R3, [R1+0x1330] ;  /* 0x0013300001037983 */ /* 0x000ee40000300800 */
[--C-:B----4-:R-:W-:Y:S01]  /*4c290*/  IMAD.X R12, R12, 0x1, R2.reuse, P4 ;  /* 0x000000010c0c7824 */ /* 0x110fe200020e0602 */
[-C--:B------:R-:W-:Y:S01]  /*4c2a0*/  IADD3 R5, P4, R5, R4.reuse, RZ ;  /* 0x0000000405057210 */ /* 0x080fe20007f9e0ff */
[--C-:B--2---:R-:W-:Y:S01]  /*4c2b0*/  IMAD.X R15, R15, 0x1, R2.reuse, P5 ;  /* 0x000000010f0f7824 */ /* 0x104fe200028e0602 */
[-C--:B------:R-:W-:Y:S01]  /*4c2c0*/  IADD3 R54, P5, R54, R4.reuse, RZ ;  /* 0x0000000436367210 */ /* 0x080fe20007fbe0ff */
[--C-:B------:R-:W-:Y:S01]  /*4c2d0*/  IMAD.X R55, R55, 0x1, R2.reuse, P6 ;  /* 0x0000000137377824 */ /* 0x100fe200030e0602 */
[----:B------:R0:W-:Y:S01]  /*4c2e0*/  STL [R1+0x13a8], R12 ;  /* 0x0013a80c01007387 */ /* 0x0001e20000100800 */
[-C--:B------:R-:W-:Y:S01]  /*4c2f0*/  IADD3 R16, P6, R16, R4.reuse, RZ ;  /* 0x0000000410107210 */ /* 0x080fe20007fde0ff */
[----:B------:R1:W-:Y:S02]  /*4c300*/  STL [R1+0x137c], R5 ;  /* 0x00137c0501007387 */ /* 0x0003e40000100800 */
        /* <DEDUP_REMOVED lines=8> */
[----:B------:R-:W-:Y:S01]  /*4c390*/  IMAD.X R57, R57, 0x1, R2, P3 ;  /* 0x0000000139397824 */ /* 0x000fe200018e0602 */
[----:B------:R0:W-:Y:S01]  /*4c3a0*/  STL [R1+0x1390], R17 ;  /* 0x0013901101007387 */ /* 0x0001e20000100800 */
[----:B---3--:R-:W-:-:S03]  /*4c3b0*/  IADD3 R58, P3, R58, R4, RZ ;  /* 0x000000043a3a7210 */ /* 0x008fc60007f7e0ff */
[----:B------:R4:W-:Y:S01]  /*4c3c0*/  STL [R1+0x1364], R18 ;  /* 0x0013641201007387 */ /* 0x0009e20000100800 */
[----:B------:R-:W-:-:S03]  /*4c3d0*/  IMAD.X R59, R59, 0x1, R2, P4 ;  /* 0x000000013b3b7824 */ /* 0x000fc600020e0602 */
        /* <DEDUP_REMOVED lines=38> */
[----:B0-----:R-:W3:Y:S01]  /*4c640*/  LDL.LU R12, [R1+0x1304] ;  /* 0x00130400010c7983 */ /* 0x001ee20000300800 */
[----:B------:R0:W-:Y:S02]  /*4c650*/  STL [R1+0x1338], R61 ;  /* 0x0013383d01007387 */ /* 0x0001e40000100800 */
[----:B-1----:R-:W3:Y:S02]  /*4c660*/  LDL.LU R5, [R1+0x1328] ;  /* 0x0013280001057983 */ /* 0x002ee40000300800 */
[----:B------:R1:W-:Y:S01]  /*4c670*/  STL [R1+0x130c], R60 ;  /* 0x00130c3c01007387 */ /* 0x0003e20000100800 */
[----:B--2---:R-:W2:Y:S01]  /*4c680*/  LDL.LU R15, [R1+0x12fc] ;  /* 0x0012fc00010f7983 */ /* 0x004ea20000300800 */
[----:B------:R0:W-:Y:S02]  /*4c690*/  STL [R1+0x1330], R3 ;  /* 0x0013300301007387 */ /* 0x0001e40000100800 */
[----:B----4-:R-:W4:Y:S02]  /*4c6a0*/  LDL.LU R54, [R1+0x1320] ;  /* 0x0013200001367983 */ /* 0x010f240000300800 */
        /* <DEDUP_REMOVED lines=24> */
[----:B0-----:R-:W4:Y:S01]  /*4c830*/  LDL.LU R61, [R1+0x1294] ;  /* 0x00129400013d7983 */ /* 0x001f220000300800 */
[----:B-1----:R-:W4:Y:S01]  /*4c840*/  LDL.LU R60, [R1+0x12b8] ;  /* 0x0012b800013c7983 */ /* 0x002f220000300800 */
[----:B------:R-:W4:Y:S01]  /*4c850*/  LDL.LU R3, [R1+0x128c] ;  /* 0x00128c0001037983 */ /* 0x000f220000300800 */
[-C--:B---3--:R-:W-:Y:S01]  /*4c860*/  IADD3 R12, P1, R12, R4.reuse, RZ ;  /* 0x000000040c0c7210 */ /* 0x088fe20007f3e0ff */
[--C-:B------:R-:W-:Y:S01]  /*4c870*/  IMAD.X R5, R5, 0x1, R2.reuse, P2 ;  /* 0x0000000105057824 */ /* 0x100fe200010e0602 */
[-C--:B--2---:R-:W-:Y:S01]  /*4c880*/  IADD3 R15, P2, R15, R4.reuse, RZ ;  /* 0x000000040f0f7210 */ /* 0x084fe20007f5e0ff */
[--C-:B----4-:R-:W-:Y:S01]  /*4c890*/  IMAD.X R54, R54, 0x1, R2.reuse, P3 ;  /* 0x0000000136367824 */ /* 0x110fe200018e0602 */
        /* <DEDUP_REMOVED lines=92> */
[-C--:B---3--:R-:W-:Y:S01]  /*4ce60*/  IADD3 R54, P6, R54, R4.reuse, RZ ;  /* 0x0000000436367210 */ /* 0x088fe20007fde0ff */
        /* <DEDUP_REMOVED lines=88> */
[----:B------:R-:W3:Y:S01]  /*4d3f0*/  LDL.LU R3, [R1+0x1194] ;  /* 0x0011940001037983 */ /* 0x000ee20000300800 */
[-C--:B----4-:R-:W-:Y:S01]  /*4d400*/  IADD3 R12, P2, R12, R4.reuse, RZ ;  /* 0x000000040c0c7210 */ /* 0x090fe20007f5e0ff */
[--C-:B------:R-:W-:Y:S01]  /*4d410*/  IMAD.X R5, R5, 0x1, R2.reuse, P3 ;  /* 0x0000000105057824 */ /* 0x100fe200018e0602 */
[-C--:B--2---:R-:W-:Y:S01]  /*4d420*/  IADD3 R15, P3, R15, R4.reuse, RZ ;  /* 0x000000040f0f7210 */ /* 0x084fe20007f7e0ff */
[--C-:B---3--:R-:W-:Y:S01]  /*4d430*/  IMAD.X R54, R54, 0x1, R2.reuse, P4 ;  /* 0x0000000136367824 */ /* 0x108fe200020e0602 */
        /* <DEDUP_REMOVED lines=965> */
[----:B------:R0:W-:Y:S01]  /*51090*/  STL [R1+0x1cf0], R45 ;  /* 0x001cf02d01007387 */ /* 0x0001e20000100800 */
[----:B------:R-:W-:Y:S01]  /*510a0*/  IADD3 R40, P6, R40, R4, RZ ;  /* 0x0000000428287210 */ /* 0x000fe20007fde0ff */
[----:B------:R-:W-:Y:S01]  /*510b0*/  STL [R1+0x1d2c], R48 ;  /* 0x001d2c3001007387 */ /* 0x000fe20000100800 */
[----:B------:R-:W-:-:S02]  /*510c0*/  IMAD.X R36, R36, 0x1, R2, P1 ;  /* 0x0000000124247824 */ /* 0x000fc400008e0602 */
[----:B------:R1:W-:Y:S01]  /*510d0*/  STL [R1+0x1cf8], R44 ;  /* 0x001cf82c01007387 */ /* 0x0003e20000100800 */
[-C--:B------:R-:W-:Y:S01]  /*510e0*/  IADD3 R33, P1, R33, R4.reuse, RZ ;  /* 0x0000000421217210 */ /* 0x080fe20007f3e0ff */
[----:B------:R-:W-:Y:S01]  /*510f0*/  STL [R1+0x1d34], R41 ;  /* 0x001d342901007387 */ /* 0x000fe20000100800 */
[--C-:B------:R-:W-:Y:S02]  /*51100*/  IMAD.X R29, R29, 0x1, R2.reuse, P2 ;  /* 0x000000011d1d7824 */ /* 0x100fe400010e0602 */
[----:B------:R2:W-:Y:S01]  /*51110*/  STL [R1+0x1d00], R37 ;  /* 0x001d002501007387 */ /* 0x0005e20000100800 */
[-C--:B------:R-:W-:Y:S01]  /*51120*/  IADD3 R32, P2, R32, R4.reuse, RZ ;  /* 0x0000000420207210 */ /* 0x080fe20007f5e0ff */
[----:B------:R-:W-:Y:S01]  /*51130*/  STL [R1+0x1d3c], R40 ;  /* 0x001d3c2801007387 */ /* 0x000fe20000100800 */
[--C-:B------:R-:W-:Y:S02]  /*51140*/  IMAD.X R28, R28, 0x1, R2.reuse, P3 ;  /* 0x000000011c1c7824 */ /* 0x100fe400018e0602 */
[----:B------:R3:W-:Y:S02]  /*51150*/  STL [R1+0x1d08], R36 ;  /* 0x001d082401007387 */ /* 0x0007e40000100800 */
[----:B------:R-:W-:Y:S01]  /*51160*/  STL [R1+0x1d44], R33 ;  /* 0x001d442101007387 */ /* 0x000fe20000100800 */
[----:B------:R-:W-:Y:S01]  /*51170*/  IADD3 R61, P3, R61, R4, RZ ;  /* 0x000000043d3d7210 */ /* 0x000fe20007f7e0ff */
[----:B------:R2:W-:Y:S01]  /*51180*/  STL [R1+0x1d10], R29 ;  /* 0x001d101d01007387 */ /* 0x0005e20000100800 */
[----:B------:R-:W-:-:S02]  /*51190*/  IMAD.X R60, R60, 0x1, R2, P4 ;  /* 0x000000013c3c7824 */ /* 0x000fc400020e0602 */
[----:B------:R-:W-:Y:S02]  /*511a0*/  STL [R1+0x1d4c], R32 ;  /* 0x001d4c2001007387 */ /* 0x000fe40000100800 */
[----:B------:R3:W-:Y:S01]  /*511b0*/  STL [R1+0x1d18], R28 ;  /* 0x001d181c01007387 */ /* 0x0007e20000100800 */
[-C--:B------:R-:W-:Y:S01]  /*511c0*/  IADD3 R3, P4, R3, R4.reuse, RZ ;  /* 0x0000000403037210 */ /* 0x080fe20007f9e0ff */
[----:B0-----:R-:W4:Y:S01]  /*511d0*/  LDL.LU R45, [R1+0x1d28] ;  /* 0x001d2800012d7983 */ /* 0x001f220000300800 */
[----:B------:R-:W-:Y:S02]  /*511e0*/  STL [R1+0x1d54], R61 ;  /* 0x001d543d01007387 */ /* 0x000fe40000100800 */
[----:B------:R-:W4:Y:S02]  /*511f0*/  LDL.LU R49, [R1+0x1d64] ;  /* 0x001d640001317983 */ /* 0x000f240000300800 */
[----:B------:R0:W-:Y:S01]  /*51200*/  STL [R1+0x1d20], R60 ;  /* 0x001d203c01007387 */ /* 0x0001e20000100800 */
[----:B-1----:R-:W4:Y:S01]  /*51210*/  LDL.LU R44, [R1+0x1d30] ;  /* 0x001d3000012c7983 */ /* 0x002f220000300800 */
[----:B------:R1:W-:Y:S02]  /*51220*/  STL [R1+0x1d5c], R3 ;  /* 0x001d5c0301007387 */ /* 0x0003e40000100800 */
[----:B------:R-:W4:Y:S02]  /*51230*/  LDL.LU R48, [R1+0x1d6c] ;  /* 0x001d6c0001307983 */ /* 0x000f240000300800 */
[----:B--2---:R-:W2:Y:S01]  /*51240*/  LDL.LU R37, [R1+0x1d38] ;  /* 0x001d380001257983 */ /* 0x004ea20000300800 */
[----:B------:R-:W2:Y:S01]  /*51250*/  LDL.LU R41, [R1+0x1d74] ;  /* 0x001d740001297983 */ /* 0x000ea20000300800 */
[----:B---3--:R-:W3:Y:S02]  /*51260*/  LDL.LU R36, [R1+0x1d40] ;  /* 0x001d400001247983 */ /* 0x008ee40000300800 */
[----:B------:R-:W3:Y:S02]  /*51270*/  LDL.LU R40, [R1+0x1d7c] ;  /* 0x001d7c0001287983 */ /* 0x000ee40000300800 */
[----:B------:R-:W3:Y:S01]  /*51280*/  LDL.LU R29, [R1+0x1d48] ;  /* 0x001d4800011d7983 */ /* 0x000ee20000300800 */
[----:B------:R-:W3:Y:S01]  /*51290*/  LDL.LU R33, [R1+0x1d84] ;  /* 0x001d840001217983 */ /* 0x000ee20000300800 */
[----:B------:R-:W3:Y:S02]  /*512a0*/  LDL.LU R28, [R1+0x1d50] ;  /* 0x001d5000011c7983 */ /* 0x000ee40000300800 */
[----:B------:R-:W3:Y:S02]  /*512b0*/  LDL.LU R32, [R1+0x1d8c] ;  /* 0x001d8c0001207983 */ /* 0x000ee40000300800 */
[----:B0-----:R-:W3:Y:S01]  /*512c0*/  LDL.LU R60, [R1+0x1d58] ;  /* 0x001d5800013c7983 */ /* 0x001ee20000300800 */
[----:B------:R-:W3:Y:S01]  /*512d0*/  LDL.LU R61, [R1+0x1d94] ;  /* 0x001d9400013d7983 */ /* 0x000ee20000300800 */
[----:B-1----:R-:W3:Y:S02]  /*512e0*/  LDL.LU R3, [R1+0x1d60] ;  /* 0x001d600001037983 */ /* 0x002ee40000300800 */
        /* <DEDUP_REMOVED lines=16> */
[--C-:B----4-:R-:W-:Y:S01]  /*513f0*/  IMAD.X R45, R45, 0x1, R2.reuse, P5 ;  /* 0x000000012d2d7824 */ /* 0x110fe200028e0602 */
[----:B------:R-:W-:Y:S01]  /*51400*/  IADD3 R49, P5, R49, R4, RZ ;  /* 0x0000000431317210 */ /* 0x000fe20007fbe0ff */
[----:B------:R-:W-:-:S03]  /*51410*/  IMAD.X R44, R44, 0x1, R2, P6 ;  /* 0x000000012c2c7824 */ /* 0x000fc600030e0602 */
[----:B------:R0:W-:Y:S01]  /*51420*/  STL [R1+0x1d28], R45 ;  /* 0x001d282d01007387 */ /* 0x0001e20000100800 */
[-C--:B------:R-:W-:Y:S01]  /*51430*/  IADD3 R48, P6, R48, R4.reuse, RZ ;  /* 0x0000000430307210 */ /* 0x080fe20007fde0ff */
[--C-:B--2---:R-:W-:Y:S01]  /*51440*/  IMAD.X R37, R37, 0x1, R2.reuse, P1 ;  /* 0x0000000125257824 */ /* 0x104fe200008e0602 */
[-C--:B------:R-:W-:Y:S01]  /*51450*/  IADD3 R41, P1, R41, R4.reuse, RZ ;  /* 0x0000000429297210 */ /* 0x080fe20007f3e0ff */
[--C-:B---3--:R-:W-:Y:S01]  /*51460*/  IMAD.X R36, R36, 0x1, R2.reuse, P2 ;  /* 0x0000000124247824 */ /* 0x108fe200010e0602 */
[----:B0-----:R0:W5:Y:S01]  /*51470*/  LDL.LU R45, [R1+0x200c] ;  /* 0x00200c00012d7983 */ /* 0x0011620000300800 */
[----:B------:R1:W-:Y:S01]  /*51480*/  STL [R1+0x1d64], R49 ;  /* 0x001d643101007387 */ /* 0x0003e20000100800 */
[-C--:B------:R-:W-:Y:S01]  /*51490*/  IADD3 R40, P2, R40, R4.reuse, RZ ;  /* 0x0000000428287210 */ /* 0x080fe20007f5e0ff */
[----:B------:R-:W-:Y:S01]  /*514a0*/  IMAD.X R29, R29, 0x1, R2, P3 ;  /* 0x000000011d1d7824 */ /* 0x000fe200018e0602 */
[----:B-1----:R0:W5:Y:S01]  /*514b0*/  LDL.LU R49, [R1+0x2008] ;  /* 0x0020080001317983 */ /* 0x0021620000300800 */
[----:B------:R1:W-:Y:S01]  /*514c0*/  STL [R1+0x1d30], R44 ;  /* 0x001d302c01007387 */ /* 0x0003e20000100800 */
[----:B------:R-:W-:-:S02]  /*514d0*/  IADD3 R33, P3, R33, R4, RZ ;  /* 0x0000000421217210 */ /* 0x000fc40007f7e0ff */
[----:B-1----:R0:W5:Y:S01]  /*514e0*/  LDL.LU R44, [R1+0x2004] ;  /* 0x00200400012c7983 */ /* 0x0021620000300800 */
[----:B------:R1:W-:Y:S02]  /*514f0*/  STL [R1+0x1d6c], R48 ;  /* 0x001d6c3001007387 */ /* 0x0003e40000100800 */
[--C-:B------:R-:W-:Y:S01]  /*51500*/  IMAD.X R28, R28, 0x1, R2.reuse, P4 ;  /* 0x000000011c1c7824 */ /* 0x100fe200020e0602 */
[----:B-1----:R0:W5:Y:S01]  /*51510*/  LDL.LU R48, [R1+0x2000] ;  /* 0x0020000001307983 */ /* 0x0021620000300800 */
[----:B------:R1:W-:Y:S01]  /*51520*/  STL [R1+0x1d38], R37 ;  /* 0x001d382501007387 */ /* 0x0003e20000100800 */
[-C--:B------:R-:W-:Y:S02]  /*51530*/  IADD3 R32, P4, R32, R4.reuse, RZ ;  /* 0x0000000420207210 */ /* 0x080fe40007f9e0ff */
[----:B-1----:R0:W5:Y:S01]  /*51540*/  LDL.LU R37, [R1+0x1ffc] ;  /* 0x001ffc0001257983 */ /* 0x0021620000300800 */
[----:B------:R1:W-:Y:S02]  /*51550*/  STL [R1+0x1d74], R41 ;  /* 0x001d742901007387 */ /* 0x0003e40000100800 */
        /* <DEDUP_REMOVED lines=8> */
[----:B------:R1:W-:Y:S03]  /*515e0*/  STL [R1+0x1d48], R29 ;  /* 0x001d481d01007387 */ /* 0x0003e60000100800 */
        /* <DEDUP_REMOVED lines=12> */
[----:B-1----:R-:W2:Y:S01]  /*516b0*/  LDL.LU R3, [R1+0x1fd4] ;  /* 0x001fd40001037983 */ /* 0x002ea20000300800 */
[-C--:B------:R-:W-:Y:S01]  /*516c0*/  IADD3 R12, P6, R12, R4.reuse, RZ ;  /* 0x000000040c0c7210 */ /* 0x080fe20007fde0ff */
        /* <DEDUP_REMOVED lines=8> */
[----:B------:R-:W-:Y:S01]  /*51750*/  STL [R1+0x1da4], R15 ;  /* 0x001da40f01007387 */ /* 0x000fe20000100800 */
[--C-:B------:R-:W-:Y:S02]  /*51760*/  IMAD.X R18, R18, 0x1, R2.reuse, P4 ;  /* 0x0000000112127824 */ /* 0x100fe400020e0602 */
[----:B------:R-:W-:Y:S01]  /*51770*/  STL [R1+0x1d70], R54 ;  /* 0x001d703601007387 */ /* 0x000fe20000100800 */
[-C--:B------:R-:W-:Y:S01]  /*51780*/  IADD3 R19, P4, R19, R4.reuse, RZ ;  /* 0x0000000413137210 */ /* 0x080fe20007f9e0ff */
[--C-:B------:R-:W-:Y:S01]  /*51790*/  IMAD.X R56, R56, 0x1, R2.reuse, P5 ;  /* 0x0000000138387824 */ /* 0x100fe200028e0602 */
[----:B------:R-:W-:Y:S01]  /*517a0*/  STL [R1+0x1dac], R55 ;  /* 0x001dac3701007387 */ /* 0x000fe20000100800 */
[----:B------:R-:W-:Y:S01]  /*517b0*/  IADD3 R57, P5, R57, R4, RZ ;  /* 0x0000000439397210 */ /* 0x000fe20007fbe0ff */
[----:B------:R-:W-:Y:S02]  /*517c0*/  STL [R1+0x1d78], R16 ;  /* 0x001d781001007387 */ /* 0x000fe40000100800 */
[----:B------:R-:W-:Y:S02]  /*517d0*/  STL [R1+0x1db4], R17 ;  /* 0x001db41101007387 */ /* 0x000fe40000100800 */
[--C-:B------:R-:W-:Y:S01]  /*517e0*/  IMAD.X R58, R58, 0x1, R2.reuse, P6 ;  /* 0x000000013a3a7824 */ /* 0x100fe200030e0602 */
[----:B------:R-:W-:Y:S01]  /*517f0*/  STL [R1+0x1d80], R18 ;  /* 0x001d801201007387 */ /* 0x000fe20000100800 */
[----:B------:R-:W-:-:S02]  /*51800*/  IMAD.X R59, R59, 0x1, R2, P1 ;  /* 0x000000013b3b7824 */ /* 0x000fc400008e0602 */
[----:B------:R-:W-:Y:S02]  /*51810*/  STL [R1+0x1dbc], R19 ;  /* 0x001dbc1301007387 */ /* 0x000fe40000100800 */
[--C-:B------:R-:W-:Y:S01]  /*51820*/  IMAD.X R46, R46, 0x1, R2.reuse, P2 ;  /* 0x000000012e2e7824 */ /* 0x100fe200010e0602 */
[----:B------:R-:W-:Y:S01]  /*51830*/  STL [R1+0x1d88], R56 ;  /* 0x001d883801007387 */ /* 0x000fe20000100800 */
[----:B------:R-:W-:Y:S02]  /*51840*/  STL [R1+0x1dc0], R57 ;  /* 0x001dc03901007387 */ /* 0x000fe40000100800 */
[----:B------:R-:W-:Y:S02]  /*51850*/  STL [R1+0x1d90], R58 ;  /* 0x001d903a01007387 */ /* 0x000fe40000100800 */
[----:B------:R-:W-:Y:S01]  /*51860*/  STL [R1+0x1d98], R59 ;  /* 0x001d983b01007387 */ /* 0x000fe20000100800 */
[----:B------:R-:W-:Y:S01]  /*51870*/  STL [R1+0x1da0], R46 ;  /* 0x001da02e01007387 */ /* 0x000fe20000100800 */
[----:B------:R-:W-:-:S02]  /*51880*/  IMAD.X R47, R47, 0x1, R2, P3 ;  /* 0x000000012f2f7824 */ /* 0x000fc400018e0602 */
[----:B------:R-:W-:Y:S02]  /*51890*/  IMAD.X R39, R39, 0x1, R2, P4 ;  /* 0x0000000127277824 */ /* 0x000fe400020e0602 */
[----:B-1----:R-:W-:Y:S02]  /*518a0*/  IMAD.MOV.U32 R12, RZ, RZ, R13 ;  /* 0x000000ffff0c7224 */ /* 0x002fe400078e000d */
[----:B------:R-:W-:Y:S02]  /*518b0*/  IMAD.MOV.U32 R4, RZ, RZ, R14 ;  /* 0x000000ffff047224 */ /* 0x000fe400078e000e */
[----:B---3--:R-:W-:Y:S02]  /*518c0*/  IMAD.MOV.U32 R5, RZ, RZ, R7 ;  /* 0x000000ffff057224 */ /* 0x008fe400078e0007 */
[----:B------:R-:W-:Y:S02]  /*518d0*/  IMAD.MOV.U32 R13, RZ, RZ, R6 ;  /* 0x000000ffff0d7224 */ /* 0x000fe400078e0006 */
[----:B--2---:R-:W-:-:S05]  /*518e0*/  IMAD.X R3, R3, 0x1, R2, P5 ;  /* 0x0000000103037824 */ /* 0x004fca00028e0602 */
[----:B------:R1:W-:Y:S01]  /*518f0*/  STL [R1+0x1db8], R3 ;  /* 0x001db80301007387 */ /* 0x0003e20000100800 */
[----:B------:R0:W-:Y:S02]  /*51900*/  STL [R1+0x1da8], R47 ;  /* 0x001da82f01007387 */ /* 0x0001e40000100800 */
[----:B------:R0:W-:Y:S01]  /*51910*/  STL [R1+0x1db0], R39 ;  /* 0x001db02701007387 */ /* 0x0001e20000100800 */
[----:B-1----:R-:W1:Y:S01]  /*51920*/  S2R R3, SR_TID.X ;  /* 0x0000000000037919 */ /* 0x002e620000002100 */
[----:B------:R0:W-:Y:S02]  /*51930*/  STL.64 [R1+0xb20], R4 ;  /* 0x000b200401007387 */ /* 0x0001e40000100a00 */
[----:B------:R0:W-:Y:S01]  /*51940*/  STL.64 [R1+0xb28], R12 ;  /* 0x000b280c01007387 */ /* 0x0001e20000100a00 */
[----:B-1----:R-:W-:-:S05]  /*51950*/  LOP3.LUT R3, R3, 0x1f, RZ, 0xc0, !PT ;  /* 0x0000001f03037812 */ /* 0x002fca00078ec0ff */
[----:B------:R-:W-:Y:S01]  /*51960*/  IMAD.SHL.U32 R3, R3, 0x2, RZ ;  /* 0x0000000203037824 */ /* 0x000fe200078e00ff */
[----:B0-----:R-:W-:Y:S01]  /*51970*/  @!P0 CALL.REL.NOINC `(.L_x_1) ;  /* 0x0000001000008944 */ /* 0x001fe20003c00000 */
[----:B------:R-:W-:Y:S05]  /*51980*/  BRA `(.L_x_2) ;  /* 0xfffc79c000007947 */ /* 0x000fea000383ffff */
.L_x_1:
[----:B------:R-:W2:Y:S01]  /*51990*/  LDL.LU R16, [R1+0x23c] ;  /* 0x00023c0001107983 */ /* 0x000ea20000300800 */
[----:B------:R-:W-:Y:S02]  /*519a0*/  IMAD.MOV.U32 R56, RZ, RZ, R34 ;  /* 0x000000ffff387224 */ /* 0x000fe400078e0022 */
[----:B------:R-:W-:Y:S01]  /*519b0*/  IMAD.MOV.U32 R19, RZ, RZ, R35 ;  /* 0x000000ffff137224 */ /* 0x000fe200078e0023 */
[----:B------:R-:W2:Y:S01]  /*519c0*/  LDL.LU R17, [R1+0x238] ;  /* 0x0002380001117983 */ /* 0x000ea20000300800 */
[----:B------:R-:W-:Y:S02]  /*519d0*/  IMAD.MOV.U32 R58, RZ, RZ, R30 ;  /* 0x000000ffff3a7224 */ /* 0x000fe400078e001e */
[----:B------:R-:W-:Y:S01]  /*519e0*/  IMAD.MOV.U32 R57, RZ, RZ, R31 ;  /* 0x000000ffff397224 */ /* 0x000fe200078e001f */
[----:B------:R-:W3:Y:S01]  /*519f0*/  LDL.LU R46, [R1+0x26c] ;  /* 0x00026c00012e7983 */ /* 0x000ee20000300800 */
[----:B------:R-:W-:-:S02]  /*51a00*/  IMAD.MOV.U32 R54, RZ, RZ, R26 ;  /* 0x000000ffff367224 */ /* 0x000fc400078e001a */
[----:B------:R-:W-:Y:S01]  /*51a10*/  IMAD.MOV.U32 R59, RZ, RZ, R27 ;  /* 0x000000ffff3b7224 */ /* 0x000fe200078e001b */
[----:B------:R-:W3:Y:S01]  /*51a20*/  LDL.LU R47, [R1+0x268] ;  /* 0x00026800012f7983 */ /* 0x000ee20000300800 */
[----:B------:R-:W-:-:S03]  /*51a30*/  IMAD.MOV.U32 R55, RZ, RZ, R23 ;  /* 0x000000ffff377224 */ /* 0x000fc600078e0017 */
        /* <DEDUP_REMOVED lines=8> */
[----:B------:R-:W-:-:S02]  /*51ac0*/  F2FP.PACK_AB R0, R11, R10 ;  /* 0x0000000a0b00723e */ /* 0x000fc400000000ff */
[----:B------:R-:W-:Y:S01]  /*51ad0*/  F2FP.PACK_AB R3, R19, R51 ;  /* 0x000000331303723e */ /* 0x000fe200000000ff */
[----:B------:R-:W-:Y:S01]  /*51ae0*/  STL [R1+0x20c4], R21 ;  /* 0x0020c41501007387 */ /* 0x000fe20000100800 */
[----:B------:R-:W-:-:S03]  /*51af0*/  F2FP.PACK_AB R2, R56, R57 ;  /* 0x000000393802723e */ /* 0x000fc600000000ff */
[----:B------:R-:W-:Y:S04]  /*51b00*/  STL [R1+0x20c0], R20 ;  /* 0x0020c01401007387 */ /* 0x000fe80000100800 */
[----:B-----5:R-:W-:Y:S04]  /*51b10*/  STL [R1+0x1fd8], R60 ;  /* 0x001fd83c01007387 */ /* 0x020fe80000100800 */
[----:B------:R-:W-:Y:S04]  /*51b20*/  STL [R1+0x1fd4], R61 ;  /* 0x001fd43d01007387 */ /* 0x000fe80000100800 */
[----:B------:R0:W-:Y:S04]  /*51b30*/  STL [R1+0x36c], R0 ;  /* 0x00036c0001007387 */ /* 0x0001e80000100800 */
[----:B------:R1:W-:Y:S01]  /*51b40*/  STL [R1+0x368], R3 ;  /* 0x0003680301007387 */ /* 0x0003e20000100800 */
[----:B0-----:R-:W-:-:S03]  /*51b50*/  F2FP.PACK_AB R0, R58, R59 ;  /* 0x0000003b3a00723e */ /* 0x001fc600000000ff */
[----:B------:R0:W-:Y:S01]  /*51b60*/  STL [R1+0x364], R2 ;  /* 0x0003640201007387 */ /* 0x0001e20000100800 */
[----:B-1----:R-:W-:-:S03]  /*51b70*/  F2FP.PACK_AB R3, R9, R8 ;  /* 0x000000080903723e */ /* 0x002fc600000000ff */
[----:B------:R1:W-:Y:S01]  /*51b80*/  STL [R1+0x360], R0 ;  /* 0x0003600001007387 */ /* 0x0003e20000100800 */
[----:B0-----:R-:W-:-:S03]  /*51b90*/  F2FP.PACK_AB R2, R50, R43 ;  /* 0x0000002b3202723e */ /* 0x001fc600000000ff */
[----:B------:R-:W-:Y:S01]  /*51ba0*/  STL [R1+0x35c], R3 ;  /* 0x00035c0301007387 */ /* 0x000fe20000100800 */
[----:B-1----:R-:W-:-:S03]  /*51bb0*/  F2FP.PACK_AB R0, R42, R38 ;  /* 0x000000262a00723e */ /* 0x002fc600000000ff */
[----:B------:R-:W4:Y:S04]  /*51bc0*/  LDL.LU R6, [R1+0x284] ;  /* 0x0002840001067983 */ /* 0x000f280000300800 */
[----:B------:R-:W-:Y:S04]  /*51bd0*/  STL [R1+0x358], R2 ;  /* 0x0003580201007387 */ /* 0x000fe80000100800 */
[----:B------:R-:W4:Y:S04]  /*51be0*/  LDL.LU R12, [R1+0x280] ;  /* 0x00028000010c7983 */ /* 0x000f280000300800 */
[----:B------:R0:W-:Y:S04]  /*51bf0*/  STL [R1+0x354], R0 ;  /* 0x0003540001007387 */ /* 0x0001e80000100800 */
        /* <DEDUP_REMOVED lines=10> */
[----:B0-----:R-:W-:-:S03]  /*51ca0*/  F2FP.PACK_AB R0, R54, R55 ;  /* 0x000000373600723e */ /* 0x001fc600000000ff */
        /* <DEDUP_REMOVED lines=8> */
[----:B------:R4:W-:Y:S01]  /*51d30*/  STL [R1+0x350], R0 ;  /* 0x0003500001007387 */ /* 0x0009e20000100800 */
[----:B--2---:R-:W-:-:S05]  /*51d40*/  F2FP.PACK_AB R3, R16, R17 ;  /* 0x000000111003723e */ /* 0x004fca00000000ff */
[----:B------:R0:W-:Y:S01]  /*51d50*/  STL [R1+0x34c], R3 ;  /* 0x00034c0301007387 */ /* 0x0001e20000100800 */
[----:B---3--:R-:W-:-:S05]  /*51d60*/  F2FP.PACK_AB R2, R46, R47 ;  /* 0x0000002f2e02723e */ /* 0x008fca00000000ff */
[----:B------:R1:W-:Y:S01]  /*51d70*/  STL [R1+0x348], R2 ;  /* 0x0003480201007387 */ /* 0x0003e20000100800 */
[----:B----4-:R-:W-:-:S05]  /*51d80*/  F2FP.PACK_AB R0, R39, R34 ;  /* 0x000000222700723e */ /* 0x010fca00000000ff */
[----:B------:R2:W-:Y:S01]  /*51d90*/  STL [R1+0x344], R0 ;  /* 0x0003440001007387 */ /* 0x0005e20000100800 */
[----:B0-----:R-:W-:-:S05]  /*51da0*/  F2FP.PACK_AB R3, R35, R30 ;  /* 0x0000001e2303723e */ /* 0x001fca00000000ff */
[----:B------:R-:W-:Y:S01]  /*51db0*/  STL [R1+0x340], R3 ;  /* 0x0003400301007387 */ /* 0x000fe20000100800 */
[----:B-1----:R-:W-:-:S03]  /*51dc0*/  F2FP.PACK_AB R2, R31, R26 ;  /* 0x0000001a1f02723e */ /* 0x002fc600000000ff */
[----:B------:R-:W3:Y:S04]  /*51dd0*/  LDL.LU R54, [R1+0x16c] ;  /* 0x00016c0001367983 */ /* 0x000ee80000300800 */
[----:B------:R-:W-:Y:S01]  /*51de0*/  STL [R1+0x33c], R2 ;  /* 0x00033c0201007387 */ /* 0x000fe20000100800 */
[----:B--2---:R-:W-:-:S03]  /*51df0*/  F2FP.PACK_AB R0, R27, R23 ;  /* 0x000000171b00723e */ /* 0x004fc600000000ff */
[----:B------:R-:W3:Y:S04]  /*51e00*/  LDL.LU R55, [R1+0x168] ;  /* 0x0001680001377983 */ /* 0x000ee80000300800 */
[----:B------:R0:W-:Y:S04]  /*51e10*/  STL [R1+0x338], R0 ;  /* 0x0003380001007387 */ /* 0x0001e80000100800 */
[----:B------:R-:W2:Y:S04]  /*51e20*/  LDL.LU R16, [R1+0x50c] ;  /* 0x00050c0001107983 */ /* 0x000ea80000300800 */
[----:B------:R-:W2:Y:S04]  /*51e30*/  LDL.LU R17, [R1+0x508] ;  /* 0x0005080001117983 */ /* 0x000ea80000300800 */
        /* <DEDUP_REMOVED lines=10> */
[----:B0-----:R-:W-:-:S05]  /*51ee0*/  F2FP.PACK_AB R0, R6, R12 ;  /* 0x0000000c0600723e */ /* 0x001fca00000000ff */
[----:B------:R0:W-:Y:S01]  /*51ef0*/  STL [R1+0x334], R0 ;  /* 0x0003340001007387 */ /* 0x0001e20000100800 */
[----:B------:R-:W-:-:S05]  /*51f00*/  F2FP.PACK_AB R3, R5, R15 ;  /* 0x0000000f0503723e */ /* 0x000fca00000000ff */
[----:B------:R1:W-:Y:S01]  /*51f10*/  STL [R1+0x330], R3 ;  /* 0x0003300301007387 */ /* 0x0003e20000100800 */
[----:B------:R-:W-:-:S05]  /*51f20*/  F2FP.PACK_AB R2, R4, R8 ;  /* 0x000000080402723e */ /* 0x000fca00000000ff */
[----:B------:R1:W-:Y:S01]  /*51f30*/  STL [R1+0x32c], R2 ;  /* 0x00032c0201007387 */ /* 0x0003e20000100800 */
[----:B0-----:R-:W-:-:S05]  /*51f40*/  F2FP.PACK_AB R0, R9, R10 ;  /* 0x0000000a0900723e */ /* 0x001fca00000000ff */
[----:B------:R0:W-:Y:S01]  /*51f50*/  STL [R1+0x328], R0 ;  /* 0x0003280001007387 */ /* 0x0001e20000100800 */
[----:B-1----:R-:W-:-:S05]  /*51f60*/  F2FP.PACK_AB R3, R11, R18 ;  /* 0x000000120b03723e */ /* 0x002fca00000000ff */
[----:B------:R1:W-:Y:S01]  /*51f70*/  STL [R1+0x324], R3 ;  /* 0x0003240301007387 */ /* 0x0003e20000100800 */
[----:B------:R-:W-:-:S05]  /*51f80*/  F2FP.PACK_AB R2, R19, R50 ;  /* 0x000000321302723e */ /* 0x000fca00000000ff */
[----:B------:R1:W-:Y:S01]  /*51f90*/  STL [R1+0x320], R2 ;  /* 0x0003200201007387 */ /* 0x0003e20000100800 */
[----:B0-----:R-:W-:-:S05]  /*51fa0*/  F2FP.PACK_AB R0, R51, R56 ;  /* 0x000000383300723e */ /* 0x001fca00000000ff */
[----:B------:R0:W-:Y:S01]  /*51fb0*/  STL [R1+0x31c], R0 ;  /* 0x00031c0001007387 */ /* 0x0001e20000100800 */
[----:B-1----:R-:W-:-:S05]  /*51fc0*/  F2FP.PACK_AB R3, R57, R58 ;  /* 0x0000003a3903723e */ /* 0x002fca00000000ff */
[----:B------:R-:W-:Y:S01]  /*51fd0*/  STL [R1+0x318], R3 ;  /* 0x0003180301007387 */ /* 0x000fe20000100800 */
[----:B------:R-:W-:-:S03]  /*51fe0*/  F2FP.PACK_AB R2, R59, R42 ;  /* 0x0000002a3b02723e */ /* 0x000fc600000000ff */
[----:B------:R-:W4:Y:S04]  /*51ff0*/  LDL.LU R9, [R1+0x524] ;  /* 0x0005240001097983 */ /* 0x000f280000300800 */
[----:B------:R-:W-:Y:S01]  /*52000*/  STL [R1+0x314], R2 ;  /* 0x0003140201007387 */ /* 0x000fe20000100800 */
[----:B0-----:R-:W-:-:S03]  /*52010*/  F2FP.PACK_AB R0, R43, R38 ;  /* 0x000000262b00723e */ /* 0x001fc600000000ff */
        /* <DEDUP_REMOVED lines=14> */
[----:B---3--:R-:W-:-:S05]  /*52100*/  F2FP.PACK_AB R0, R54, R55 ;  /* 0x000000373600723e */ /* 0x008fca00000000ff */
[----:B------:R0:W-:Y:S01]  /*52110*/  STL [R1+0x30c], R0 ;  /* 0x00030c0001007387 */ /* 0x0001e20000100800 */
[----:B--2---:R-:W-:-:S05]  /*52120*/  F2FP.PACK_AB R3, R16, R17 ;  /* 0x000000111003723e */ /* 0x004fca00000000ff */
[----:B------:R1:W-:Y:S01]  /*52130*/  STL [R1+0x308], R3 ;  /* 0x0003080301007387 */ /* 0x0003e20000100800 */
[----:B----4-:R-:W-:-:S05]  /*52140*/  F2FP.PACK_AB R2, R46, R47 ;  /* 0x0000002f2e02723e */ /* 0x010fca00000000ff */
[----:B------:R2:W-:Y:S01]  /*52150*/  STL [R1+0x304], R2 ;  /* 0x0003040201007387 */ /* 0x0005e20000100800 */
[----:B0-----:R-:W-:-:S05]  /*52160*/  F2FP.PACK_AB R0, R39, R34 ;  /* 0x000000222700723e */ /* 0x001fca00000000ff */
[----:B------:R0:W-:Y:S01]  /*52170*/  STL [R1+0x300], R0 ;  /* 0x0003000001007387 */ /* 0x0001e20000100800 */
[----:B-1----:R-:W-:-:S05]  /*52180*/  F2FP.PACK_AB R3, R35, R30 ;  /* 0x0000001e2303723e */ /* 0x002fca00000000ff */
[----:B------:R-:W-:Y:S01]  /*52190*/  STL [R1+0x2fc], R3 ;  /* 0x0002fc0301007387 */ /* 0x000fe20000100800 */
[----:B--2---:R-:W-:-:S03]  /*521a0*/  F2FP.PACK_AB R2, R31, R26 ;  /* 0x0000001a1f02723e */ /* 0x004fc600000000ff */
[----:B------:R-:W2:Y:S04]  /*521b0*/  LDL.LU R6, [R1+0x854] ;  /* 0x0008540001067983 */ /* 0x000ea80000300800 */
[----:B------:R-:W-:Y:S01]  /*521c0*/  STL [R1+0x2f8], R2 ;  /* 0x0002f80201007387 */ /* 0x000fe20000100800 */
[----:B0-----:R-:W-:-:S03]  /*521d0*/  F2FP.PACK_AB R0, R27, R23 ;  /* 0x000000171b00723e */ /* 0x001fc600000000ff */
[----:B------:R-:W2:Y:S04]  /*521e0*/  LDL.LU R12, [R1+0x850] ;  /* 0x00085000010c7983 */ /* 0x000ea80000300800 */
[----:B------:R0:W-:Y:S04]  /*521f0*/  STL [R1+0x2f4], R0 ;  /* 0x0002f40001007387 */ /* 0x0001e80000100800 */
[----:B------:R-:W3:Y:S04]  /*52200*/  LDL.LU R5, [R1+0x864] ;  /* 0x0008640001057983 */ /* 0x000ee80000300800 */
        /* <DEDUP_REMOVED lines=45> */
[----:B--2---:R-:W-:-:S05]  /*524e0*/  F2FP.PACK_AB R0, R6, R12 ;  /* 0x0000000c0600723e */ /* 0x004fca00000000ff */
[----:B------:R0:W-:Y:S01]  /*524f0*/  STL [R1+0x294], R0 ;  /* 0x0002940001007387 */ /* 0x0001e20000100800 */
[----:B---3--:R-:W-:-:S05]  /*52500*/  F2FP.PACK_AB R3, R5, R15 ;  /* 0x0000000f0503723e */ /* 0x008fca00000000ff */
[----:B------:R1:W-:Y:S01]  /*52510*/  STL [R1+0x290], R3 ;  /* 0x0002900301007387 */ /* 0x0003e20000100800 */
[----:B----4-:R-:W-:-:S05]  /*52520*/  F2FP.PACK_AB R2, R4, R8 ;  /* 0x000000080402723e */ /* 0x010fca00000000ff */
[----:B------:R2:W-:Y:S01]  /*52530*/  STL [R1+0x28c], R2 ;  /* 0x00028c0201007387 */ /* 0x0005e20000100800 */
[----:B0-----:R-:W-:-:S05]  /*52540*/  F2FP.PACK_AB R0, R54, R55 ;  /* 0x000000373600723e */ /* 0x001fca00000000ff */
[----:B------:R0:W-:Y:S01]  /*52550*/  STL [R1+0x288], R0 ;  /* 0x0002880001007387 */ /* 0x0001e20000100800 */
[----:B-1----:R-:W-:-:S05]  /*52560*/  F2FP.PACK_AB R3, R16, R17 ;  /* 0x000000111003723e */ /* 0x002fca00000000ff */
[----:B------:R1:W-:Y:S01]  /*52570*/  STL [R1+0x284], R3 ;  /* 0x0002840301007387 */ /* 0x0003e20000100800 */
[----:B--2---:R-:W-:-:S05]  /*52580*/  F2FP.PACK_AB R2, R46, R47 ;  /* 0x0000002f2e02723e */ /* 0x004fca00000000ff */
        /* <DEDUP_REMOVED lines=101> */
[----:B------:R-:W4:Y:S01]  /*52be0*/  LDL.LU R12, [R1+0x2d4] ;  /* 0x0002d400010c7983 */ /* 0x000f220000300800 */
[----:B0-----:R-:W-:-:S03]  /*52bf0*/  F2FP.PACK_AB R0, R38, R22 ;  /* 0x000000162600723e */ /* 0x001fc600000000ff */
        /* <DEDUP_REMOVED lines=61> */
[----:B------:R2:W-:Y:S01]  /*52fd0*/  STL [R1+0x1cc], R2 ;  /* 0x0001cc0201007387 */ /* 0x0005e20000100800 */
        /* <DEDUP_REMOVED lines=13> */
[----:B--2---:R-:W-:-:S03]  /*530b0*/  F2FP.PACK_AB R2, R15, R23 ;  /* 0x000000170f02723e */ /* 0x004fc600000000ff */
[----:B------:R-:W2:Y:S04]  /*530c0*/  LDL.LU R23, [R1+0x904] ;  /* 0x0009040001177983 */ /* 0x000ea80000300800 */
[----:B------:R4:W-:Y:S01]  /*530d0*/  STL [R1+0x1c4], R2 ;  /* 0x0001c40201007387 */ /* 0x0009e20000100800 */
[----:B---3--:R-:W-:-:S03]  /*530e0*/  F2FP.PACK_AB R0, R4, R39 ;  /* 0x000000270400723e */ /* 0x008fc600000000ff */
[----:B------:R-:W3:Y:S04]  /*530f0*/  LDL.LU R39, [R1+0x924] ;  /* 0x0009240001277983 */ /* 0x000ee80000300800 */
[----:B------:R0:W-:Y:S01]  /*53100*/  STL [R1+0x1c0], R0 ;  /* 0x0001c00001007387 */ /* 0x0001e20000100800 */
[----:B----4-:R-:W-:-:S05]  /*53110*/  F2FP.PACK_AB R2, R8, R9 ;  /* 0x000000090802723e */ /* 0x010fca00000000ff */
[----:B------:R1:W-:Y:S01]  /*53120*/  STL [R1+0x1bc], R2 ;  /* 0x0001bc0201007387 */ /* 0x0003e20000100800 */
[----:B0-----:R-:W-:-:S05]  /*53130*/  F2FP.PACK_AB R0, R10, R11 ;  /* 0x0000000b0a00723e */ /* 0x001fca00000000ff */
[----:B------:R0:W-:Y:S01]  /*53140*/  STL [R1+0x1b8], R0 ;  /* 0x0001b80001007387 */ /* 0x0001e20000100800 */
[----:B------:R-:W-:-:S05]  /*53150*/  F2FP.PACK_AB R3, R54, R55 ;  /* 0x000000373603723e */ /* 0x000fca00000000ff */
[----:B------:R4:W-:Y:S01]  /*53160*/  STL [R1+0x1b4], R3 ;  /* 0x0001b40301007387 */ /* 0x0009e20000100800 */
[----:B-1----:R-:W-:-:S05]  /*53170*/  F2FP.PACK_AB R2, R16, R17 ;  /* 0x000000111002723e */ /* 0x002fca00000000ff */
[----:B------:R1:W-:Y:S01]  /*53180*/  STL [R1+0x1b0], R2 ;  /* 0x0001b00201007387 */ /* 0x0003e20000100800 */
[----:B0-----:R-:W-:-:S05]  /*53190*/  F2FP.PACK_AB R0, R46, R47 ;  /* 0x0000002f2e00723e */ /* 0x001fca00000000ff */
[----:B------:R0:W-:Y:S01]  /*531a0*/  STL [R1+0x1ac], R0 ;  /* 0x0001ac0001007387 */ /* 0x0001e20000100800 */
[----:B----4-:R-:W-:-:S05]  /*531b0*/  F2FP.PACK_AB R3, R34, R35 ;  /* 0x000000232203723e */ /* 0x010fca00000000ff */
[----:B------:R-:W-:Y:S01]  /*531c0*/  STL [R1+0x1a8], R3 ;  /* 0x0001a80301007387 */ /* 0x000fe20000100800 */
[----:B-1----:R-:W-:-:S03]  /*531d0*/  F2FP.PACK_AB R2, R30, R31 ;  /* 0x0000001f1e02723e */ /* 0x002fc600000000ff */
[----:B------:R-:W4:Y:S04]  /*531e0*/  LDL.LU R46, [R1+0x93c] ;  /* 0x00093c00012e7983 */ /* 0x000f280000300800 */
[----:B------:R-:W-:Y:S01]  /*531f0*/  STL [R1+0x1a4], R2 ;  /* 0x0001a40201007387 */ /* 0x000fe20000100800 */
[----:B0-----:R-:W-:-:S03]  /*53200*/  F2FP.PACK_AB R0, R26, R27 ;  /* 0x0000001b1a00723e */ /* 0x001fc600000000ff */
[----:B------:R-:W4:Y:S04]  /*53210*/  LDL.LU R47, [R1+0x938] ;  /* 0x00093800012f7983 */ /* 0x000f280000300800 */
[----:B------:R-:W-:Y:S04]  /*53220*/  STL [R1+0x1a0], R0 ;  /* 0x0001a00001007387 */ /* 0x000fe80000100800 */
[----:B------:R-:W4:Y:S04]  /*53230*/  LDL.LU R34, [R1+0x94c] ;  /* 0x00094c0001227983 */ /* 0x000f280000300800 */
[----:B------:R-:W4:Y:S04]  /*53240*/  LDL.LU R35, [R1+0x948] ;  /* 0x0009480001237983 */ /* 0x000f280000300800 */
[----:B------:R-:W4:Y:S04]  /*53250*/  LDL.LU R30, [R1+0x95c] ;  /* 0x00095c00011e7983 */ /* 0x000f280000300800 */
[----:B------:R-:W4:Y:S04]  /*53260*/  LDL.LU R31, [R1+0x67c] ;  /* 0x00067c00011f7983 */ /* 0x000f280000300800 */
[----:B------:R-:W4:Y:S04]  /*53270*/  LDL.LU R26, [R1+0x934] ;  /* 0x00093400011a7983 */ /* 0x000f280000300800 */
[----:B------:R-:W4:Y:S01]  /*53280*/  LDL.LU R27, [R1+0x930] ;  /* 0x00093000011b7983 */ /* 0x000f220000300800 */
[----:B------:R-:W-:-:S05]  /*53290*/  F2FP.PACK_AB R59, R18, R59 ;  /* 0x0000003b123b723e */ /* 0x000fca00000000ff */
[----:B------:R-:W-:Y:S01]  /*532a0*/  STL [R1+0x1fdc], R59 ;  /* 0x001fdc3b01007387 */ /* 0x000fe20000100800 */
[----:B------:R-:W-:Y:S02]  /*532b0*/  F2FP.PACK_AB R58, R19, R58 ;  /* 0x0000003a133a723e */ /* 0x000fe400000000ff */
[----:B------:R-:W-:-:S03]  /*532c0*/  F2FP.PACK_AB R57, R50, R57 ;  /* 0x000000393239723e */ /* 0x000fc600000000ff */
[----:B------:R-:W-:Y:S01]  /*532d0*/  STL [R1+0x1fe0], R58 ;  /* 0x001fe03a01007387 */ /* 0x000fe20000100800 */
[----:B------:R-:W-:-:S03]  /*532e0*/  F2FP.PACK_AB R56, R51, R56 ;  /* 0x000000383338723e */ /* 0x000fc600000000ff */
[----:B------:R-:W-:Y:S01]  /*532f0*/  STL [R1+0x1fe4], R57 ;  /* 0x001fe43901007387 */ /* 0x000fe20000100800 */
[----:B------:R-:W-:-:S03]  /*53300*/  F2FP.PACK_AB R55, R42, R43 ;  /* 0x0000002b2a37723e */ /* 0x000fc600000000ff */
[----:B------:R-:W-:Y:S01]  /*53310*/  STL [R1+0x1fe8], R56 ;  /* 0x001fe83801007387 */ /* 0x000fe20000100800 */
[----:B------:R-:W-:-:S03]  /*53320*/  F2FP.PACK_AB R54, R38, R22 ;  /* 0x000000162636723e */ /* 0x000fc600000000ff */
[----:B------:R-:W-:Y:S04]  /*53330*/  STL [R1+0x1fec], R55 ;  /* 0x001fec3701007387 */ /* 0x000fe80000100800 */
[----:B------:R-:W-:Y:S04]  /*53340*/  STL [R1+0x1ff0], R54 ;  /* 0x001ff03601007387 */ /* 0x000fe80000100800 */
[----:B------:R-:W4:Y:S01]  /*53350*/  LDL.LU R22, [R1+0x944] ;  /* 0x0009440001167983 */ /* 0x000f220000300800 */
[----:B--2---:R-:W-:-:S03]  /*53360*/  F2FP.PACK_AB R53, R23, R53 ;  /* 0x000000351735723e */ /* 0x004fc600000000ff */
[----:B------:R-:W2:Y:S04]  /*53370*/  LDL.LU R23, [R1+0x940] ;  /* 0x0009400001177983 */ /* 0x000ea80000300800 */
[----:B------:R-:W-:Y:S04]  /*53380*/  STL [R1+0x1ff4], R53 ;  /* 0x001ff43501007387 */ /* 0x000fe80000100800 */
[----:B------:R-:W2:Y:S04]  /*53390*/  LDL.LU R12, [R1+0x954] ;  /* 0x00095400010c7983 */ /* 0x000ea80000300800 */
[----:B------:R-:W2:Y:S04]  /*533a0*/  LDL.LU R5, [R1+0x674] ;  /* 0x0006740001057983 */ /* 0x000ea80000300800 */
[----:B------:R-:W2:Y:S04]  /*533b0*/  LDL.LU R15, [R1+0x6bc] ;  /* 0x0006bc00010f7983 */ /* 0x000ea80000300800 */
[----:B------:R-:W2:Y:S01]  /*533c0*/  LDL.LU R43, [R1+0x6b8] ;  /* 0x0006b800012b7983 */ /* 0x000ea20000300800 */
[----:B---3--:R-:W-:-:S03]  /*533d0*/  F2FP.PACK_AB R52, R39, R52 ;  /* 0x000000342734723e */ /* 0x008fc600000000ff */
        /* <DEDUP_REMOVED lines=8> */
[----:B------:R-:W-:Y:S01]  /*53460*/  STL [R1+0x1ff8], R52 ;  /* 0x001ff83401007387 */ /* 0x000fe20000100800 */
[----:B----4-:R-:W-:-:S05]  /*53470*/  F2FP.PACK_AB R51, R46, R47 ;  /* 0x0000002f2e33723e */ /* 0x010fca00000000ff */
[----:B------:R-:W-:Y:S01]  /*53480*/  STL [R1+0x1ffc], R51 ;  /* 0x001ffc3301007387 */ /* 0x000fe20000100800 */
[----:B------:R-:W-:Y:S02]  /*53490*/  F2FP.PACK_AB R50, R34, R35 ;  /* 0x000000232232723e */ /* 0x000fe400000000ff */
[----:B------:R-:W-:-:S03]  /*534a0*/  F2FP.PACK_AB R49, R30, R49 ;  /* 0x000000311e31723e */ /* 0x000fc600000000ff */
[----:B------:R-:W-:Y:S01]  /*534b0*/  STL [R1+0x2000], R50 ;  /* 0x0020003201007387 */ /* 0x000fe20000100800 */
[----:B------:R-:W-:-:S03]  /*534c0*/  F2FP.PACK_AB R48, R31, R48 ;  /* 0x000000301f30723e */ /* 0x000fc600000000ff */
[----:B------:R-:W-:Y:S04]  /*534d0*/  STL [R1+0x2004], R49 ;  /* 0x0020043101007387 */ /* 0x000fe80000100800 */
[----:B------:R-:W-:Y:S01]  /*534e0*/  STL [R1+0x2008], R48 ;  /* 0x0020083001007387 */ /* 0x000fe20000100800 */
[----:B------:R-:W-:-:S03]  /*534f0*/  F2FP.PACK_AB R47, R26, R27 ;  /* 0x0000001b1a2f723e */ /* 0x000fc600000000ff */
[----:B------:R-:W4:Y:S04]  /*53500*/  LDL.LU R16, [R1+0x974] ;  /* 0x0009740001107983 */ /* 0x000f280000300800 */
[----:B------:R-:W4:Y:S04]  /*53510*/  LDL.LU R17, [R1+0x984] ;  /* 0x0009840001117983 */ /* 0x000f280000300800 */
[----:B------:R-:W4:Y:S04]  /*53520*/  LDL.LU R18, [R1+0x99c] ;  /* 0x00099c0001127983 */ /* 0x000f280000300800 */
[----:B------:R-:W4:Y:S04]  /*53530*/  LDL.LU R35, [R1+0x998] ;  /* 0x0009980001237983 */ /* 0x000f280000300800 */
[----:B------:R-:W4:Y:S04]  /*53540*/  LDL.LU R19, [R1+0x9ac] ;  /* 0x0009ac0001137983 */ /* 0x000f280000300800 */
[----:B------:R-:W4:Y:S04]  /*53550*/  LDL.LU R34, [R1+0x9a8] ;  /* 0x0009a80001227983 */ /* 0x000f280000300800 */
[----:B------:R-:W-:Y:S04]  /*53560*/  STL [R1+0x200c], R47 ;  /* 0x00200c2f01007387 */ /* 0x000fe80000100800 */
[----:B------:R-:W4:Y:S04]  /*53570*/  LDL.LU R30, [R1+0x9bc] ;  /* 0x0009bc00011e7983 */ /* 0x000f280000300800 */
[----:B------:R-:W4:Y:S04]  /*53580*/  LDL.LU R31, [R1+0x9cc] ;  /* 0x0009cc00011f7983 */ /* 0x000f280000300800 */
[----:B------:R-:W4:Y:S04]  /*53590*/  LDL.LU R26, [R1+0x994] ;  /* 0x00099400011a7983 */ /* 0x000f280000300800 */
[----:B------:R-:W4:Y:S01]  /*535a0*/  LDL.LU R27, [R1+0x990] ;  /* 0x00099000011b7983 */ /* 0x000f220000300800 */
[----:B--2---:R-:W-:-:S03]  /*535b0*/  F2FP.PACK_AB R46, R22, R23 ;  /* 0x00000017162e723e */ /* 0x004fc600000000ff */
[----:B------:R-:W2:Y:S04]  /*535c0*/  LDL.LU R22, [R1+0x9a4] ;  /* 0x0009a40001167983 */ /* 0x000ea80000300800 */
[----:B------:R-:W2:Y:S01]  /*535d0*/  LDL.LU R23, [R1+0x9a0] ;  /* 0x0009a00001177983 */ /* 0x000ea20000300800 */
[----:B------:R-:W-:Y:S02]  /*535e0*/  F2FP.PACK_AB R45, R12, R45 ;  /* 0x0000002d0c2d723e */ /* 0x000fe400000000ff */
[----:B------:R-:W-:Y:S01]  /*535f0*/  F2FP.PACK_AB R44, R5, R44 ;  /* 0x0000002c052c723e */ /* 0x000fe200000000ff */
[----:B------:R-:W-:Y:S04]  /*53600*/  STL [R1+0x2010], R46 ;  /* 0x0020102e01007387 */ /* 0x000fe80000100800 */
[----:B------:R-:W-:Y:S01]  /*53610*/  STL [R1+0x2014], R45 ;  /* 0x0020142d01007387 */ /* 0x000fe20000100800 */
[----:B------:R-:W-:-:S03]  /*53620*/  F2FP.PACK_AB R43, R15, R43 ;  /* 0x0000002b0f2b723e */ /* 0x000fc600000000ff */
[----:B------:R-:W-:Y:S01]  /*53630*/  STL [R1+0x2018], R44 ;  /* 0x0020182c01007387 */ /* 0x000fe20000100800 */
[----:B---3--:R-:W-:-:S03]  /*53640*/  F2FP.PACK_AB R42, R4, R42 ;  /* 0x0000002a042a723e */ /* 0x008fc600000000ff */
[----:B------:R-:W-:Y:S01]  /*53650*/  STL [R1+0x201c], R43 ;  /* 0x00201c2b01007387 */ /* 0x000fe20000100800 */
[----:B------:R-:W-:-:S03]  /*53660*/  F2FP.PACK_AB R41, R8, R41 ;  /* 0x000000290829723e */ /* 0x000fc600000000ff */
[----:B------:R-:W-:Y:S01]  /*53670*/  STL [R1+0x2020], R42 ;  /* 0x0020202a01007387 */ /* 0x000fe20000100800 */
[----:B------:R-:W-:-:S03]  /*53680*/  F2FP.PACK_AB R40, R9, R40 ;  /* 0x000000280928723e */ /* 0x000fc600000000ff */
[----:B------:R0:W-:Y:S01]  /*53690*/  STL [R1+0x2024], R41 ;  /* 0x0020242901007387 */ /* 0x0001e20000100800 */
[----:B------:R-:W-:-:S03]  /*536a0*/  F2FP.PACK_AB R39, R10, R39 ;  /* 0x000000270a27723e */ /* 0x000fc600000000ff */
[----:B------:R-:W-:Y:S01]  /*536b0*/  STL [R1+0x2028], R40 ;  /* 0x0020282801007387 */ /* 0x000fe20000100800 */
[----:B------:R-:W-:-:S03]  /*536c0*/  F2FP.PACK_AB R38, R11, R38 ;  /* 0x000000260b26723e */ /* 0x000fc600000000ff */
[----:B------:R-:W-:Y:S04]  /*536d0*/  STL [R1+0x202c], R39 ;  /* 0x00202c2701007387 */ /* 0x000fe80000100800 */
[----:B------:R-:W-:Y:S01]  /*536e0*/  STL [R1+0x2030], R38 ;  /* 0x0020302601007387 */ /* 0x000fe20000100800 */
[----:B----4-:R-:W-:Y:S02]  /*536f0*/  F2FP.PACK_AB R37, R16, R37 ;  /* 0x000000251025723e */ /* 0x010fe400000000ff */
[----:B------:R-:W-:-:S03]  /*53700*/  F2FP.PACK_AB R36, R17, R36 ;  /* 0x000000241124723e */ /* 0x000fc600000000ff */
[----:B------:R-:W-:Y:S01]  /*53710*/  STL [R1+0x2034], R37 ;  /* 0x0020342501007387 */ /* 0x000fe20000100800 */
        /* <DEDUP_REMOVED lines=11> */
[----:B0-----:R-:W3:Y:S04]  /*537d0*/  LDL.LU R41, [R1+0x9b4] ;  /* 0x0009b40001297983 */ /* 0x001ee80000300800 */
        /* <DEDUP_REMOVED lines=45> */
[----:B------:R-:W2:Y:S04]  /*53ab0*/  LDL.LU R23, [R1+0xa10] ;  /* 0x000a100001177983 */ /* 0x000ea80000300800 */
[----:B------:R-:W-:Y:S01]  /*53ac0*/  STL [R1+0x2050], R30 ;  /* 0x0020501e01007387 */ /* 0x000fe20000100800 */
[----:B---3--:R-:W-:Y:S02]  /*53ad0*/  F2FP.PACK_AB R29, R41, R29 ;  /* 0x0000001d291d723e */ /* 0x008fe400000000ff */
[----:B----4-:R-:W-:-:S03]  /*53ae0*/  F2FP.PACK_AB R28, R42, R28 ;  /* 0x0000001c2a1c723e */ /* 0x010fc600000000ff */
        /* <DEDUP_REMOVED lines=8> */
[----:B------:R0:W-:Y:S04]  /*53b70*/  STL [R1+0x2064], R25 ;  /* 0x0020641901007387 */ /* 0x0001e80000100800 */
[----:B------:R1:W-:Y:S01]  /*53b80*/  STL [R1+0x2068], R24 ;  /* 0x0020681801007387 */ /* 0x0003e20000100800 */
[----:B0-----:R-:W-:Y:S02]  /*53b90*/  F2FP.PACK_AB R25, R47, R48 ;  /* 0x000000302f19723e */ /* 0x001fe400000000ff */
[----:B-1----:R-:W-:-:S03]  /*53ba0*/  F2FP.PACK_AB R24, R49, R50 ;  /* 0x000000323118723e */ /* 0x002fc600000000ff */
[----:B------:R0:W-:Y:S04]  /*53bb0*/  STL [R1+0xbc], R25 ;  /* 0x0000bc1901007387 */ /* 0x0001e80000100800 */
[----:B------:R1:W-:Y:S01]  /*53bc0*/  STL [R1+0xb8], R24 ;  /* 0x0000b81801007387 */ /* 0x0003e20000100800 */
[----:B------:R-:W-:Y:S02]  /*53bd0*/  F2FP.PACK_AB R26, R51, R52 ;  /* 0x00000034331a723e */ /* 0x000fe400000000ff */
[----:B0-----:R-:W-:-:S03]  /*53be0*/  F2FP.PACK_AB R25, R53, R54 ;  /* 0x000000363519723e */ /* 0x001fc600000000ff */
[----:B------:R0:W-:Y:S01]  /*53bf0*/  STL [R1+0xb4], R26 ;  /* 0x0000b41a01007387 */ /* 0x0001e20000100800 */
[----:B-1----:R-:W-:-:S03]  /*53c00*/  F2FP.PACK_AB R24, R55, R56 ;  /* 0x000000383718723e */ /* 0x002fc600000000ff */
[----:B------:R1:W-:Y:S04]  /*53c10*/  STL [R1+0xb0], R25 ;  /* 0x0000b01901007387 */ /* 0x0003e80000100800 */
[----:B------:R3:W-:Y:S01]  /*53c20*/  STL [R1+0xcc], R24 ;  /* 0x0000cc1801007387 */ /* 0x0007e20000100800 */
[----:B0-----:R-:W-:Y:S02]  /*53c30*/  F2FP.PACK_AB R26, R57, R58 ;  /* 0x0000003a391a723e */ /* 0x001fe400000000ff */
[----:B-1----:R-:W-:-:S03]  /*53c40*/  F2FP.PACK_AB R25, R59, R61 ;  /* 0x0000003d3b19723e */ /* 0x002fc600000000ff */
[----:B------:R-:W-:Y:S01]  /*53c50*/  STL [R1+0xc8], R26 ;  /* 0x0000c81a01007387 */ /* 0x000fe20000100800 */
[----:B---3--:R-:W-:-:S03]  /*53c60*/  F2FP.PACK_AB R24, R60, R20 ;  /* 0x000000143c18723e */ /* 0x008fc600000000ff */
        /* <DEDUP_REMOVED lines=8> */
[----:B------:R-:W-:-:S05]  /*53cf0*/  F2FP.PACK_AB R2, R13, R6 ;  /* 0x000000060d02723e */ /* 0x000fca00000000ff */
[----:B------:R3:W-:Y:S01]  /*53d00*/  STL [R1+0xd0], R2 ;  /* 0x0000d00201007387 */ /* 0x0007e20000100800 */
[----:B0-----:R-:W-:Y:S02]  /*53d10*/  F2FP.PACK_AB R0, R12, R5 ;  /* 0x000000050c00723e */ /* 0x001fe400000000ff */
[----:B-1----:R-:W-:-:S03]  /*53d20*/  F2FP.PACK_AB R3, R15, R4 ;  /* 0x000000040f03723e */ /* 0x002fc600000000ff */
[----:B------:R0:W-:Y:S04]  /*53d30*/  STL [R1+0xec], R0 ;  /* 0x0000ec0001007387 */ /* 0x0001e80000100800 */
[----:B------:R1:W-:Y:S01]  /*53d40*/  STL [R1+0xe8], R3 ;  /* 0x0000e80301007387 */ /* 0x0003e20000100800 */
[----:B---3--:R-:W-:-:S05]  /*53d50*/  F2FP.PACK_AB R2, R8, R9 ;  /* 0x000000090802723e */ /* 0x008fca00000000ff */
[----:B------:R3:W-:Y:S01]  /*53d60*/  STL [R1+0xe4], R2 ;  /* 0x0000e40201007387 */ /* 0x0007e20000100800 */
[----:B0-----:R-:W-:Y:S02]  /*53d70*/  F2FP.PACK_AB R0, R10, R11 ;  /* 0x0000000b0a00723e */ /* 0x001fe400000000ff */
[----:B-1----:R-:W-:-:S03]  /*53d80*/  F2FP.PACK_AB R3, R16, R17 ;  /* 0x000000111003723e */ /* 0x002fc600000000ff */
[----:B------:R2:W-:Y:S04]  /*53d90*/  STL [R1+0xe0], R0 ;  /* 0x0000e00001007387 */ /* 0x0005e80000100800 */
[----:B------:R-:W-:Y:S01]  /*53da0*/  STL [R1+0xfc], R3 ;  /* 0x0000fc0301007387 */ /* 0x000fe20000100800 */
[----:B---3--:R-:W-:-:S03]  /*53db0*/  F2FP.PACK_AB R2, R18, R19 ;  /* 0x000000131202723e */ /* 0x008fc600000000ff */
[----:B------:R-:W3:Y:S04]  /*53dc0*/  LDL.LU R21, [R1+0xa40] ;  /* 0x000a400001157983 */ /* 0x000ee80000300800 */
[----:B------:R-:W-:Y:S04]  /*53dd0*/  STL [R1+0xf8], R2 ;  /* 0x0000f80201007387 */ /* 0x000fe80000100800 */
[----:B------:R-:W4:Y:S01]  /*53de0*/  LDL.LU R20, [R1+0xa6c] ;  /* 0x000a6c0001147983 */ /* 0x000f220000300800 */
[----:B--2---:R-:W-:-:S05]  /*53df0*/  F2FP.PACK_AB R0, R22, R23 ;  /* 0x000000171600723e */ /* 0x004fca00000000ff */
[----:B------:R-:W-:Y:S04]  /*53e00*/  STL [R1+0xf4], R0 ;  /* 0x0000f40001007387 */ /* 0x000fe80000100800 */
[----:B----4-:R0:W-:Y:S04]  /*53e10*/  STL [R1+0x20c8], R20 ;  /* 0x0020c81401007387 */ /* 0x0101e80000100800 */
[----:B0-----:R-:W3:Y:S04]  /*53e20*/  LDL.LU R20, [R1+0xa44] ;  /* 0x000a440001147983 */ /* 0x001ee80000300800 */
[----:B------:R-:W2:Y:S04]  /*53e30*/  LDL.LU R24, [R1+0xa68] ;  /* 0x000a680001187983 */ /* 0x000ea80000300800 */
[----:B------:R-:W4:Y:S04]  /*53e40*/  LDL.LU R25, [R1+0xa7c] ;  /* 0x000a7c0001197983 */ /* 0x000f280000300800 */
[----:B------:R-:W4:Y:S04]  /*53e50*/  LDL.LU R26, [R1+0xa78] ;  /* 0x000a7800011a7983 */ /* 0x000f280000300800 */
[----:B------:R-:W2:Y:S04]  /*53e60*/  LDL.LU R27, [R1+0xa5c] ;  /* 0x000a5c00011b7983 */ /* 0x000ea80000300800 */
        /* <DEDUP_REMOVED lines=55> */
[----:B---3--:R-:W-:-:S03]  /*541e0*/  F2FP.PACK_AB R21, R20, R21 ;  /* 0x000000151415723e */ /* 0x008fc600000000ff */
[----:B------:R-:W3:Y:S04]  /*541f0*/  LDL.LU R20, [R1+0x20c8] ;  /* 0x0020c80001147983 */ /* 0x000ee80000300800 */
[----:B------:R0:W-:Y:S04]  /*54200*/  STL [R1+0xf0], R21 ;  /* 0x0000f01501007387 */ /* 0x0001e80000100800 */
[----:B0-----:R-:W3:Y:S01]  /*54210*/  LDL.LU R21, [R1+0x20c4] ;  /* 0x0020c40001157983 */ /* 0x001ee20000300800 */
[----:B--2---:R-:W-:Y:S02]  /*54220*/  F2FP.PACK_AB R0, R0, R2 ;  /* 0x000000020000723e */ /* 0x004fe400000000ff */
[----:B----4-:R-:W-:-:S02]  /*54230*/  F2FP.PACK_AB R2, R13, R6 ;  /* 0x000000060d02723e */ /* 0x010fc400000000ff */
[----:B---3--:R-:W-:Y:S02]  /*54240*/  F2FP.PACK_AB R24, R20, R24 ;  /* 0x000000181418723e */ /* 0x008fe400000000ff */
[----:B------:R-:W2:Y:S04]  /*54250*/  LDL.LU R20, [R1+0x20c0] ;  /* 0x0020c00001147983 */ /* 0x000ea80000300800 */
[----:B------:R0:W-:Y:S02]  /*54260*/  STL [R1+0x10c], R24 ;  /* 0x00010c1801007387 */ /* 0x0001e40000100800 */
[----:B0-----:R-:W-:Y:S02]  /*54270*/  F2FP.PACK_AB R24, R25, R26 ;  /* 0x0000001a1918723e */ /* 0x001fe400000000ff */
[----:B------:R-:W-:-:S02]  /*54280*/  F2FP.PACK_AB R26, R27, R28 ;  /* 0x0000001c1b1a723e */ /* 0x000fc400000000ff */
[----:B------:R-:W-:Y:S01]  /*54290*/  F2FP.PACK_AB R25, R29, R30 ;  /* 0x0000001e1d19723e */ /* 0x000fe200000000ff */
[----:B------:R0:W-:Y:S04]  /*542a0*/  STL [R1+0x108], R24 ;  /* 0x0001081801007387 */ /* 0x0001e80000100800 */
[----:B------:R1:W-:Y:S01]  /*542b0*/  STL [R1+0x104], R26 ;  /* 0x0001041a01007387 */ /* 0x0003e20000100800 */
[----:B0-----:R-:W-:-:S03]  /*542c0*/  F2FP.PACK_AB R24, R31, R32 ;  /* 0x000000201f18723e */ /* 0x001fc600000000ff */
[----:B------:R0:W-:Y:S01]  /*542d0*/  STL [R1+0x100], R25 ;  /* 0x0001001901007387 */ /* 0x0001e20000100800 */
[----:B-1----:R-:W-:-:S03]  /*542e0*/  F2FP.PACK_AB R26, R33, R34 ;  /* 0x00000022211a723e */ /* 0x002fc600000000ff */
[----:B------:R1:W-:Y:S01]  /*542f0*/  STL [R1+0x11c], R24 ;  /* 0x00011c1801007387 */ /* 0x0003e20000100800 */
[----:B0-----:R-:W-:-:S03]  /*54300*/  F2FP.PACK_AB R25, R35, R36 ;  /* 0x000000242319723e */ /* 0x001fc600000000ff */
[----:B------:R0:W-:Y:S01]  /*54310*/  STL [R1+0x118], R26 ;  /* 0x0001181a01007387 */ /* 0x0001e20000100800 */
[----:B-1----:R-:W-:-:S03]  /*54320*/  F2FP.PACK_AB R24, R37, R38 ;  /* 0x000000262518723e */ /* 0x002fc600000000ff */
[----:B------:R1:W-:Y:S04]  /*54330*/  STL [R1+0x114], R25 ;  /* 0x0001141901007387 */ /* 0x0003e80000100800 */
[----:B------:R3:W-:Y:S01]  /*54340*/  STL [R1+0x110], R24 ;  /* 0x0001101801007387 */ /* 0x0007e20000100800 */
[----:B0-----:R-:W-:Y:S02]  /*54350*/  F2FP.PACK_AB R26, R39, R40 ;  /* 0x00000028271a723e */ /* 0x001fe400000000ff */
[----:B-1----:R-:W-:-:S03]  /*54360*/  F2FP.PACK_AB R25, R41, R42 ;  /* 0x0000002a2919723e */ /* 0x002fc600000000ff */
[----:B------:R0:W-:Y:S01]  /*54370*/  STL [R1+0x12c], R26 ;  /* 0x00012c1a01007387 */ /* 0x0001e20000100800 */
[----:B---3--:R-:W-:-:S03]  /*54380*/  F2FP.PACK_AB R24, R43, R44 ;  /* 0x0000002c2b18723e */ /* 0x008fc600000000ff */
        /* <DEDUP_REMOVED lines=35> */
[----:B------:R-:W3:Y:S01]  /*545c0*/  LDL.LU R39, [R1+0xb54] ;  /* 0x000b540001277983 */ /* 0x000ee20000300800 */
[----:B0-----:R-:W-:-:S03]  /*545d0*/  F2FP.PACK_AB R0, R22, R23 ;  /* 0x000000171600723e */ /* 0x001fc600000000ff */
[----:B------:R-:W-:Y:S04]  /*545e0*/  STL [R1+0x17c], R2 ;  /* 0x00017c0201007387 */ /* 0x000fe80000100800 */
[----:B------:R-:W3:Y:S04]  /*545f0*/  LDL.LU R40, [R1+0xb50] ;  /* 0x000b500001287983 */ /* 0x000ee80000300800 */
[----:B------:R0:W-:Y:S04]  /*54600*/  STL [R1+0x178], R0 ;  /* 0x0001780001007387 */ /* 0x0001e80000100800 */
        /* <DEDUP_REMOVED lines=23> */
[----:B-1----:R-:W2:Y:S04]  /*54780*/  LDL.LU R3, [R1+0xbfc] ;  /* 0x000bfc0001037983 */ /* 0x002ea80000300800 */
[----:B0-----:R-:W2:Y:S04]  /*54790*/  LDL.LU R0, [R1+0xb44] ;  /* 0x000b440001007983 */ /* 0x001ea80000300800 */
        /* <DEDUP_REMOVED lines=16> */
[----:B------:R-:W2:Y:S01]  /*548a0*/  LDL.LU R11, [R1+0xc00] ;  /* 0x000c0000010b7983 */ /* 0x000ea20000300800 */
[----:B---3--:R-:W-:-:S05]  /*548b0*/  F2FP.PACK_AB R24, R39, R40 ;  /* 0x000000282718723e */ /* 0x008fca00000000ff */
[----:B------:R0:W-:Y:S01]  /*548c0*/  STL [R1+0x174], R24 ;  /* 0x0001741801007387 */ /* 0x0001e20000100800 */
[----:B----4-:R-:W-:Y:S02]  /*548d0*/  F2FP.PACK_AB R26, R41, R42 ;  /* 0x0000002a291a723e */ /* 0x010fe400000000ff */
[----:B--2---:R-:W-:-:S03]  /*548e0*/  F2FP.PACK_AB R25, R43, R44 ;  /* 0x0000002c2b19723e */ /* 0x004fc600000000ff */
[----:B------:R1:W-:Y:S04]  /*548f0*/  STL [R1+0x170], R26 ;  /* 0x0001701a01007387 */ /* 0x0003e80000100800 */
[----:B------:R2:W-:Y:S01]  /*54900*/  STL [R1+0x18c], R25 ;  /* 0x00018c1901007387 */ /* 0x0005e20000100800 */
[----:B0-----:R-:W-:-:S05]  /*54910*/  F2FP.PACK_AB R24, R45, R46 ;  /* 0x0000002e2d18723e */ /* 0x001fca00000000ff */
[----:B------:R0:W-:Y:S01]  /*54920*/  STL [R1+0x188], R24 ;  /* 0x0001881801007387 */ /* 0x0001e20000100800 */
[----:B-1----:R-:W-:Y:S02]  /*54930*/  F2FP.PACK_AB R26, R47, R48 ;  /* 0x000000302f1a723e */ /* 0x002fe400000000ff */
[----:B--2---:R-:W-:-:S03]  /*54940*/  F2FP.PACK_AB R25, R49, R50 ;  /* 0x000000323119723e */ /* 0x004fc600000000ff */
[----:B------:R1:W-:Y:S04]  /*54950*/  STL [R1+0x184], R26 ;  /* 0x0001841a01007387 */ /* 0x0003e80000100800 */
[----:B------:R2:W-:Y:S01]  /*54960*/  STL [R1+0x180], R25 ;  /* 0x0001801901007387 */ /* 0x0005e20000100800 */
[----:B0-----:R-:W-:-:S05]  /*54970*/  F2FP.PACK_AB R24, R51, R52 ;  /* 0x000000343318723e */ /* 0x001fca00000000ff */
[----:B------:R0:W-:Y:S01]  /*54980*/  STL [R1+0x19c], R24 ;  /* 0x00019c1801007387 */ /* 0x0001e20000100800 */
[----:B-1----:R-:W-:Y:S02]  /*54990*/  F2FP.PACK_AB R26, R53, R54 ;  /* 0x00000036351a723e */ /* 0x002fe400000000ff */
[----:B--2---:R-:W-:-:S03]  /*549a0*/  F2FP.PACK_AB R25, R55, R56 ;  /* 0x000000383719723e */ /* 0x004fc600000000ff */
[----:B------:R-:W-:Y:S04]  /*549b0*/  STL [R1+0x198], R26 ;  /* 0x0001981a01007387 */ /* 0x000fe80000100800 */
[----:B------:R-:W-:Y:S01]  /*549c0*/  STL [R1+0x194], R25 ;  /* 0x0001941901007387 */ /* 0x000fe20000100800 */
[----:B0-----:R-:W-:Y:S02]  /*549d0*/  F2FP.PACK_AB R24, R57, R58 ;  /* 0x0000003a3918723e */ /* 0x001fe400000000ff */
[----:B------:R-:W-:-:S05]  /*549e0*/  F2FP.PACK_AB R23, R59, R23 ;  /* 0x000000173b17723e */ /* 0x000fca00000000ff */
        /* <DEDUP_REMOVED lines=17> */
[----:B------:R0:W-:Y:S01]  /*54b00*/  STL [R1+0x9c], R2 ;  /* 0x00009c0201007387 */ /* 0x0001e20000100800 */
[----:B------:R-:W-:-:S05]  /*54b10*/  F2FP.PACK_AB R0, R12, R5 ;  /* 0x000000050c00723e */ /* 0x000fca00000000ff */
[----:B------:R1:W-:Y:S01]  /*54b20*/  STL [R1+0x98], R0 ;  /* 0x0000980001007387 */ /* 0x0003e20000100800 */
[----:B------:R-:W-:-:S05]  /*54b30*/  F2FP.PACK_AB R3, R15, R4 ;  /* 0x000000040f03723e */ /* 0x000fca00000000ff */
[----:B------:R2:W-:Y:S01]  /*54b40*/  STL [R1+0x94], R3 ;  /* 0x0000940301007387 */ /* 0x0005e20000100800 */
[----:B0-----:R-:W-:-:S03]  /*54b50*/  F2FP.PACK_AB R2, R8, R9 ;  /* 0x000000090802723e */ /* 0x001fc600000000ff */
[----:B------:R-:W3:Y:S04]  /*54b60*/  LDL.LU R39, [R1+0xc14] ;  /* 0x000c140001277983 */ /* 0x000ee80000300800 */
[----:B------:R-:W-:Y:S01]  /*54b70*/  STL [R1+0x90], R2 ;  /* 0x0000900201007387 */ /* 0x000fe20000100800 */
[----:B-1----:R-:W-:-:S03]  /*54b80*/  F2FP.PACK_AB R0, R10, R11 ;  /* 0x0000000b0a00723e */ /* 0x002fc600000000ff */
[----:B------:R-:W3:Y:S04]  /*54b90*/  LDL.LU R40, [R1+0xc10] ;  /* 0x000c100001287983 */ /* 0x000ee80000300800 */
        /* <DEDUP_REMOVED lines=34> */
[----:B--2---:R-:W2:Y:S04]  /*54dc0*/  LDL.LU R3, [R1+0xca0] ;  /* 0x000ca00001037983 */ /* 0x004ea80000300800 */
[----:B0-----:R-:W2:Y:S04]  /*54dd0*/  LDL.LU R0, [R1+0xcb4] ;  /* 0x000cb40001007983 */ /* 0x001ea80000300800 */
[----:B------:R-:W2:Y:S01]  /*54de0*/  LDL.LU R2, [R1+0xcb0] ;  /* 0x000cb00001027983 */ /* 0x000ea20000300800 */
[----:B---3--:R-:W-:-:S05]  /*54df0*/  F2FP.PACK_AB R18, R39, R40 ;  /* 0x000000282712723e */ /* 0x008fca00000000ff */
[----:B------:R-:W-:Y:S01]  /*54e00*/  STL [R1+0xa8], R18 ;  /* 0x0000a81201007387 */ /* 0x000fe20000100800 */
[----:B----4-:R-:W-:-:S05]  /*54e10*/  F2FP.PACK_AB R17, R41, R42 ;  /* 0x0000002a2911723e */ /* 0x010fca00000000ff */
[----:B------:R-:W-:Y:S01]  /*54e20*/  STL [R1+0xa4], R17 ;  /* 0x0000a41101007387 */ /* 0x000fe20000100800 */
[----:B------:R-:W-:Y:S02]  /*54e30*/  F2FP.PACK_AB R16, R43, R44 ;  /* 0x0000002c2b10723e */ /* 0x000fe400000000ff */
        /* <DEDUP_REMOVED lines=27> */
[----:B------:R-:W-:Y:S04]  /*54ff0*/  STL [R1+0x4c], R5 ;  /* 0x00004c0501007387 */ /* 0x000fe80000100800 */
[----:B------:R0:W-:Y:S01]  /*55000*/  STL [R1+0x48], R4 ;  /* 0x0000480401007387 */ /* 0x0001e20000100800 */
[----:B--2---:R-:W-:-:S03]  /*55010*/  F2FP.PACK_AB R3, R60, R3 ;  /* 0x000000033c03723e */ /* 0x004fc600000000ff */
[----:B0-----:R-:W2:Y:S04]  /*55020*/  LDL.LU R4, [R1+0xcc8] ;  /* 0x000cc80001047983 */ /* 0x001ea80000300800 */
[----:B------:R-:W-:Y:S04]  /*55030*/  STL [R1+0x44], R3 ;  /* 0x0000440301007387 */ /* 0x000fe80000100800 */
[----:B------:R-:W3:Y:S01]  /*55040*/  LDL.LU R5, [R1+0xcdc] ;  /* 0x000cdc0001057983 */ /* 0x000ee20000300800 */
[----:B------:R-:W-:-:S05]  /*55050*/  F2FP.PACK_AB R0, R0, R2 ;  /* 0x000000020000723e */ /* 0x000fca00000000ff */
[----:B------:R-:W-:Y:S04]  /*55060*/  STL [R1+0x40], R0 ;  /* 0x0000400001007387 */ /* 0x000fe80000100800 */
[----:B---3--:R0:W-:Y:S04]  /*55070*/  STL [R1+0x20bc], R5 ;  /* 0x0020bc0501007387 */ /* 0x0081e80000100800 */
[----:B0-----:R-:W2:Y:S04]  /*55080*/  LDL.LU R5, [R1+0xccc] ;  /* 0x000ccc0001057983 */ /* 0x001ea80000300800 */
[----:B------:R-:W3:Y:S04]  /*55090*/  LDL.LU R6, [R1+0xcd8] ;  /* 0x000cd80001067983 */ /* 0x000ee80000300800 */
[----:B------:R-:W4:Y:S04]  /*550a0*/  LDL.LU R7, [R1+0xcec] ;  /* 0x000cec0001077983 */ /* 0x000f280000300800 */
[----:B------:R-:W4:Y:S04]  /*550b0*/  LDL.LU R8, [R1+0xce8] ;  /* 0x000ce80001087983 */ /* 0x000f280000300800 */
        /* <DEDUP_REMOVED lines=55> */
[----:B------:R-:W3:Y:S01]  /*55430*/  LDL.LU R2, [R1+0xda0] ;  /* 0x000da00001027983 */ /* 0x000ee20000300800 */
[----:B--2---:R-:W-:-:S03]  /*55440*/  F2FP.PACK_AB R4, R5, R4 ;  /* 0x000000040504723e */ /* 0x004fc600000000ff */
[----:B------:R-:W2:Y:S04]  /*55450*/  LDL.LU R5, [R1+0x20bc] ;  /* 0x0020bc0001057983 */ /* 0x000ea80000300800 */
[----:B------:R0:W-:Y:S01]  /*55460*/  STL [R1+0x5c], R4 ;  /* 0x00005c0401007387 */ /* 0x0001e20000100800 */
[----:B----4-:R-:W-:-:S03]  /*55470*/  F2FP.PACK_AB R8, R7, R8 ;  /* 0x000000080708723e */ /* 0x010fc600000000ff */
[----:B0-----:R0:W5:Y:S01]  /*55480*/  LDL.LU R4, [R1+0x20b8] ;  /* 0x0020b80001047983 */ /* 0x0011620000300800 */
[----:B---3--:R-:W-:Y:S02]  /*55490*/  F2FP.PACK_AB R10, R9, R10 ;  /* 0x0000000a090a723e */ /* 0x008fe400000000ff */
[----:B------:R-:W-:Y:S02]  /*554a0*/  F2FP.PACK_AB R12, R11, R12 ;  /* 0x0000000c0b0c723e */ /* 0x000fe400000000ff */
[----:B------:R-:W-:Y:S02]  /*554b0*/  F2FP.PACK_AB R14, R13, R14 ;  /* 0x0000000e0d0e723e */ /* 0x000fe400000000ff */
[----:B------:R-:W-:Y:S02]  /*554c0*/  F2FP.PACK_AB R16, R15, R16 ;  /* 0x000000100f10723e */ /* 0x000fe400000000ff */
[----:B------:R-:W-:Y:S02]  /*554d0*/  F2FP.PACK_AB R18, R17, R18 ;  /* 0x000000121112723e */ /* 0x000fe400000000ff */
[----:B------:R-:W-:-:S02]  /*554e0*/  F2FP.PACK_AB R20, R19, R20 ;  /* 0x000000141314723e */ /* 0x000fc400000000ff */
[----:B------:R-:W-:Y:S02]  /*554f0*/  F2FP.PACK_AB R22, R21, R22 ;  /* 0x000000161516723e */ /* 0x000fe400000000ff */
        /* <DEDUP_REMOVED lines=19> */
[----:B--2---:R-:W-:Y:S02]  /*55630*/  F2FP.PACK_AB R6, R5, R6 ;  /* 0x000000060506723e */ /* 0x004fe400000000ff */
[----:B------:R0:W5:Y:S04]  /*55640*/  LDL.LU R5, [R1+0x20b4] ;  /* 0x0020b40001057983 */ /* 0x0001680000300800 */
[----:B------:R1:W-:Y:S04]  /*55650*/  STL [R1+0x58], R6 ;  /* 0x0000580601007387 */ /* 0x0003e80000100800 */
[----:B-1----:R0:W5:Y:S04]  /*55660*/  LDL.LU R6, [R1+0x20b0] ;  /* 0x0020b00001067983 */ /* 0x0021680000300800 */
        /* <DEDUP_REMOVED lines=52> */
[----:B------:R1:W-:Y:S04]  /*559b0*/  STL [R1], R42 ;  /* 0x0000002a01007387 */ /* 0x0003e80000100800 */
        /* <DEDUP_REMOVED lines=17> */
[----:B------:R1:W-:Y:S01]  /*55ad0*/  STL [R1+0x28], R54 ;  /* 0x0000283601007387 */ /* 0x0003e20000100800 */
[----:B------:R-:W-:-:S03]  /*55ae0*/  F2FP.PACK_AB R3, R61, R3 ;  /* 0x000000033d03723e */ /* 0x000fc600000000ff */
        /* <DEDUP_REMOVED lines=9> */
[----:B-1----:R-:W2:Y:S04]  /*55b80*/  LDL.LU R60, [R1+0x1fd8] ;  /* 0x001fd800013c7983 */ /* 0x002ea80000300800 */
[----:B------:R-:W2:Y:S01]  /*55b90*/  LDL.LU R61, [R1+0x1fd4] ;  /* 0x001fd400013d7983 */ /* 0x000ea20000300800 */
[----:B------:R-:W-:-:S03]  /*55ba0*/  F2FP.PACK_AB R2, R0, R2 ;  /* 0x000000020002723e */ /* 0x000fc600000000ff */
[----:B------:R0:W-:Y:S01]  /*55bb0*/  STL [R1+0x38], R3 ;  /* 0x0000380301007387 */ /* 0x0001e20000100800 */
[----:B--2---:R-:W-:-:S05]  /*55bc0*/  F2FP.PACK_AB R0, R61, R60 ;  /* 0x0000003c3d00723e */ /* 0x004fca00000000ff */
[----:B------:R0:W-:Y:S04]  /*55bd0*/  STL [R1+0x30], R0 ;  /* 0x0000300001007387 */ /* 0x0001e80000100800 */
[----:B------:R0:W-:Y:S02]  /*55be0*/  STL [R1+0x34], R2 ;  /* 0x0000340201007387 */ /* 0x0001e40000100800 */
.L_x_0:
[----:B0-----:R-:W2:Y:S04]  /*55bf0*/  LDL.LU R2, [R1+0x68] ;  /* 0x0000680001027983 */ /* 0x001ea80000300800 */
[----:B------:R-:W3:Y:S04]  /*55c00*/  LDL.LU R0, [R1+0x6c] ;  /* 0x00006c0001007983 */ /* 0x000ee80000300800 */
[----:B------:R-:W4:Y:S04]  /*55c10*/  LDL.LU R61, [R1+0x1de0] ;  /* 0x001de000013d7983 */ /* 0x000f280000300800 */
[----:B------:R-:W2:Y:S04]  /*55c20*/  LDL.LU R60, [R1+0x1ddc] ;  /* 0x001ddc00013c7983 */ /* 0x000ea80000300800 */
[----:B------:R-:W2:Y:S04]  /*55c30*/  LDL.LU R3, [R1+0x1dd8] ;  /* 0x001dd80001037983 */ /* 0x000ea80000300800 */
[----:B-----5:R0:W-:Y:S04]  /*55c40*/  STL.64 [R1+0x2100], R26 ;  /* 0x0021001a01007387 */ /* 0x0201e80000100a00 */
[----:B0-----:R-:W2:Y:S04]  /*55c50*/  LDL.LU R27, [R1+0x1de4] ;  /* 0x001de400011b7983 */ /* 0x001ea80000300800 */
[----:B------:R-:W-:Y:S04]  /*55c60*/  STL.64 [R1+0x20f8], R24 ;  /* 0x0020f81801007387 */ /* 0x000fe80000100a00 */
        /* <DEDUP_REMOVED lines=13> */
[----:B------:R0:W-:Y:S04]  /*55d40*/  STL.64 [R1+0x2088], R52 ;  /* 0x0020883401007387 */ /* 0x0001e80000100a00 */
[----:B------:R-:W-:Y:S04]  /*55d50*/  STL.64 [R1+0x2080], R58 ;  /* 0x0020803a01007387 */ /* 0x000fe80000100a00 */
[----:B------:R1:W-:Y:S04]  /*55d60*/  STL.64 [R1+0x2078], R56 ;  /* 0x0020783801007387 */ /* 0x0003e80000100a00 */
[----:B0-----:R-:W3:Y:S04]  /*55d70*/  LDL.LU R52, [R1+0x10] ;  /* 0x0000100001347983 */ /* 0x001ee80000300800 */
[----:B------:R-:W3:Y:S04]  /*55d80*/  LDL.LU R53, [R1+0x14] ;  /* 0x0000140001357983 */ /* 0x000ee80000300800 */
[----:B------:R-:W3:Y:S04]  /*55d90*/  LDL.LU R54, [R1+0x18] ;  /* 0x0000180001367983 */ /* 0x000ee80000300800 */
[----:B------:R-:W3:Y:S04]  /*55da0*/  LDL.LU R55, [R1+0x1c] ;  /* 0x00001c0001377983 */ /* 0x000ee80000300800 */
[----:B-1----:R-:W3:Y:S04]  /*55db0*/  LDL.LU R56, [R1+0x20] ;  /* 0x0000200001387983 */ /* 0x002ee80000300800 */
[----:B------:R-:W3:Y:S04]  /*55dc0*/  LDL.LU R57, [R1+0x24] ;  /* 0x0000240001397983 */ /* 0x000ee80000300800 */
[----:B------:R-:W3:Y:S04]  /*55dd0*/  LDL.LU R58, [R1+0x28] ;  /* 0x00002800013a7983 */ /* 0x000ee80000300800 */
[----:B------:R-:W3:Y:S04]  /*55de0*/  LDL.LU R59, [R1+0x2c] ;  /* 0x00002c00013b7983 */ /* 0x000ee80000300800 */
[----:B------:R-:W3:Y:S04]  /*55df0*/  LDL.LU R24, [R1+0x30] ;  /* 0x0000300001187983 */ /* 0x000ee80000300800 */
[----:B------:R-:W3:Y:S04]  /*55e00*/  LDL.LU R25, [R1+0x34] ;  /* 0x0000340001197983 */ /* 0x000ee80000300800 */
[----:B------:R-:W3:Y:S04]  /*55e10*/  LDL.LU R26, [R1+0x38] ;  /* 0x00003800011a7983 */ /* 0x000ee80000300800 */
[----:B------:R-:W-:Y:S01]  /*55e20*/  BAR.SYNC.DEFER_BLOCKING 0x0 ;  /* 0x0000000000007b1d */ /* 0x000fe20000010000 */
[----:B----4-:R-:W-:-:S02]  /*55e30*/  ISETP.GE.AND P3, PT, R61, c[0x0][0x17c], PT ;  /* 0x00005f003d007a0c */ /* 0x010fc40003f66270 */
[----:B--2---:R-:W-:-:S03]  /*55e40*/  ISETP.GE.AND P4, PT, R27, c[0x0][0x17c], PT ;  /* 0x00005f001b007a0c */ /* 0x004fc60003f86270 */
[----:B------:R-:W2:Y:S04]  /*55e50*/  LDL.LU R27, [R1+0x3c] ;  /* 0x00003c00011b7983 */ /* 0x000ea80000300800 */
[----:B------:R-:W4:Y:S04]  /*55e60*/  LDL.LU R28, [R1] ;  /* 0x00000000011c7983 */ /* 0x000f280000300800 */
        /* <DEDUP_REMOVED lines=11> */
[----:B------:R-:W-:-:S03]  /*55f20*/  ISETP.GE.AND P1, PT, R3, c[0x0][0x17c], PT ;  /* 0x00005f0003007a0c */ /* 0x000fc60003f26270 */
[----:B------:R-:W4:Y:S04]  /*55f30*/  LDL.LU R44, [R1+0x80] ;  /* 0x00008000012c7983 */ /* 0x000f280000300800 */
[----:B------:R-:W4:Y:S04]  /*55f40*/  LDL.LU R45, [R1+0x84] ;  /* 0x00008400012d7983 */ /* 0x000f280000300800 */
[----:B------:R-:W4:Y:S04]  /*55f50*/  LDL.LU R46, [R1+0x88] ;  /* 0x00008800012e7983 */ /* 0x000f280000300800 */
[----:B------:R-:W4:Y:S04]  /*55f60*/  LDL.LU R47, [R1+0x8c] ;  /* 0x00008c00012f7983 */ /* 0x000f280000300800 */
[----:B------:R-:W4:Y:S04]  /*55f70*/  LDL.LU R3, [R1+0x1de8] ;  /* 0x001de80001037983 */ /* 0x000f280000300800 */
[----:B------:R-:W0:Y:S04]  /*55f80*/  S2R R48, SR_TID.X ;  /* 0x0000000000307919 */ /* 0x000e280000002100 */
[----:B------:R-:W4:Y:S04]  /*55f90*/  LDL.LU R36, [R1+0x60] ;  /* 0x0000600001247983 */ /* 0x000f280000300800 */
[----:B------:R-:W4:Y:S01]  /*55fa0*/  LDL.LU R37, [R1+0x64] ;  /* 0x0000640001257983 */ /* 0x000f220000300800 */
[----:B---3--:R-:W-:-:S02]  /*55fb0*/  IMAD.MOV.U32 R39, RZ, RZ, R0 ;  /* 0x000000ffff277224 */ /* 0x008fc400078e0000 */
[----:B------:R-:W-:Y:S02]  /*55fc0*/  IMAD.MOV.U32 R38, RZ, RZ, R2 ;  /* 0x000000ffff267224 */ /* 0x000fe400078e0002 */
[C---:B0-----:R-:W-:Y:S02]  /*55fd0*/  IMAD.SHL.U32 R0, R48.reuse, 0x40, RZ ;  /* 0x0000004030007824 */ /* 0x041fe400078e00ff */
[----:B------:R-:W-:-:S03]  /*55fe0*/  IMAD.SHL.U32 R2, R48, 0x20, RZ ;  /* 0x0000002030027824 */ /* 0x000fc600078e00ff */
[----:B------:R-:W-:-:S04]  /*55ff0*/  LOP3.LUT R0, R0, 0x600, RZ, 0xc0, !PT ;  /* 0x0000060000007812 */ /* 0x000fc800078ec0ff */
[----:B------:R-:W-:Y:S01]  /*56000*/  LOP3.LUT R0, R0, 0x60, R2, 0xf8, !PT ;  /* 0x0000006000007812 */ /* 0x000fe200078ef802 */
[----:B------:R-:W-:-:S05]  /*56010*/  IMAD.SHL.U32 R2, R48, 0x4, RZ ;  /* 0x0000000430027824 */ /* 0x000fca00078e00ff */
[----:B------:R-:W-:-:S05]  /*56020*/  LOP3.LUT R0, R0, 0x70, R2, 0x78, !PT ;  /* 0x0000007000007812 */ /* 0x000fca00078e7802 */
[----:B--2---:R0:W-:Y:S04]  /*56030*/  STS.128 [R0], R24 ;  /* 0x0000001800007388 */ /* 0x0041e80000000c00 */
[----:B0-----:R-:W2:Y:S04]  /*56040*/  LDL.LU.64 R26, [R1+0x2100] ;  /* 0x00210000011a7983 */ /* 0x001ea80000300a00 */
[----:B------:R-:W2:Y:S04]  /*56050*/  LDL.LU.64 R24, [R1+0x20f8] ;  /* 0x0020f80001187983 */ /* 0x000ea80000300a00 */
[----:B----4-:R0:W-:Y:S04]  /*56060*/  STS.128 [R0+0x180], R28 ;  /* 0x0001801c00007388 */ /* 0x0101e80000000c00 */
[----:B0-----:R-:W3:Y:S04]  /*56070*/  LDL.LU R28, [R1+0x40] ;  /* 0x00004000011c7983 */ /* 0x001ee80000300800 */
[----:B------:R-:W3:Y:S04]  /*56080*/  LDL.LU R29, [R1+0x44] ;  /* 0x00004400011d7983 */ /* 0x000ee80000300800 */
[----:B------:R-:W3:Y:S04]  /*56090*/  LDL.LU R30, [R1+0x48] ;  /* 0x00004800011e7983 */ /* 0x000ee80000300800 */
[----:B------:R-:W3:Y:S01]  /*560a0*/  LDL.LU R31, [R1+0x4c] ;  /* 0x00004c00011f7983 */ /* 0x000ee20000300800 */
[----:B------:R-:W-:-:S05]  /*560b0*/  IMAD.SHL.U32 R2, R48, 0x100, RZ ;  /* 0x0000010030027824 */ /* 0x000fca00078e00ff */
[----:B------:R-:W-:Y:S01]  /*560c0*/  LOP3.LUT R2, R2, 0x600, RZ, 0xc0, !PT ;  /* 0x0000060002027812 */ /* 0x000fe200078ec0ff */
[----:B------:R-:W-:Y:S01]  /*560d0*/  STS.128 [R0+0x80], R56 ;  /* 0x0000803800007388 */ /* 0x000fe20000000c00 */
[----:B------:R-:W-:Y:S02]  /*560e0*/  ISETP.GE.AND P0, PT, R3, c[0x0][0x17c], PT ;  /* 0x00005f0003007a0c */ /* 0x000fe40003f06270 */
[----:B------:R-:W-:Y:S01]  /*560f0*/  LOP3.LUT R3, R48, 0x1f, RZ, 0xc0, !PT ;  /* 0x0000001f30037812 */ /* 0x000fe200078ec0ff */
[----:B------:R-:W-:Y:S04]  /*56100*/  STS.128 [R0+0x100], R52 ;  /* 0x0001003400007388 */ /* 0x000fe80000000c00 */
[----:B------:R-:W-:Y:S01]  /*56110*/  IMAD R2, R3, 0x10, R2 ;  /* 0x0000001003027824 */ /* 0x000fe200078e0202 */
[----:B------:R-:W-:-:S06]  /*56120*/  NOP ;  /* 0x0000000000007918 */ /* 0x000fcc0000000000 */
[----:B------:R-:W0:Y:S01]  /*56130*/  LDS.128 R48, [R2] ;  /* 0x0000000002307984 */ /* 0x000e220000000c00 */
[----:B------:R-:W-:Y:S02]  /*56140*/  LOP3.LUT R61, R2, 0x20, RZ, 0x3c, !PT ;  /* 0x00000020023d7812 */ /* 0x000fe400078e3cff */
[----:B------:R-:W-:Y:S02]  /*56150*/  ISETP.GE.AND P2, PT, R60, c[0x0][0x17c], PT ;  /* 0x00005f003c007a0c */ /* 0x000fe40003f46270 */
[C---:B------:R-:W-:Y:S01]  /*56160*/  LOP3.LUT R60, R2.reuse, 0x40, RZ, 0x3c, !PT ;  /* 0x00000040023c7812 */ /* 0x040fe200078e3cff */
[----:B------:R-:W1:Y:S01]  /*56170*/  LDS.128 R56, [R61] ;  /* 0x000000003d387984 */ /* 0x000e620000000c00 */
[----:B------:R-:W-:-:S03]  /*56180*/  LOP3.LUT R3, R2, 0x60, RZ, 0x3c, !PT ;  /* 0x0000006002037812 */ /* 0x000fc600078e3cff */
[----:B------:R-:W4:Y:S04]  /*56190*/  LDS.128 R52, [R60] ;  /* 0x000000003c347984 */ /* 0x000f280000000c00 */
[----:B0-----:R-:W-:Y:S04]  /*561a0*/  STL.64 [R1+0x270], R48 ;  /* 0x0002703001007387 */ /* 0x001fe80000100a00 */
[----:B------:R-:W-:Y:S04]  /*561b0*/  STL.64 [R1+0x278], R50 ;  /* 0x0002783201007387 */ /* 0x000fe80000100a00 */
[----:B------:R-:W0:Y:S01]  /*561c0*/  LDS.128 R48, [R3] ;  /* 0x0000000003307984 */ /* 0x000e220000000c00 */
[----:B------:R-:W-:-:S06]  /*561d0*/  NOP ;  /* 0x0000000000007918 */ /* 0x000fcc0000000000 */
[----:B------:R-:W-:Y:S04]  /*561e0*/  STS.128 [R0], R44 ;  /* 0x0000002c00007388 */ /* 0x000fe80000000c00 */
[----:B------:R0:W-:Y:S04]  /*561f0*/  STS.128 [R0+0x80], R40 ;  /* 0x0000802800007388 */ /* 0x0001e80000000c00 */
[----:B------:R0:W-:Y:S04]  /*56200*/  STS.128 [R0+0x100], R36 ;  /* 0x0001002400007388 */ /* 0x0001e80000000c00 */
[----:B------:R-:W-:Y:S01]  /*56210*/  STS.128 [R0+0x180], R32 ;  /* 0x0001802000007388 */ /* 0x000fe20000000c00 */
[----:B------:R-:W-:-:S06]  /*56220*/  NOP ;  /* 0x0000000000007918 */ /* 0x000fcc0000000000 */
[----:B------:R-:W0:Y:S04]  /*56230*/  LDS.128 R32, [R2] ;  /* 0x0000000002207984 */ /* 0x000e280000000c00 */
[----:B-1----:R-:W-:Y:S04]  /*56240*/  STL.64 [R1+0x2a0], R56 ;  /* 0x0002a03801007387 */ /* 0x002fe80000100a00 */
[----:B------:R-:W-:Y:S04]  /*56250*/  STL.64 [R1+0x2a8], R58 ;  /* 0x0002a83a01007387 */ /* 0x000fe80000100a00 */
[----:B----4-:R-:W-:Y:S04]  /*56260*/  STL.64 [R1+0x2b0], R52 ;  /* 0x0002b03401007387 */ /* 0x010fe80000100a00 */
[----:B------:R-:W-:Y:S04]  /*56270*/  STL.64 [R1+0x2b8], R54 ;  /* 0x0002b83601007387 */ /* 0x000fe80000100a00 */
[----:B0-----:R-:W-:Y:S04]  /*56280*/  STL.64 [R1+0x2d0], R48 ;  /* 0x0002d03001007387 */ /* 0x001fe80000100a00 */
[----:B------:R-:W-:Y:S04]  /*56290*/  STL.64 [R1+0x2d8], R50 ;  /* 0x0002d83201007387 */ /* 0x000fe80000100a00 */
[----:B------:R-:W4:Y:S04]  /*562a0*/  LDL.LU R40, [R1+0xa0] ;  /* 0x0000a00001287983 */ /* 0x000f280000300800 */
[----:B------:R-:W4:Y:S04]  /*562b0*/  LDL.LU R41, [R1+0xa4] ;  /* 0x0000a40001297983 */ /* 0x000f280000300800 */
[----:B------:R-:W4:Y:S04]  /*562c0*/  LDL.LU R42, [R1+0xa8] ;  /* 0x0000a800012a7983 */ /* 0x000f280000300800 */
[----:B------:R-:W4:Y:S04]  /*562d0*/  LDL.LU R43, [R1+0xac] ;  /* 0x0000ac00012b7983 */ /* 0x000f280000300800 */
[----:B------:R-:W2:Y:S04]  /*562e0*/  LDL.LU R36, [R1+0x90] ;  /* 0x0000900001247983 */ /* 0x000ea80000300800 */
[----:B------:R-:W2:Y:S04]  /*562f0*/  LDL.LU R37, [R1+0x94] ;  /* 0x0000940001257983 */ /* 0x000ea80000300800 */
[----:B------:R-:W2:Y:S04]  /*56300*/  LDL.LU R38, [R1+0x98] ;  /* 0x0000980001267983 */ /* 0x000ea80000300800 */
[----:B------:R-:W2:Y:S04]  /*56310*/  LDL.LU R39, [R1+0x9c] ;  /* 0x00009c0001277983 */ /* 0x000ea80000300800 */
[----:B------:R-:W0:Y:S04]  /*56320*/  LDS.128 R48, [R61] ;  /* 0x000000003d307984 */ /* 0x000e280000000c00 */
[----:B------:R-:W-:Y:S04]  /*56330*/  STL.64 [R1+0x20], R32 ;  /* 0x0000202001007387 */ /* 0x000fe80000100a00 */
[----:B------:R-:W-:Y:S04]  /*56340*/  STL.64 [R1+0x28], R34 ;  /* 0x0000282201007387 */ /* 0x000fe80000100a00 */
[----:B------:R-:W1:Y:S04]  /*56350*/  LDS.128 R44, [R60] ;  /* 0x000000003c2c7984 */ /* 0x000e680000000c00 */
[----:B------:R-:W1:Y:S01]  /*56360*/  LDS.128 R32, [R3] ;  /* 0x0000000003207984 */ /* 0x000e620000000c00 */
[----:B------:R-:W-:-:S06]  /*56370*/  NOP ;  /* 0x0000000000007918 */ /* 0x000fcc0000000000 */
[----:B------:R-:W-:Y:S04]  /*56380*/  STS.128 [R0+0x80], R4 ;  /* 0x0000800400007388 */ /* 0x000fe80000000c00 */
[----:B------:R-:W-:Y:S04]  /*56390*/  STS.128 [R0+0x100], R8 ;  /* 0x0001000800007388 */ /* 0x000fe80000000c00 */
[----:B------:R-:W-:Y:S04]  /*563a0*/  STS.128 [R0+0x180], R12 ;  /* 0x0001800c00007388 */ /* 0x000fe80000000c00 */
[----:B0-----:R-:W-:Y:S04]  /*563b0*/  STL.64 [R1+0x30], R48 ;  /* 0x0000303001007387 */ /* 0x001fe80000100a00 */
[----:B------:R-:W-:Y:S04]  /*563c0*/  STL.64 [R1+0x38], R50 ;  /* 0x0000383201007387 */ /* 0x000fe80000100a00 */
[----:B-1----:R-:W-:Y:S04]  /*563d0*/  STL.64 [R1+0x60], R44 ;  /* 0x0000602c01007387 */ /* 0x002fe80000100a00 */
[----:B------:R-:W-:Y:S04]  /*563e0*/  STL.64 [R1+0x68], R46 ;  /* 0x0000682e01007387 */ /* 0x000fe80000100a00 */
[----:B------:R-:W-:Y:S04]  /*563f0*/  STL.64 [R1+0x2c0], R32 ;  /* 0x0002c02001007387 */ /* 0x000fe80000100a00 */
[----:B------:R-:W-:Y:S04]  /*56400*/  STL.64 [R1+0x2c8], R34 ;  /* 0x0002c82201007387 */ /* 0x000fe80000100a00 */
[----:B---3--:R-:W-:Y:S01]  /*56410*/  STS.128 [R0], R28 ;  /* 0x0000001c00007388 */ /* 0x008fe20000000c00 */
[----:B------:R-:W-:-:S06]  /*56420*/  NOP ;  /* 0x0000000000007918 */ /* 0x000fcc0000000000 */
[----:B------:R-:W0:Y:S04]  /*56430*/  LDS.128 R4, [R61] ;  /* 0x000000003d047984 */ /* 0x000e280000000c00 */
[----:B------:R-:W1:Y:S04]  /*56440*/  LDS.128 R8, [R2] ;  /* 0x0000000002087984 */ /* 0x000e680000000c00 */
[----:B0-----:R-:W-:Y:S04]  /*56450*/  STL [R1+0x2038], R5 ;  /* 0x0020380501007387 */ /* 0x001fe80000100800 */
[----:B-1----:R-:W-:Y:S04]  /*56460*/  STL.64 [R1+0x10], R8 ;  /* 0x0000100801007387 */ /* 0x002fe80000100a00 */
[----:B------:R-:W-:Y:S04]  /*56470*/  STL.64 [R1+0x18], R10 ;  /* 0x0000180a01007387 */ /* 0x000fe80000100a00 */
[----:B------:R-:W0:Y:S04]  /*56480*/  LDS.128 R8, [R60] ;  /* 0x000000003c087984 */ /* 0x000e280000000c00 */
[----:B------:R-:W-:Y:S04]  /*56490*/  STL [R1+0x2004], R6 ;  /* 0x0020040601007387 */ /* 0x000fe80000100800 */
[----:B------:R-:W-:Y:S04]  /*564a0*/  STL [R1+0x2008], R6 ;  /* 0x0020080601007387 */ /* 0x000fe80000100800 */
[----:B------:R-:W-:Y:S04]  /*564b0*/  STL [R1+0x2000], R7 ;  /* 0x0020000701007387 */ /* 0x000fe80000100800 */
[----:B------:R-:W3:Y:S04]  /*564c0*/  LDL.LU R32, [R1+0x190] ;  /* 0x0001900001207983 */ /* 0x000ee80000300800 */
[----:B0-----:R-:W-:Y:S04]  /*564d0*/  STL.64 [R1+0x50], R8 ;  /* 0x0000500801007387 */ /* 0x001fe80000100a00 */
[----:B------:R-:W-:Y:S04]  /*564e0*/  STL.64 [R1+0x58], R10 ;  /* 0x0000580a01007387 */ /* 0x000fe80000100a00 */
[----:B------:R-:W3:Y:S04]  /*564f0*/  LDL.LU R33, [R1+0x194] ;  /* 0x0001940001217983 */ /* 0x000ee80000300800 */
[----:B------:R-:W3:Y:S04]  /*56500*/  LDL.LU R34, [R1+0x198] ;  /* 0x0001980001227983 */ /* 0x000ee80000300800 */
[----:B------:R-:W3:Y:S04]  /*56510*/  LDL.LU R35, [R1+0x19c] ;  /* 0x00019c0001237983 */ /* 0x000ee80000300800 */
[----:B------:R-:W3:Y:S04]  /*56520*/  LDL.LU R28, [R1+0x180] ;  /* 0x00018000011c7983 */ /* 0x000ee80000300800 */
[----:B------:R-:W3:Y:S04]  /*56530*/  LDL.LU R29, [R1+0x184] ;  /* 0x00018400011d7983 */ /* 0x000ee80000300800 */
[----:B------:R-:W3:Y:S04]  /*56540*/  LDL.LU R30, [R1+0x188] ;  /* 0x00018800011e7983 */ /* 0x000ee80000300800 */
[----:B------:R-:W3:Y:S04]  /*56550*/  LDL.LU R31, [R1+0x18c] ;  /* 0x00018c00011f7983 */ /* 0x000ee80000300800 */
[----:B------:R-:W0:Y:S01]  /*56560*/  LDS.128 R8, [R3] ;  /* 0x0000000003087984 */ /* 0x000e220000000c00 */
[----:B------:R-:W-:-:S06]  /*56570*/  NOP ;  /* 0x0000000000007918 */ /* 0x000fcc0000000000 */
[----:B------:R-:W-:Y:S04]  /*56580*/  STS.128 [R0+0x100], R16 ;  /* 0x0001001000007388 */ /* 0x000fe80000000c00 */
[----:B----4-:R-:W-:Y:S04]  /*56590*/  STS.128 [R0], R40 ;  /* 0x0000002800007388 */ /* 0x010fe80000000c00 */
[----:B------:R-:W-:Y:S04]  /*565a0*/  STS.128 [R0+0x180], R20 ;  /* 0x0001801400007388 */ /* 0x000fe80000000c00 */
[----:B--2---:R-:W-:Y:S01]  /*565b0*/  STS.128 [R0+0x80], R36 ;  /* 0x0000802400007388 */ /* 0x004fe20000000c00 */
[----:B------:R-:W-:-:S06]  /*565c0*/  NOP ;  /* 0x0000000000007918 */ /* 0x000fcc0000000000 */
[----:B------:R-:W-:Y:S04]  /*565d0*/  LDS.128 R12, [R61] ;  /* 0x000000003d0c7984 */ /* 0x000fe80000000c00 */
[----:B------:R-:W-:Y:S04]  /*565e0*/  LDS.128 R36, [R60] ;  /* 0x000000003c247984 */ /* 0x000fe80000000c00 */
[----:B0-----:R-:W-:Y:S01]  /*565f0*/  STL [R1+0x84], R9 ;  /* 0x0000840901007387 */ /* 0x001fe20000100800 */
[----:B------:R-:W-:-:S03]  /*56600*/  IMAD.MOV.U32 R5, RZ, RZ, R8 ;  /* 0x000000ffff057224 */ /* 0x000fc600078e0008 */
[----:B------:R-:W-:Y:S04]  /*56610*/  STL.64 [R1+0x88], R10 ;  /* 0x0000880a01007387 */ /* 0x000fe80000100a00 */
[----:B------:R-:W0:Y:S04]  /*56620*/  LDS.128 R8, [R2] ;  /* 0x0000000002087984 */ /* 0x000e280000000c00 */
[----:B------:R-:W1:Y:S01]  /*56630*/  LDS.128 R16, [R3] ;  /* 0x0000000003107984 */ /* 0x000e620000000c00 */
[----:B------:R-:W-:-:S06]  /*56640*/  NOP ;  /* 0x0000000000007918 */ /* 0x000fcc0000000000 */
[----:B0-----:R-:W-:Y:S04]  /*56650*/  STL [R1+0x2010], R10 ;  /* 0x0020100a01007387 */ /* 0x001fe80000100800 */
[----:B------:R0:W-:Y:S04]  /*56660*/  STL [R1+0x200c], R11 ;  /* 0x00200c0b01007387 */ /* 0x0001e80000100800 */
[----:B------:R-:W-:Y:S04]  /*56670*/  STL [R1+0x2014], R15 ;  /* 0x0020140f01007387 */ /* 0x000fe80000100800 */
[----:B------:R2:W-:Y:S01]  /*56680*/  STL [R1+0x2028], R14 ;  /* 0x0020280e01007387 */ /* 0x0005e20000100800 */
[----:B0-----:R-:W-:-:S03]  /*56690*/  IMAD.MOV.U32 R11, RZ, RZ, R37 ;  /* 0x000000ffff0b7224 */ /* 0x001fc600078e0025 */
[----:B------:R-:W-:Y:S01]  /*566a0*/  STL.64 [R1+0x48], R38 ;  /* 0x0000482601007387 */ /* 0x000fe20000100a00 */
[----:B--2---:R-:W-:-:S05]  /*566b0*/  IMAD.MOV.U32 R14, RZ, RZ, R36 ;  /* 0x000000ffff0e7224 */ /* 0x004fca00078e0024 */
[----:B------:R-:W-:Y:S04]  /*566c0*/  STL [R1+0x2048], R14 ;  /* 0x0020480e01007387 */ /* 0x000fe80000100800 */
[----:B------:R-:W-:Y:S01]  /*566d0*/  STL.64 [R1+0x2040], R12 ;  /* 0x0020400c01007387 */ /* 0x000fe20000100a00 */
[----:B-1----:R-:W-:-:S03]  /*566e0*/  IMAD.MOV.U32 R6, RZ, RZ, R17 ;  /* 0x000000ffff067224 */ /* 0x002fc600078e0011 */
[----:B------:R0:W-:Y:S01]  /*566f0*/  STL [R1+0x2018], R11 ;  /* 0x0020180b01007387 */ /* 0x0001e20000100800 */
[----:B------:R-:W-:-:S03]  /*56700*/  IMAD.MOV.U32 R7, RZ, RZ, R18 ;  /* 0x000000ffff077224 */ /* 0x000fc600078e0012 */
[----:B------:R-:W-:Y:S01]  /*56710*/  STL [R1+0x7c], R19 ;  /* 0x00007c1301007387 */ /* 0x000fe20000100800 */
[----:B0-----:R-:W-:-:S05]  /*56720*/  IMAD.MOV.U32 R11, RZ, RZ, R16 ;  /* 0x000000ffff0b7224 */ /* 0x001fca00078e0010 */
[----:B------:R-:W-:Y:S04]  /*56730*/  STL [R1+0x2068], R11 ;  /* 0x0020680b01007387 */ /* 0x000fe80000100800 */
[----:B------:R0:W-:Y:S04]  /*56740*/  STL.64 [R1+0x2060], R8 ;  /* 0x0020600801007387 */ /* 0x0001e80000100a00 */
[----:B------:R-:W-:Y:S04]  /*56750*/  STL.64 [R1+0x2020], R6 ;  /* 0x0020200601007387 */ /* 0x000fe80000100a00 */
[----:B------:R1:W-:Y:S04]  /*56760*/  STL.64 [R1+0x2070], R4 ;  /* 0x0020700401007387 */ /* 0x0003e80000100a00 */
[----:B0-----:R-:W2:Y:S04]  /*56770*/  LDL.LU R8, [R1+0xe0] ;  /* 0x0000e00001087983 */ /* 0x001ea80000300800 */
[----:B------:R-:W2:Y:S04]  /*56780*/  LDL.LU R9, [R1+0xe4] ;  /* 0x0000e40001097983 */ /* 0x000ea80000300800 */
[----:B------:R-:W2:Y:S04]  /*56790*/  LDL.LU R10, [R1+0xe8] ;  /* 0x0000e800010a7983 */ /* 0x000ea80000300800 */
[----:B------:R-:W2:Y:S04]  /*567a0*/  LDL.LU R11, [R1+0xec] ;  /* 0x0000ec00010b7983 */ /* 0x000ea80000300800 */
[----:B-1----:R-:W4:Y:S04]  /*567b0*/  LDL.LU R4, [R1+0xf0] ;  /* 0x0000f00001047983 */ /* 0x002f280000300800 */
[----:B------:R-:W4:Y:S04]  /*567c0*/  LDL.LU R5, [R1+0xf4] ;  /* 0x0000f40001057983 */ /* 0x000f280000300800 */
[----:B------:R-:W4:Y:S04]  /*567d0*/  LDL.LU R6, [R1+0xf8] ;  /* 0x0000f80001067983 */ /* 0x000f280000300800 */
[----:B------:R-:W4:Y:S04]  /*567e0*/  LDL.LU R7, [R1+0xfc] ;  /* 0x0000fc0001077983 */ /* 0x000f280000300800 */
[----:B------:R-:W2:Y:S04]  /*567f0*/  LDL.LU R48, [R1+0x120] ;  /* 0x0001200001307983 */ /* 0x000ea80000300800 */
[----:B------:R-:W2:Y:S04]  /*56800*/  LDL.LU R49, [R1+0x124] ;  /* 0x0001240001317983 */ /* 0x000ea80000300800 */
[----:B------:R-:W2:Y:S04]  /*56810*/  LDL.LU R50, [R1+0x128] ;  /* 0x0001280001327983 */ /* 0x000ea80000300800 */
[----:B------:R-:W2:Y:S04]  /*56820*/  LDL.LU R51, [R1+0x12c] ;  /* 0x00012c0001337983 */ /* 0x000ea80000300800 */
[----:B---3--:R0:W-:Y:S04]  /*56830*/  STS.128 [R0], R32 ;  /* 0x0000002000007388 */ /* 0x0081e80000000c00 */
[----:B0-----:R-:W3:Y:S04]  /*56840*/  LDL.LU R32, [R1+0x160] ;  /* 0x0001600001207983 */ /* 0x001ee80000300800 */
[----:B------:R-:W3:Y:S04]  /*56850*/  LDL.LU R33, [R1+0x164] ;  /* 0x0001640001217983 */ /* 0x000ee80000300800 */
[----:B------:R-:W3:Y:S04]  /*56860*/  LDL.LU R34, [R1+0x168] ;  /* 0x0001680001227983 */ /* 0x000ee80000300800 */
[----:B------:R0:W-:Y:S04]  /*56870*/  STS.128 [R0+0x80], R28 ;  /* 0x0000801c00007388 */ /* 0x0001e80000000c00 */
[----:B------:R-:W3:Y:S04]  /*56880*/  LDL.LU R35, [R1+0x16c] ;  /* 0x00016c0001237983 */ /* 0x000ee80000300800 */
[----:B0-----:R-:W2:Y:S04]  /*56890*/  LDL.LU R28, [R1+0x170] ;  /* 0x00017000011c7983 */ /* 0x001ea80000300800 */
        /* <DEDUP_REMOVED lines=35> */
[----:B---3--:R-:W-:Y:S04]  /*56ad0*/  STS.128 [R0+0x180], R32 ;  /* 0x0001802000007388 */ /* 0x008fe80000000c00 */
[----:B--2---:R0:W-:Y:S01]  /*56ae0*/  STS.128 [R0+0x100], R28 ;  /* 0x0001001c00007388 */ /* 0x0041e20000000c00 */
[----:B------:R-:W-:-:S06]  /*56af0*/  NOP ;  /* 0x0000000000007918 */ /* 0x000fcc0000000000 */
[----:B------:R-:W1:Y:S04]  /*56b00*/  LDS.128 R32, [R2] ;  /* 0x0000000002207984 */ /* 0x000e680000000c00 */
[----:B0-----:R-:W2:Y:S04]  /*56b10*/  LDL.LU.64 R30, [R1+0x20f0] ;  /* 0x0020f000011e7983 */ /* 0x001ea80000300a00 */
[----:B------:R-:W2:Y:S04]  /*56b20*/  LDL.LU.64 R28, [R1+0x20e8] ;  /* 0x0020e800011c7983 */ /* 0x000ea80000300a00 */
[----:B-1----:R-:W-:Y:S04]  /*56b30*/  STL.64 [R1+0x160], R32 ;  /* 0x0001602001007387 */ /* 0x002fe80000100a00 */
[----:B------:R-:W-:Y:S04]  /*56b40*/  STL.64 [R1+0x168], R34 ;  /* 0x0001682201007387 */ /* 0x000fe80000100a00 */
[----:B------:R-:W0:Y:S04]  /*56b50*/  LDS.128 R32, [R61] ;  /* 0x000000003d207984 */ /* 0x000e280000000c00 */
[----:B0-----:R-:W-:Y:S04]  /*56b60*/  STL.64 [R1+0x170], R32 ;  /* 0x0001702001007387 */ /* 0x001fe80000100a00 */
[----:B------:R-:W-:Y:S04]  /*56b70*/  STL.64 [R1+0x178], R34 ;  /* 0x0001782201007387 */ /* 0x000fe80000100a00 */
[----:B------:R-:W0:Y:S04]  /*56b80*/  LDS.128 R32, [R60] ;  /* 0x000000003c207984 */ /* 0x000e280000000c00 */
[----:B0-----:R-:W-:Y:S04]  /*56b90*/  STL.64 [R1+0x180], R32 ;  /* 0x0001802001007387 */ /* 0x001fe80000100a00 */
[----:B------:R-:W-:Y:S04]  /*56ba0*/  STL.64 [R1+0x188], R34 ;  /* 0x0001882201007387 */ /* 0x000fe80000100a00 */
[----:B------:R-:W0:Y:S01]  /*56bb0*/  LDS.128 R32, [R3] ;  /* 0x0000000003207984 */ /* 0x000e220000000c00 */
[----:B------:R-:W-:-:S06]  /*56bc0*/  NOP ;  /* 0x0000000000007918 */ /* 0x000fcc0000000000 */
[----:B----4-:R-:W-:Y:S04]  /*56bd0*/  STS.128 [R0], R36 ;  /* 0x0000002400007388 */ /* 0x010fe80000000c00 */
[----:B------:R-:W-:Y:S04]  /*56be0*/  STS.128 [R0+0x80], R40 ;  /* 0x0000802800007388 */ /* 0x000fe80000000c00 */
[----:B0-----:R-:W-:Y:S04]  /*56bf0*/  STL.64 [R1+0x190], R32 ;  /* 0x0001902001007387 */ /* 0x001fe80000100a00 */
[----:B------:R0:W-:Y:S04]  /*56c00*/  STL.64 [R1+0x198], R34 ;  /* 0x0001982201007387 */ /* 0x0001e80000100a00 */
[----:B0-----:R-:W3:Y:S04]  /*56c10*/  LDL.LU.64 R34, [R1+0x20e0] ;  /* 0x0020e00001227983 */ /* 0x001ee80000300a00 */
[----:B------:R-:W3:Y:S04]  /*56c20*/  LDL.LU.64 R32, [R1+0x20d8] ;  /* 0x0020d80001207983 */ /* 0x000ee80000300a00 */
[----:B------:R-:W2:Y:S04]  /*56c30*/  LDL.LU.64 R38, [R1+0x20d0] ;  /* 0x0020d00001267983 */ /* 0x000ea80000300a00 */
[----:B------:R-:W2:Y:S04]  /*56c40*/  LDL.LU.64 R36, [R1+0x20c8] ;  /* 0x0020c80001247983 */ /* 0x000ea80000300a00 */
[----:B------:R-:W2:Y:S04]  /*56c50*/  LDL.LU.64 R42, [R1+0x20c0] ;  /* 0x0020c000012a7983 */ /* 0x000ea80000300a00 */
[----:B------:R-:W2:Y:S04]  /*56c60*/  LDL.LU.64 R40, [R1+0x20b8] ;  /* 0x0020b80001287983 */ /* 0x000ea80000300a00 */
[----:B------:R0:W-:Y:S04]  /*56c70*/  STS.128 [R0+0x100], R44 ;  /* 0x0001002c00007388 */ /* 0x0001e80000000c00 */
[----:B------:R-:W-:Y:S01]  /*56c80*/  STS.128 [R0+0x180], R48 ;  /* 0x0001803000007388 */ /* 0x000fe20000000c00 */
        /* <DEDUP_REMOVED lines=14> */
[----:B------:R-:W-:Y:S04]  /*56d70*/  STS.128 [R0], R52 ;  /* 0x0000003400007388 */ /* 0x000fe80000000c00 */
[----:B------:R-:W-:Y:S04]  /*56d80*/  STS.128 [R0+0x80], R56 ;  /* 0x0000803800007388 */ /* 0x000fe80000000c00 */
[----:B------:R-:W-:Y:S04]  /*56d90*/  STS.128 [R0+0x100], R4 ;  /* 0x0001000400007388 */ /* 0x000fe80000000c00 */
[----:B------:R-:W-:Y:S01]  /*56da0*/  STS.128 [R0+0x180], R8 ;  /* 0x0001800800007388 */ /* 0x000fe20000000c00 */
[----:B------:R-:W-:-:S06]  /*56db0*/  NOP ;  /* 0x0000000000007918 */ /* 0x000fcc0000000000 */
[----:B------:R-:W1:Y:S04]  /*56dc0*/  LDS.128 R8, [R2] ;  /* 0x0000000002087984 */ /* 0x000e680000000c00 */
[----:B------:R-:W1:Y:S04]  /*56dd0*/  LDS.128 R4, [R61] ;  /* 0x000000003d047984 */ /* 0x000e680000000c00 */
[----:B0-----:R-:W-:Y:S04]  /*56de0*/  STL.64 [R1+0x140], R48 ;  /* 0x0001403001007387 */ /* 0x001fe80000100a00 */
[----:B------:R0:W-:Y:S04]  /*56df0*/  STL.64 [R1+0x148], R50 ;  /* 0x0001483201007387 */ /* 0x0001e80000100a00 */
[----:B0-----:R-:W4:Y:S04]  /*56e00*/  LDL.LU.64 R50, [R1+0x20a0] ;  /* 0x0020a00001327983 */ /* 0x001f280000300a00 */
[----:B------:R-:W4:Y:S04]  /*56e10*/  LDL.LU.64 R48, [R1+0x2098] ;  /* 0x0020980001307983 */ /* 0x000f280000300a00 */
[----:B------:R-:W4:Y:S04]  /*56e20*/  LDL.LU.64 R54, [R1+0x2090] ;  /* 0x0020900001367983 */ /* 0x000f280000300a00 */
[----:B------:R-:W4:Y:S04]  /*56e30*/  LDL.LU.64 R52, [R1+0x2088] ;  /* 0x0020880001347983 */ /* 0x000f280000300a00 */
[----:B------:R-:W4:Y:S04]  /*56e40*/  LDL.LU.64 R58, [R1+0x2080] ;  /* 0x00208000013a7983 */ /* 0x000f280000300a00 */
[----:B------:R-:W4:Y:S04]  /*56e50*/  LDL.LU.64 R56, [R1+0x2078] ;  /* 0x0020780001387983 */ /* 0x000f280000300a00 */
[----:B-1----:R-:W-:Y:S04]  /*56e60*/  STL.64 [R1+0xe0], R8 ;  /* 0x0000e00801007387 */ /* 0x002fe80000100a00 */
[----:B------:R-:W-:Y:S04]  /*56e70*/  STL.64 [R1+0xe8], R10 ;  /* 0x0000e80a01007387 */ /* 0x000fe80000100a00 */
[----:B------:R-:W0:Y:S04]  /*56e80*/  LDS.128 R8, [R60] ;  /* 0x000000003c087984 */ /* 0x000e280000000c00 */
[----:B------:R-:W-:Y:S04]  /*56e90*/  STL.64 [R1+0xf0], R4 ;  /* 0x0000f00401007387 */ /* 0x000fe80000100a00 */
[----:B------:R-:W-:Y:S04]  /*56ea0*/  STL.64 [R1+0xf8], R6 ;  /* 0x0000f80601007387 */ /* 0x000fe80000100a00 */
[----:B------:R-:W1:Y:S01]  /*56eb0*/  LDS.128 R4, [R3] ;  /* 0x0000000003047984 */ /* 0x000e620000000c00 */
[----:B------:R-:W-:-:S06]  /*56ec0*/  NOP ;  /* 0x0000000000007918 */ /* 0x000fcc0000000000 */
[----:B------:R-:W-:Y:S04]  /*56ed0*/  STS.128 [R0], R12 ;  /* 0x0000000c00007388 */ /* 0x000fe80000000c00 */
[----:B------:R-:W-:Y:S04]  /*56ee0*/  STS.128 [R0+0x80], R20 ;  /* 0x0000801400007388 */ /* 0x000fe80000000c00 */
[----:B------:R-:W-:Y:S04]  /*56ef0*/  STS.128 [R0+0x100], R16 ;  /* 0x0001001000007388 */ /* 0x000fe80000000c00 */
[----:B------:R-:W-:Y:S01]  /*56f00*/  STS.128 [R0+0x180], R24 ;  /* 0x0001801800007388 */ /* 0x000fe20000000c00 */
[----:B------:R-:W-:-:S06]  /*56f10*/  NOP ;  /* 0x0000000000007918 */ /* 0x000fcc0000000000 */
[----:B------:R-:W2:Y:S04]  /*56f20*/  LDS.128 R16, [R61] ;  /* 0x000000003d107984 */ /* 0x000ea80000000c00 */
[----:B0-----:R-:W-:Y:S04]  /*56f30*/  STL.64 [R1+0x100], R8 ;  /* 0x0001000801007387 */ /* 0x001fe80000100a00 */
[----:B------:R-:W-:Y:S04]  /*56f40*/  STL.64 [R1+0x108], R10 ;  /* 0x0001080a01007387 */ /* 0x000fe80000100a00 */
[----:B------:R-:W-:Y:S04]  /*56f50*/  LDS.128 R20, [R3] ;  /* 0x0000000003147984 */ /* 0x000fe80000000c00 */
[----:B-1----:R-:W-:Y:S04]  /*56f60*/  STL.64 [R1+0x110], R4 ;  /* 0x0001100401007387 */ /* 0x002fe80000100a00 */
[----:B------:R-:W-:Y:S04]  /*56f70*/  STL.64 [R1+0x118], R6 ;  /* 0x0001180601007387 */ /* 0x000fe80000100a00 */
[----:B------:R-:W0:Y:S04]  /*56f80*/  LDS.128 R4, [R2] ;  /* 0x0000000002047984 */ /* 0x000e280000000c00 */
[----:B--2---:R-:W-:Y:S04]  /*56f90*/  STL [R1+0x1ffc], R17 ;  /* 0x001ffc1101007387 */ /* 0x004fe80000100800 */
[----:B0-----:R-:W-:Y:S04]  /*56fa0*/  STL.64 [R1+0x90], R4 ;  /* 0x0000900401007387 */ /* 0x001fe80000100a00 */
[----:B------:R-:W-:Y:S04]  /*56fb0*/  STL.64 [R1+0x98], R6 ;  /* 0x0000980601007387 */ /* 0x000fe80000100a00 */
[----:B------:R-:W0:Y:S01]  /*56fc0*/  LDS.128 R4, [R60] ;  /* 0x000000003c047984 */ /* 0x000e220000000c00 */
[----:B------:R-:W-:-:S06]  /*56fd0*/  NOP ;  /* 0x0000000000007918 */ /* 0x000fcc0000000000 */
[----:B------:R-:W-:Y:S04]  /*56fe0*/  STS.128 [R0], R28 ;  /* 0x0000001c00007388 */ /* 0x000fe80000000c00 */
[----:B---3--:R-:W-:Y:S04]  /*56ff0*/  STS.128 [R0+0x80], R32 ;  /* 0x0000802000007388 */ /* 0x008fe80000000c00 */
[----:B------:R-:W-:Y:S04]  /*57000*/  STS.128 [R0+0x100], R36 ;  /* 0x0001002400007388 */ /* 0x000fe80000000c00 */
[----:B------:R-:W-:Y:S01]  /*57010*/  STS.128 [R0+0x180], R40 ;  /* 0x0001802800007388 */ /* 0x000fe20000000c00 */
[----:B------:R-:W-:-:S06]  /*57020*/  NOP ;  /* 0x0000000000007918 */ /* 0x000fcc0000000000 */
[----:B------:R-:W1:Y:S04]  /*57030*/  LDS.128 R24, [R2] ;  /* 0x0000000002187984 */ /* 0x000e680000000c00 */
[----:B------:R-:W-:Y:S04]  /*57040*/  STL [R1+0x1ff8], R18 ;  /* 0x001ff81201007387 */ /* 0x000fe80000100800 */
[----:B------:R-:W-:Y:S04]  /*57050*/  STL [R1+0x1ff0], R19 ;  /* 0x001ff01301007387 */ /* 0x000fe80000100800 */
[----:B------:R-:W2:Y:S04]  /*57060*/  LDL.LU R12, [R1+0x1c0] ;  /* 0x0001c000010c7983 */ /* 0x000ea80000300800 */
[----:B0-----:R0:W-:Y:S04]  /*57070*/  STL.64 [R1+0xc0], R4 ;  /* 0x0000c00401007387 */ /* 0x0011e80000100a00 */
[----:B------:R3:W-:Y:S04]  /*57080*/  STL.64 [R1+0xc8], R6 ;  /* 0x0000c80601007387 */ /* 0x0007e80000100a00 */
[----:B------:R-:W2:Y:S04]  /*57090*/  LDL.LU R13, [R1+0x1c4] ;  /* 0x0001c400010d7983 */ /* 0x000ea80000300800 */
[----:B------:R-:W2:Y:S04]  /*570a0*/  LDL.LU R14, [R1+0x1c8] ;  /* 0x0001c800010e7983 */ /* 0x000ea80000300800 */
[----:B------:R-:W2:Y:S04]  /*570b0*/  LDL.LU R15, [R1+0x1cc] ;  /* 0x0001cc00010f7983 */ /* 0x000ea80000300800 */
[----:B0-----:R-:W2:Y:S04]  /*570c0*/  LDL.LU R4, [R1+0x1a0] ;  /* 0x0001a00001047983 */ /* 0x001ea80000300800 */
[----:B------:R-:W2:Y:S04]  /*570d0*/  LDL.LU R5, [R1+0x1a4] ;  /* 0x0001a40001057983 */ /* 0x000ea80000300800 */
[----:B---3--:R-:W2:Y:S01]  /*570e0*/  LDL.LU R6, [R1+0x1a8] ;  /* 0x0001a80001067983 */ /* 0x008ea20000300800 */
[----:B------:R-:W-:-:S03]  /*570f0*/  IMAD.MOV.U32 R17, RZ, RZ, R20 ;  /* 0x000000ffff117224 */ /* 0x000fc600078e0014 */
[----:B------:R-:W2:Y:S04]  /*57100*/  LDL.LU R7, [R1+0x1ac] ;  /* 0x0001ac0001077983 */ /* 0x000ea80000300800 */
[----:B------:R-:W2:Y:S01]  /*57110*/  LDL.LU R8, [R1+0x1b0] ;  /* 0x0001b00001087983 */ /* 0x000ea20000300800 */
[----:B------:R-:W-:-:S03]  /*57120*/  IMAD.MOV.U32 R18, RZ, RZ, R21 ;  /* 0x000000ffff127224 */ /* 0x000fc600078e0015 */
[----:B------:R-:W2:Y:S04]  /*57130*/  LDL.LU R9, [R1+0x1b4] ;  /* 0x0001b40001097983 */ /* 0x000ea80000300800 */
[----:B------:R-:W2:Y:S04]  /*57140*/  LDL.LU R10, [R1+0x1b8] ;  /* 0x0001b800010a7983 */ /* 0x000ea80000300800 */
[----:B------:R-:W2:Y:S04]  /*57150*/  LDL.LU R11, [R1+0x1bc] ;  /* 0x0001bc00010b7983 */ /* 0x000ea80000300800 */
[----:B------:R-:W-:Y:S04]  /*57160*/  STL.64 [R1+0xd8], R22 ;  /* 0x0000d81601007387 */ /* 0x000fe80000100a00 */
[----:B------:R-:W0:Y:S04]  /*57170*/  LDS.128 R20, [R61] ;  /* 0x000000003d147984 */ /* 0x000e280000000c00 */
[----:B------:R-:W-:Y:S04]  /*57180*/  STL.64 [R1+0x2030], R16 ;  /* 0x0020301001007387 */ /* 0x000fe80000100a00 */
[----:B------:R-:W0:Y:S04]  /*57190*/  LDS.128 R28, [R60] ;  /* 0x000000003c1c7984 */ /* 0x000e280000000c00 */
[----:B-1----:R-:W-:Y:S04]  /*571a0*/  STL.64 [R1+0x3a0], R24 ;  /* 0x0003a01801007387 */ /* 0x002fe80000100a00 */
[----:B------:R-:W-:Y:S04]  /*571b0*/  STL.64 [R1+0x3a8], R26 ;  /* 0x0003a81a01007387 */ /* 0x000fe80000100a00 */
[----:B------:R-:W1:Y:S01]  /*571c0*/  LDS.128 R24, [R3] ;  /* 0x0000000003187984 */ /* 0x000e620000000c00 */
[----:B------:R-:W-:-:S06]  /*571d0*/  NOP ;  /* 0x0000000000007918 */ /* 0x000fcc0000000000 */
[----:B0-----:R0:W-:Y:S04]  /*571e0*/  STL.64 [R1+0x3d0], R20 ;  /* 0x0003d01401007387 */ /* 0x0011e80000100a00 */
[----:B------:R1:W-:Y:S04]  /*571f0*/  STL.64 [R1+0x3d8], R22 ;  /* 0x0003d81601007387 */ /* 0x0003e80000100a00 */
[----:B0-----:R-:W2:Y:S04]  /*57200*/  LDL.LU R20, [R1+0x1d0] ;  /* 0x0001d00001147983 */ /* 0x001ea80000300800 */
[----:B------:R-:W-:Y:S04]  /*57210*/  STL.64 [R1+0x3c0], R28 ;  /* 0x0003c01c01007387 */ /* 0x000fe80000100a00 */
[----:B------:R-:W-:Y:S04]  /*57220*/  STL.64 [R1+0x3c8], R30 ;  /* 0x0003c81e01007387 */ /* 0x000fe80000100a00 */
[----:B-1----:R-:W-:Y:S04]  /*57230*/  STL.64 [R1+0x3e0], R24 ;  /* 0x0003e01801007387 */ /* 0x002fe80000100a00 */
[----:B------:R-:W-:Y:S04]  /*57240*/  STL.64 [R1+0x3e8], R26 ;  /* 0x0003e81a01007387 */ /* 0x000fe80000100a00 */
[----:B------:R-:W2:Y:S04]  /*57250*/  LDL.LU R21, [R1+0x1d4] ;  /* 0x0001d40001157983 */ /* 0x000ea80000300800 */
[----:B------:R-:W2:Y:S04]  /*57260*/  LDL.LU R22, [R1+0x1d8] ;  /* 0x0001d80001167983 */ /* 0x000ea80000300800 */
[----:B------:R-:W2:Y:S04]  /*57270*/  LDL.LU R23, [R1+0x1dc] ;  /* 0x0001dc0001177983 */ /* 0x000ea80000300800 */
[----:B------:R-:W-:Y:S04]  /*57280*/  STS.128 [R0], R44 ;  /* 0x0000002c00007388 */ /* 0x000fe80000000c00 */
[----:B----4-:R-:W-:Y:S04]  /*57290*/  STS.128 [R0+0x80], R48 ;  /* 0x0000803000007388 */ /* 0x010fe80000000c00 */
[----:B------:R-:W-:Y:S04]  /*572a0*/  STS.128 [R0+0x100], R52 ;  /* 0x0001003400007388 */ /* 0x000fe80000000c00 */
[----:B------:R-:W-:Y:S01]  /*572b0*/  STS.128 [R0+0x180], R56 ;  /* 0x0001803800007388 */ /* 0x000fe20000000c00 */
[----:B------:R-:W-:-:S06]  /*572c0*/  NOP ;  /* 0x0000000000007918 */ /* 0x000fcc0000000000 */
[----:B------:R-:W0:Y:S04]  /*572d0*/  LDS.128 R24, [R2] ;  /* 0x0000000002187984 */ /* 0x000e280000000c00 */
[----:B------:R-:W1:Y:S04]  /*572e0*/  LDS.128 R32, [R61] ;  /* 0x000000003d207984 */ /* 0x000e680000000c00 */
[----:B------:R-:W4:Y:S04]  /*572f0*/  LDS.128 R28, [R60] ;  /* 0x000000003c1c7984 */ /* 0x000f280000000c00 */
[----:B0-----:R-:W-:Y:S04]  /*57300*/  STL.64 [R1+0x370], R24 ;  /* 0x0003701801007387 */ /* 0x001fe80000100a00 */
[----:B------:R-:W-:Y:S04]  /*57310*/  STL.64 [R1+0x378], R26 ;  /* 0x0003781a01007387 */ /* 0x000fe80000100a00 */
[----:B------:R-:W0:Y:S01]  /*57320*/  LDS.128 R24, [R3] ;  /* 0x0000000003187984 */ /* 0x000e220000000c00 */
[----:B------:R-:W-:-:S06]  /*57330*/  NOP ;  /* 0x0000000000007918 */ /* 0x000fcc0000000000 */
[----:B-1----:R1:W-:Y:S04]  /*57340*/  STL.64 [R1+0x390], R32 ;  /* 0x0003902001007387 */ /* 0x0023e80000100a00 */
[----:B------:R0:W-:Y:S04]  /*57350*/  STL.64 [R1+0x398], R34 ;  /* 0x0003982201007387 */ /* 0x0001e80000100a00 */
[----:B----4-:R4:W-:Y:S04]  /*57360*/  STL.64 [R1+0x380], R28 ;  /* 0x0003801c01007387 */ /* 0x0109e80000100a00 */
[----:B------:R0:W-:Y:S04]  /*57370*/  STL.64 [R1+0x388], R30 ;  /* 0x0003881e01007387 */ /* 0x0001e80000100a00 */
[----:B0-----:R-:W-:Y:S04]  /*57380*/  STL.64 [R1+0x3b0], R24 ;  /* 0x0003b01801007387 */ /* 0x001fe80000100a00 */
[----:B------:R-:W-:Y:S04]  /*57390*/  STL.64 [R1+0x3b8], R26 ;  /* 0x0003b81a01007387 */ /* 0x000fe80000100a00 */
[----:B-1----:R-:W3:Y:S04]  /*573a0*/  LDL.LU R32, [R1+0x200] ;  /* 0x0002000001207983 */ /* 0x002ee80000300800 */
        /* <DEDUP_REMOVED lines=11> */
[----:B----4-:R-:W4:Y:S04]  /*57460*/  LDL.LU R28, [R1+0x210] ;  /* 0x00021000011c7983 */ /* 0x010f280000300800 */
[----:B------:R-:W4:Y:S04]  /*57470*/  LDL.LU R29, [R1+0x214] ;  /* 0x00021400011d7983 */ /* 0x000f280000300800 */
[----:B------:R-:W4:Y:S04]  /*57480*/  LDL.LU R30, [R1+0x218] ;  /* 0x00021800011e7983 */ /* 0x000f280000300800 */
[----:B------:R-:W4:Y:S04]  /*57490*/  LDL.LU R31, [R1+0x21c] ;  /* 0x00021c00011f7983 */ /* 0x000f280000300800 */
[----:B--2---:R0:W-:Y:S04]  /*574a0*/  STS.128 [R0+0x100], R12 ;  /* 0x0001000c00007388 */ /* 0x0041e80000000c00 */
[----:B------:R1:W-:Y:S04]  /*574b0*/  STS.128 [R0], R4 ;  /* 0x0000000400007388 */ /* 0x0003e80000000c00 */
[----:B0-----:R-:W2:Y:S04]  /*574c0*/  LDL.LU R12, [R1+0x250] ;  /* 0x00025000010c7983 */ /* 0x001ea80000300800 */
[----:B------:R-:W2:Y:S04]  /*574d0*/  LDL.LU R13, [R1+0x254] ;  /* 0x00025400010d7983 */ /* 0x000ea80000300800 */
[----:B------:R-:W2:Y:S04]  /*574e0*/  LDL.LU R14, [R1+0x258] ;  /* 0x00025800010e7983 */ /* 0x000ea80000300800 */
[----:B------:R-:W2:Y:S04]  /*574f0*/  LDL.LU R15, [R1+0x25c] ;  /* 0x00025c00010f7983 */ /* 0x000ea80000300800 */
[----:B-1----:R-:W2:Y:S04]  /*57500*/  LDL.LU R4, [R1+0x230] ;  /* 0x0002300001047983 */ /* 0x002ea80000300800 */
[----:B------:R-:W2:Y:S04]  /*57510*/  LDL.LU R5, [R1+0x234] ;  /* 0x0002340001057983 */ /* 0x000ea80000300800 */
[----:B------:R-:W2:Y:S04]  /*57520*/  LDL.LU R6, [R1+0x238] ;  /* 0x0002380001067983 */ /* 0x000ea80000300800 */
[----:B------:R-:W2:Y:S04]  /*57530*/  LDL.LU R7, [R1+0x23c] ;  /* 0x00023c0001077983 */ /* 0x000ea80000300800 */
[----:B------:R-:W2:Y:S04]  /*57540*/  LDL.LU R24, [R1+0x220] ;  /* 0x0002200001187983 */ /* 0x000ea80000300800 */
[----:B------:R-:W2:Y:S04]  /*57550*/  LDL.LU R25, [R1+0x224] ;  /* 0x0002240001197983 */ /* 0x000ea80000300800 */
[----:B------:R-:W2:Y:S04]  /*57560*/  LDL.LU R26, [R1+0x228] ;  /* 0x00022800011a7983 */ /* 0x000ea80000300800 */
[----:B------:R0:W-:Y:S04]  /*57570*/  STS.128 [R0+0x80], R8 ;  /* 0x0000800800007388 */ /* 0x0001e80000000c00 */
[----:B------:R-:W2:Y:S04]  /*57580*/  LDL.LU R27, [R1+0x22c] ;  /* 0x00022c00011b7983 */ /* 0x000ea80000300800 */
[----:B0-----:R-:W2:Y:S04]  /*57590*/  LDL.LU R8, [R1+0x240] ;  /* 0x0002400001087983 */ /* 0x001ea80000300800 */
[----:B------:R-:W2:Y:S04]  /*575a0*/  LDL.LU R9, [R1+0x244] ;  /* 0x0002440001097983 */ /* 0x000ea80000300800 */
[----:B------:R-:W2:Y:S04]  /*575b0*/  LDL.LU R10, [R1+0x248] ;  /* 0x00024800010a7983 */ /* 0x000ea80000300800 */
[----:B------:R-:W2:Y:S04]  /*575c0*/  LDL.LU R11, [R1+0x24c] ;  /* 0x00024c00010b7983 */ /* 0x000ea80000300800 */
[----:B------:R-:W-:Y:S01]  /*575d0*/  STS.128 [R0+0x180], R20 ;  /* 0x0001801400007388 */ /* 0x000fe20000000c00 */
[----:B------:R-:W-:-:S06]  /*575e0*/  NOP ;  /* 0x0000000000007918 */ /* 0x000fcc0000000000 */
[----:B------:R-:W0:Y:S04]  /*575f0*/  LDS.128 R20, [R2] ;  /* 0x0000000002147984 */ /* 0x000e280000000c00 */
[----:B------:R-:W1:Y:S04]  /*57600*/  LDS.128 R48, [R61] ;  /* 0x000000003d307984 */ /* 0x000e680000000c00 */
[----:B------:R-:W1:Y:S04]  /*57610*/  LDS.128 R44, [R60] ;  /* 0x000000003c2c7984 */ /* 0x000e680000000c00 */
[----:B0-----:R0:W-:Y:S04]  /*57620*/  STL.64 [R1+0x1b0], R20 ;  /* 0x0001b01401007387 */ /* 0x0011e80000100a00 */
[----:B------:R1:W-:Y:S04]  /*57630*/  STL.64 [R1+0x1b8], R22 ;  /* 0x0001b81601007387 */ /* 0x0003e80000100a00 */
[----:B0-----:R-:W2:Y:S04]  /*57640*/  LDL.LU R20, [R1+0x260] ;  /* 0x0002600001147983 */ /* 0x001ea80000300800 */
[----:B-1----:R-:W-:Y:S04]  /*57650*/  STL.64 [R1+0x1a0], R48 ;  /* 0x0001a03001007387 */ /* 0x002fe80000100a00 */
[----:B------:R-:W-:Y:S04]  /*57660*/  STL.64 [R1+0x1a8], R50 ;  /* 0x0001a83201007387 */ /* 0x000fe80000100a00 */
[----:B------:R-:W-:Y:S04]  /*57670*/  STL.64 [R1+0x150], R44 ;  /* 0x0001502c01007387 */ /* 0x000fe80000100a00 */
[----:B------:R-:W-:Y:S04]  /*57680*/  STL.64 [R1+0x158], R46 ;  /* 0x0001582e01007387 */ /* 0x000fe80000100a00 */
[----:B------:R-:W2:Y:S04]  /*57690*/  LDL.LU R21, [R1+0x264] ;  /* 0x0002640001157983 */ /* 0x000ea80000300800 */
[----:B------:R-:W2:Y:S04]  /*576a0*/  LDL.LU R22, [R1+0x268] ;  /* 0x0002680001167983 */ /* 0x000ea80000300800 */
[----:B------:R-:W2:Y:S04]  /*576b0*/  LDL.LU R23, [R1+0x26c] ;  /* 0x00026c0001177983 */ /* 0x000ea80000300800 */
[----:B------:R-:W0:Y:S01]  /*576c0*/  LDS.128 R44, [R3] ;  /* 0x00000000032c7984 */ /* 0x000e220000000c00 */
[----:B------:R-:W-:-:S06]  /*576d0*/  NOP ;  /* 0x0000000000007918 */ /* 0x000fcc0000000000 */
[----:B---3--:R-:W-:Y:S04]  /*576e0*/  STS.128 [R0+0x100], R32 ;  /* 0x0001002000007388 */ /* 0x008fe80000000c00 */
[----:B0-----:R-:W-:Y:S04]  /*576f0*/  STL.64 [R1+0x1c0], R44 ;  /* 0x0001c02c01007387 */ /* 0x001fe80000100a00 */
[----:B------:R-:W-:Y:S04]  /*57700*/  STL.64 [R1+0x1c8], R46 ;  /* 0x0001c82e01007387 */ /* 0x000fe80000100a00 */
[----:B------:R-:W-:Y:S04]  /*57710*/  STS.128 [R0+0x80], R36 ;  /* 0x0000802400007388 */ /* 0x000fe80000000c00 */
[----:B------:R-:W-:Y:S04]  /*57720*/  STS.128 [R0], R40 ;  /* 0x0000002800007388 */ /* 0x000fe80000000c00 */
[----:B----4-:R-:W-:Y:S01]  /*57730*/  STS.128 [R0+0x180], R28 ;  /* 0x0001801c00007388 */ /* 0x010fe20000000c00 */
[----:B------:R-:W-:-:S06]  /*57740*/  NOP ;  /* 0x0000000000007918 */ /* 0x000fcc0000000000 */
[----:B------:R-:W0:Y:S04]  /*57750*/  LDS.128 R48, [R2] ;  /* 0x0000000002307984 */ /* 0x000e280000000c00 */
[----:B------:R-:W1:Y:S04]  /*57760*/  LDS.128 R44, [R61] ;  /* 0x000000003d2c7984 */ /* 0x000e680000000c00 */
[----:B------:R-:W3:Y:S04]  /*57770*/  LDS.128 R40, [R60] ;  /* 0x000000003c287984 */ /* 0x000ee80000000c00 */
[----:B------:R-:W4:Y:S01]  /*57780*/  LDS.128 R28, [R3] ;  /* 0x00000000031c7984 */ /* 0x000f220000000c00 */
[----:B------:R-:W-:-:S06]  /*57790*/  NOP ;  /* 0x0000000000007918 */ /* 0x000fcc0000000000 */
[----:B--2---:R-:W-:Y:S04]  /*577a0*/  STS.128 [R0+0x180], R12 ;  /* 0x0001800c00007388 */ /* 0x004fe80000000c00 */
[----:B------:R-:W-:Y:S04]  /*577b0*/  STS.128 [R0+0x80], R4 ;  /* 0x0000800400007388 */ /* 0x000fe80000000c00 */
[----:B------:R-:W-:Y:S04]  /*577c0*/  STS.128 [R0], R24 ;  /* 0x0000001800007388 */ /* 0x000fe80000000c00 */
[----:B------:R-:W-:Y:S01]  /*577d0*/  STS.128 [R0+0x100], R8 ;  /* 0x0001000800007388 */ /* 0x000fe20000000c00 */
[----:B------:R-:W-:-:S06]  /*577e0*/  NOP ;  /* 0x0000000000007918 */ /* 0x000fcc0000000000 */
[----:B------:R-:W2:Y:S04]  /*577f0*/  LDS.128 R4, [R2] ;  /* 0x0000000002047984 */ /* 0x000ea80000000c00 */
[----:B0-----:R-:W-:Y:S04]  /*57800*/  STL [R1+0x1fec], R48 ;  /* 0x001fec3001007387 */ /* 0x001fe80000100800 */
[----:B------:R-:W-:Y:S04]  /*57810*/  STL [R1+0x1fe4], R49 ;  /* 0x001fe43101007387 */ /* 0x000fe80000100800 */
[----:B------:R-:W-:Y:S04]  /*57820*/  STL [R1+0x1fe0], R50 ;  /* 0x001fe03201007387 */ /* 0x000fe80000100800 */
[----:B------:R-:W-:Y:S04]  /*57830*/  STL [R1+0x1fdc], R51 ;  /* 0x001fdc3301007387 */ /* 0x000fe80000100800 */
[----:B-1----:R-:W-:Y:S04]  /*57840*/  STL [R1+0x1ff4], R46 ;  /* 0x001ff42e01007387 */ /* 0x002fe80000100800 */
[----:B------:R-:W-:Y:S04]  /*57850*/  STL [R1+0x1fe8], R47 ;  /* 0x001fe82f01007387 */ /* 0x000fe80000100800 */
[----:B---3--:R-:W-:Y:S04]  /*57860*/  STL.64 [R1+0x2058], R42 ;  /* 0x0020582a01007387 */ /* 0x008fe80000100a00 */
[----:B------:R-:W-:Y:S04]  /*57870*/  STL.64 [R1+0x2050], R40 ;  /* 0x0020502801007387 */ /* 0x000fe80000100a00 */
[----:B----4-:R-:W-:Y:S04]  /*57880*/  STL.64 [R1+0xb0], R28 ;  /* 0x0000b01c01007387 */ /* 0x010fe80000100a00 */
[----:B------:R-:W0:Y:S04]  /*57890*/  LDS.128 R12, [R61] ;  /* 0x000000003d0c7984 */ /* 0x000e280000000c00 */
[----:B------:R-:W-:Y:S04]  /*578a0*/  STL.64 [R1+0xb8], R30 ;  /* 0x0000b81e01007387 */ /* 0x000fe80000100a00 */
[----:B------:R-:W1:Y:S04]  /*578b0*/  LDS.128 R8, [R60] ;  /* 0x000000003c087984 */ /* 0x000e680000000c00 */
[----:B--2---:R-:W-:Y:S04]  /*578c0*/  STL.64 [R1+0x230], R4 ;  /* 0x0002300401007387 */ /* 0x004fe80000100a00 */
[----:B------:R-:W-:Y:S04]  /*578d0*/  STL.64 [R1+0x238], R6 ;  /* 0x0002380601007387 */ /* 0x000fe80000100a00 */
[----:B------:R-:W2:Y:S01]  /*578e0*/  LDS.128 R4, [R3] ;  /* 0x0000000003047984 */ /* 0x000ea20000000c00 */
[----:B------:R-:W-:-:S06]  /*578f0*/  NOP ;  /* 0x0000000000007918 */ /* 0x000fcc0000000000 */
[----:B0-----:R-:W-:Y:S04]  /*57900*/  STL.64 [R1+0x220], R12 ;  /* 0x0002200c01007387 */ /* 0x001fe80000100a00 */
[----:B------:R-:W-:Y:S04]  /*57910*/  STL.64 [R1+0x228], R14 ;  /* 0x0002280e01007387 */ /* 0x000fe80000100a00 */
[----:B-1----:R-:W-:Y:S04]  /*57920*/  STL.64 [R1+0x210], R8 ;  /* 0x0002100801007387 */ /* 0x002fe80000100a00 */
[----:B------:R-:W-:Y:S04]  /*57930*/  STL.64 [R1+0x218], R10 ;  /* 0x0002180a01007387 */ /* 0x000fe80000100a00 */
[----:B--2---:R-:W-:Y:S04]  /*57940*/  STL.64 [R1+0x200], R4 ;  /* 0x0002000401007387 */ /* 0x004fe80000100a00 */
[----:B------:R-:W-:Y:S04]  /*57950*/  STL.64 [R1+0x208], R6 ;  /* 0x0002080601007387 */ /* 0x000fe80000100a00 */
[----:B------:R0:W-:Y:S04]  /*57960*/  STS.128 [R0], R20 ;  /* 0x0000001400007388 */ /* 0x0001e80000000c00 */
[----:B0-----:R-:W2:Y:S04]  /*57970*/  LDL.LU R20, [R1+0x320] ;  /* 0x0003200001147983 */ /* 0x001ea80000300800 */
[----:B------:R-:W2:Y:S04]  /*57980*/  LDL.LU R21, [R1+0x324] ;  /* 0x0003240001157983 */ /* 0x000ea80000300800 */
[----:B------:R-:W2:Y:S04]  /*57990*/  LDL.LU R22, [R1+0x328] ;  /* 0x0003280001167983 */ /* 0x000ea80000300800 */
[----:B------:R-:W2:Y:S04]  /*579a0*/  LDL.LU R23, [R1+0x32c] ;  /* 0x00032c0001177983 */ /* 0x000ea80000300800 */
[----:B------:R-:W3:Y:S04]  /*579b0*/  LDL.LU R8, [R1+0x290] ;  /* 0x0002900001087983 */ /* 0x000ee80000300800 */
[----:B------:R-:W3:Y:S04]  /*579c0*/  LDL.LU R9, [R1+0x294] ;  /* 0x0002940001097983 */ /* 0x000ee80000300800 */
[----:B------:R-:W3:Y:S04]  /*579d0*/  LDL.LU R10, [R1+0x298] ;  /* 0x00029800010a7983 */ /* 0x000ee80000300800 */
[----:B------:R-:W3:Y:S04]  /*579e0*/  LDL.LU R11, [R1+0x29c] ;  /* 0x00029c00010b7983 */ /* 0x000ee80000300800 */
        /* <DEDUP_REMOVED lines=36> */
[----:B---3--:R-:W-:Y:S04]  /*57c30*/  STS.128 [R0+0x100], R8 ;  /* 0x0001000800007388 */ /* 0x008fe80000000c00 */
[----:B----4-:R0:W-:Y:S04]  /*57c40*/  STS.128 [R0+0x80], R4 ;  /* 0x0000800400007388 */ /* 0x0101e80000000c00 */
[----:B--2---:R-:W-:Y:S01]  /*57c50*/  STS.128 [R0+0x180], R32 ;  /* 0x0001802000007388 */ /* 0x004fe20000000c00 */
[----:B------:R-:W-:-:S06]  /*57c60*/  NOP ;  /* 0x0000000000007918 */ /* 0x000fcc0000000000 */
[----:B------:R-:W1:Y:S04]  /*57c70*/  LDS.128 R32, [R2] ;  /* 0x0000000002207984 */ /* 0x000e680000000c00 */
[----:B0-----:R-:W2:Y:S04]  /*57c80*/  LDL.LU.64 R4, [R1+0x2070] ;  /* 0x0020700001047983 */ /* 0x001ea80000300a00 */
[----:B------:R-:W3:Y:S04]  /*57c90*/  LDL.LU R11, [R1+0x2068] ;  /* 0x00206800010b7983 */ /* 0x000ee80000300800 */
[----:B------:R-:W4:Y:S04]  /*57ca0*/  LDL.LU.64 R8, [R1+0x2060] ;  /* 0x0020600001087983 */ /* 0x000f280000300a00 */
[----:B-1----:R-:W-:Y:S04]  /*57cb0*/  STL.64 [R1+0x1f0], R32 ;  /* 0x0001f02001007387 */ /* 0x002fe80000100a00 */
[----:B------:R-:W-:Y:S04]  /*57cc0*/  STL.64 [R1+0x1f8], R34 ;  /* 0x0001f82201007387 */ /* 0x000fe80000100a00 */
[----:B------:R-:W0:Y:S04]  /*57cd0*/  LDS.128 R32, [R61] ;  /* 0x000000003d207984 */ /* 0x000e280000000c00 */
[----:B0-----:R-:W-:Y:S04]  /*57ce0*/  STL.64 [R1+0x1e0], R32 ;  /* 0x0001e02001007387 */ /* 0x001fe80000100a00 */
[----:B------:R-:W-:Y:S04]  /*57cf0*/  STL.64 [R1+0x1e8], R34 ;  /* 0x0001e82201007387 */ /* 0x000fe80000100a00 */
[----:B------:R-:W0:Y:S04]  /*57d00*/  LDS.128 R32, [R60] ;  /* 0x000000003c207984 */ /* 0x000e280000000c00 */
[----:B------:R-:W2:Y:S04]  /*57d10*/  LDL.LU R17, [R1+0x270] ;  /* 0x0002700001117983 */ /* 0x000ea80000300800 */
[----:B0-----:R-:W-:Y:S04]  /*57d20*/  STL.64 [R1+0x1d0], R32 ;  /* 0x0001d02001007387 */ /* 0x001fe80000100a00 */
[----:B------:R-:W-:Y:S04]  /*57d30*/  STL.64 [R1+0x1d8], R34 ;  /* 0x0001d82201007387 */ /* 0x000fe80000100a00 */
[----:B------:R-:W0:Y:S01]  /*57d40*/  LDS.128 R32, [R3] ;  /* 0x0000000003207984 */ /* 0x000e220000000c00 */
[----:B------:R-:W-:-:S06]  /*57d50*/  NOP ;  /* 0x0000000000007918 */ /* 0x000fcc0000000000 */
[----:B0-----:R-:W-:Y:S04]  /*57d60*/  STL [R1+0x1fd8], R35 ;  /* 0x001fd82301007387 */ /* 0x001fe80000100800 */
[----:B------:R-:W2:Y:S04]  /*57d70*/  LDL R51, [R1+0xdc4] ;  /* 0x000dc40001337983 */ /* 0x000ea80000100800 */
[----:B------:R-:W3:Y:S04]  /*57d80*/  LDL.LU R6, [R1+0x20] ;  /* 0x0000200001067983 */ /* 0x000ee80000300800 */
[----:B------:R-:W3:Y:S04]  /*57d90*/  LDL.LU R10, [R1+0xdc0] ;  /* 0x000dc000010a7983 */ /* 0x000ee80000300800 */
[----:B------:R-:W4:Y:S04]  /*57da0*/  LDL R46, [R1+0xdc8] ;  /* 0x000dc800012e7983 */ /* 0x000f280000100800 */
[----:B------:R-:W-:Y:S04]  /*57db0*/  STS.128 [R0], R36 ;  /* 0x0000002400007388 */ /* 0x000fe80000000c00 */
[----:B------:R-:W-:Y:S04]  /*57dc0*/  STS.128 [R0+0x80], R28 ;  /* 0x0000801c00007388 */ /* 0x000fe80000000c00 */
[----:B------:R-:W-:Y:S04]  /*57dd0*/  STS.128 [R0+0x100], R24 ;  /* 0x0001001800007388 */ /* 0x000fe80000000c00 */
[----:B------:R-:W-:Y:S01]  /*57de0*/  STS.128 [R0+0x180], R20 ;  /* 0x0001801400007388 */ /* 0x000fe20000000c00 */
[----:B------:R-:W-:-:S06]  /*57df0*/  NOP ;  /* 0x0000000000007918 */ /* 0x000fcc0000000000 */
[----:B------:R-:W0:Y:S04]  /*57e00*/  LDS.128 R28, [R3] ;  /* 0x00000000031c7984 */ /* 0x000e280000000c00 */
[----:B------:R-:W1:Y:S04]  /*57e10*/  LDS.128 R36, [R2] ;  /* 0x0000000002247984 */ /* 0x000e680000000c00 */
[----:B------:R-:W-:Y:S04]  /*57e20*/  LDS.128 R24, [R61] ;  /* 0x000000003d187984 */ /* 0x000fe80000000c00 */
[----:B------:R-:W-:Y:S01]  /*57e30*/  LDS.128 R20, [R60] ;  /* 0x000000003c147984 */ /* 0x000fe20000000c00 */
[----:B------:R-:W-:-:S06]  /*57e40*/  NOP ;  /* 0x0000000000007918 */ /* 0x000fcc0000000000 */
[----:B------:R0:W-:Y:S04]  /*57e50*/  STS.128 [R0], R40 ;  /* 0x0000002800007388 */ /* 0x0001e80000000c00 */
[----:B------:R0:W-:Y:S04]  /*57e60*/  STS.128 [R0+0x80], R12 ;  /* 0x0000800c00007388 */ /* 0x0001e80000000c00 */
[----:B0-----:R0:W-:Y:S04]  /*57e70*/  STL [R1+0x1fd4], R31 ;  /* 0x001fd41f01007387 */ /* 0x0011e80000100800 */
[----:B------:R-:W4:Y:S04]  /*57e80*/  LDL.LU.64 R42, [R1+0x2058] ;  /* 0x00205800012a7983 */ /* 0x000f280000300a00 */
[----:B------:R-:W4:Y:S04]  /*57e90*/  LDL.LU.64 R40, [R1+0x2050] ;  /* 0x0020500001287983 */ /* 0x000f280000300a00 */
[----:B------:R-:W4:Y:S04]  /*57ea0*/  LDL.LU R14, [R1+0x2048] ;  /* 0x00204800010e7983 */ /* 0x000f280000300800 */
[----:B------:R-:W4:Y:S04]  /*57eb0*/  LDL.LU.64 R12, [R1+0x2040] ;  /* 0x00204000010c7983 */ /* 0x000f280000300a00 */
[----:B------:R-:W4:Y:S04]  /*57ec0*/  LDL.LU R7, [R1+0x10] ;  /* 0x0000100001077983 */ /* 0x000f280000300800 */
[----:B------:R-:W4:Y:S04]  /*57ed0*/  LDL.LU R35, [R1+0xdcc] ;  /* 0x000dcc0001237983 */ /* 0x000f280000300800 */
[----:B0-----:R-:W4:Y:S04]  /*57ee0*/  LDL.LU R31, [R1+0xdd0] ;  /* 0x000dd000011f7983 */ /* 0x001f280000300800 */
[----:B------:R0:W-:Y:S04]  /*57ef0*/  STS.128 [R0+0x100], R56 ;  /* 0x0001003800007388 */ /* 0x0001e80000000c00 */
[----:B------:R0:W-:Y:S04]  /*57f00*/  STS.128 [R0+0x180], R52 ;  /* 0x0001803400007388 */ /* 0x0001e80000000c00 */
[----:B------:R-:W4:Y:S01]  /*57f10*/  LDL.LU R15, [R1+0x2a0] ;  /* 0x0002a000010f7983 */ /* 0x000f220000300800 */
[C---:B--2---:R-:W-:Y:S01]  /*57f20*/  IMAD R3, R51.reuse, c[0x0][0x194], RZ ;  /* 0x0000650033037a24 */ /* 0x044fe200078e02ff */
[----:B------:R-:W-:-:S04]  /*57f30*/  ISETP.GE.AND P5, PT, R51, c[0x0][0x178], PT ;  /* 0x00005e0033007a0c */ /* 0x000fc80003fa6270 */
[C---:B0-----:R-:W-:Y:S02]  /*57f40*/  LEA R58, P6, R3.reuse, c[0x0][0x170], 0x1 ;  /* 0x00005c00033a7a11 */ /* 0x041fe400078c08ff */
[C---:B---3--:R-:W-:Y:S01]  /*57f50*/  ISETP.LT.AND P5, PT, R10.reuse, c[0x0][0x17c], !P5 ;  /* 0x00005f000a007a0c */ /* 0x048fe20006fa1270 */
[----:B------:R-:W-:Y:S01]  /*57f60*/  IMAD R16, R10, c[0x0][0x198], RZ ;  /* 0x000066000a107a24 */ /* 0x000fe200078e02ff */
[----:B------:R-:W-:-:S05]  /*57f70*/  LEA.HI.X.SX32 R59, R3, c[0x0][0x174], 0x1, P6 ;  /* 0x00005d00033b7a11 */ /* 0x000fca00030f0eff */
[----:B------:R-:W-:Y:S01]  /*57f80*/  IMAD.WIDE R52, R16, 0x2, R58 ;  /* 0x0000000210347825 */ /* 0x000fe200078e023a */
[----:B------:R-:W-:-:S06]  /*57f90*/  NOP ;  /* 0x0000000000007918 */ /* 0x000fcc0000000000 */
[C---:B----4-:R-:W-:Y:S01]  /*57fa0*/  IMAD R0, R46.reuse, c[0x0][0x194], RZ ;  /* 0x000065002e007a24 */ /* 0x050fe200078e02ff */
[----:B------:R0:W-:Y:S01]  /*57fb0*/  @P5 STG.E.U16 [R52.64], R17 ;  /* 0x0000001134005986 */ /* 0x0001e2000c101504 */
[----:B------:R-:W-:-:S03]  /*57fc0*/  ISETP.GE.AND P5, PT, R46, c[0x0][0x178], PT ;  /* 0x00005e002e007a0c */ /* 0x000fc60003fa6270 */
[----:B------:R-:W-:Y:S02]  /*57fd0*/  LEA R56, P6, R0, c[0x0][0x170], 0x1 ;  /* 0x00005c0000387a11 */ /* 0x000fe400078c08ff */
[----:B------:R-:W-:Y:S02]  /*57fe0*/  ISETP.LT.AND P5, PT, R10, c[0x0][0x17c], !P5 ;  /* 0x00005f000a007a0c */ /* 0x000fe40006fa1270 */
[----:B------:R-:W-:-:S05]  /*57ff0*/  LEA.HI.X.SX32 R57, R0, c[0x0][0x174], 0x1, P6 ;  /* 0x00005d0000397a11 */ /* 0x000fca00030f0eff */
[----:B0-----:R-:W-:-:S06]  /*58000*/  IMAD.WIDE R52, R16, 0x2, R56 ;  /* 0x0000000210347825 */ /* 0x001fcc00078e0238 */
[----:B------:R0:W-:Y:S01]  /*58010*/  @P5 STG.E.U16 [R52.64], R6 ;  /* 0x0000000634005986 */ /* 0x0001e2000c101504 */
[----:B------:R-:W-:-:S03]  /*58020*/  ISETP.GE.AND P5, PT, R10, c[0x0][0x17c], PT ;  /* 0x00005f000a007a0c */ /* 0x000fc60003fa6270 */
[----:B------:R-:W2:Y:S01]  /*58030*/  LDL.LU R10, [R1+0x30] ;  /* 0x00003000010a7983 */ /* 0x000ea20000300800 */
[----:B0-----:R-:W-:-:S04]  /*58040*/  IMAD.MOV.U32 R52, RZ, RZ, c[0x0][0x194] ;  /* 0x00006500ff347624 */ /* 0x001fc800078e00ff */
[----:B------:R-:W-:-:S05]  /*58050*/  IMAD R0, R52, 0x40, R3 ;  /* 0x0000004034007824 */ /* 0x000fca00078e0203 */
[----:B------:R-:W-:-:S04]  /*58060*/  LEA R54, P6, R0, c[0x0][0x170], 0x1 ;  /* 0x00005c0000367a11 */ /* 0x000fc800078c08ff */
[----:B------:R-:W-:Y:S01]  /*58070*/  LEA.HI.X.SX32 R55, R0, c[0x0][0x174], 0x1, P6 ;  /* 0x00005d0000377a11 */ /* 0x000fe200030f0eff */
[----:B------:R-:W-:-:S04]  /*58080*/  IMAD R0, R52, 0x20, R0 ;  /* 0x0000002034007824 */ /* 0x000fc800078e0200 */
[----:B------:R-:W-:Y:S01]  /*58090*/  IMAD.WIDE R52, R16, 0x2, R54 ;  /* 0x0000000210347825 */ /* 0x000fe200078e0236 */
[----:B------:R-:W-:Y:S02]  /*580a0*/  ISETP.LT.AND P6, PT, R35, c[0x0][0x178], !P5 ;  /* 0x00005e0023007a0c */ /* 0x000fe40006fc1270 */
[----:B------:R-:W-:-:S11]  /*580b0*/  ISETP.LT.AND P5, PT, R31, c[0x0][0x178], !P5 ;  /* 0x00005e001f007a0c */ /* 0x000fd60006fa1270 */
[----:B------:R0:W-:Y:S02]  /*580c0*/  @P6 STG.E.U16 [R52.64], R7 ;  /* 0x0000000734006986 */ /* 0x0001e4000c101504 */
[----:B0-----:R-:W-:-:S04]  /*580d0*/  LEA R52, P6, R0, c[0x0][0x170], 0x1 ;  /* 0x00005c0000347a11 */ /* 0x001fc800078c08ff */
[----:B------:R-:W-:-:S05]  /*580e0*/  LEA.HI.X.SX32 R53, R0, c[0x0][0x174], 0x1, P6 ;  /* 0x00005d0000357a11 */ /* 0x000fca00030f0eff */
[C---:B------:R-:W-:Y:S01]  /*580f0*/  IMAD.WIDE R60, R16.reuse, 0x2, R52 ;  /* 0x00000002103c7825 */ /* 0x040fe200078e0234 */
[----:B------:R-:W-:Y:S02]  /*58100*/  IADD3 R0, R16, c[0x0][0x198], RZ ;  /* 0x0000660010007a10 */ /* 0x000fe40007ffe0ff */
[----:B------:R-:W-:Y:S01]  /*58110*/  PRMT R3, R17, 0x7632, R3 ;  /* 0x0000763211037816 */ /* 0x000fe20000000003 */
[----:B------:R-:W3:Y:S04]  /*58120*/  LDL.LU R16, [R1+0x2b0] ;  /* 0x0002b00001107983 */ /* 0x000ee80000300800 */
[----:B------:R0:W-:Y:S01]  /*58130*/  @P5 STG.E.U16 [R60.64], R8 ;  /* 0x000000083c005986 */ /* 0x0001e2000c101504 */
[----:B------:R-:W-:-:S03]  /*58140*/  ISETP.LT.AND P5, PT, R51, c[0x0][0x178], !P4 ;  /* 0x00005e0033007a0c */ /* 0x000fc600067a1270 */
[----:B------:R-:W4:Y:S01]  /*58150*/  LDL.LU R17, [R1+0x60] ;  /* 0x0000600001117983 */ /* 0x000f220000300800 */
[----:B0-----:R-:W-:-:S09]  /*58160*/  IMAD.WIDE R60, R0, 0x2, R58 ;  /* 0x00000002003c7825 */ /* 0x001fd200078e023a */
[----:B------:R0:W-:Y:S01]  /*58170*/  @P5 STG.E.U16 [R60.64], R3 ;  /* 0x000000033c005986 */ /* 0x0001e2000c101504 */
[----:B------:R-:W-:Y:S02]  /*58180*/  ISETP.LT.AND P5, PT, R46, c[0x0][0x178], !P4 ;  /* 0x00005e002e007a0c */ /* 0x000fe400067a1270 */
[----:B0-----:R-:W-:Y:S01]  /*58190*/  PRMT R3, R6, 0x7632, R3 ;  /* 0x0000763206037816 */ /* 0x001fe20000000003 */
[----:B------:R-:W-:-:S10]  /*581a0*/  IMAD.WIDE R60, R0, 0x2, R56 ;  /* 0x00000002003c7825 */ /* 0x000fd400078e0238 */
[----:B------:R0:W-:Y:S01]  /*581b0*/  @P5 STG.E.U16 [R60.64], R3 ;  /* 0x000000033c005986 */ /* 0x0001e2000c101504 */
[----:B------:R-:W-:Y:S02]  /*581c0*/  ISETP.LT.AND P5, PT, R35, c[0x0][0x178], !P4 ;  /* 0x00005e0023007a0c */ /* 0x000fe400067a1270 */
[----:B0-----:R-:W-:Y:S02]  /*581d0*/  PRMT R3, R7, 0x7632, R3 ;  /* 0x0000763207037816 */ /* 0x001fe40000000003 */
[----:B------:R-:W4:Y:S01]  /*581e0*/  LDL.LU R7, [R1+0x50] ;  /* 0x0000500001077983 */ /* 0x000f220000300800 */
[----:B------:R-:W-:Y:S01]  /*581f0*/  ISETP.LT.AND P4, PT, R31, c[0x0][0x178], !P4 ;  /* 0x00005e001f007a0c */ /* 0x000fe20006781270 */
[----:B------:R-:W-:Y:S01]  /*58200*/  IMAD.WIDE R60, R0, 0x2, R54 ;  /* 0x00000002003c7825 */ /* 0x000fe200078e0236 */
[----:B------:R-:W-:-:S06]  /*58210*/  PRMT R8, R8, 0x7632, R8 ;  /* 0x0000763208087816 */ /* 0x000fcc0000000008 */
[----:B------:R0:W-:Y:S02]  /*58220*/  @P5 STG.E.U16 [R60.64], R3 ;  /* 0x000000033c005986 */ /* 0x0001e4000c101504 */
[C---:B0-----:R-:W-:Y:S01]  /*58230*/  IMAD.WIDE R60, R0.reuse, 0x2, R52 ;  /* 0x00000002003c7825 */ /* 0x041fe200078e0234 */
[----:B------:R-:W-:-:S04]  /*58240*/  IADD3 R0, R0, c[0x0][0x198], RZ ;  /* 0x0000660000007a10 */ /* 0x000fc80007ffe0ff */
[----:B------:R0:W-:Y:S01]  /*58250*/  @P4 STG.E.U16 [R60.64], R8 ;  /* 0x000000083c004986 */ /* 0x0001e2000c101504 */
[----:B------:R-:W-:Y:S02]  /*58260*/  ISETP.LT.AND P4, PT, R51, c[0x0][0x178], !P3 ;  /* 0x00005e0033007a0c */ /* 0x000fe40005f81270 */
[----:B------:R-:W-:Y:S01]  /*58270*/  ISETP.LT.AND P5, PT, R46, c[0x0][0x178], !P3 ;  /* 0x00005e002e007a0c */ /* 0x000fe20005fa1270 */
[----:B0-----:R-:W-:Y:S01]  /*58280*/  IMAD.WIDE R60, R0, 0x2, R58 ;  /* 0x00000002003c7825 */ /* 0x001fe200078e023a */
[----:B------:R-:W4:Y:S09]  /*58290*/  LDL.LU R8, [R1+0x1dec] ;  /* 0x001dec0001087983 */ /* 0x000f320000300800 */
[----:B------:R0:W-:Y:S01]  /*582a0*/  @P4 STG.E.U16 [R60.64], R15 ;  /* 0x0000000f3c004986 */ /* 0x0001e2000c101504 */
[----:B------:R-:W-:-:S02]  /*582b0*/  ISETP.LT.AND P4, PT, R35, c[0x0][0x178], !P3 ;  /* 0x00005e0023007a0c */ /* 0x000fc40005f81270 */
[----:B------:R-:W-:Y:S01]  /*582c0*/  ISETP.LT.AND P3, PT, R31, c[0x0][0x178], !P3 ;  /* 0x00005e001f007a0c */ /* 0x000fe20005f61270 */
[----:B------:R-:W4:Y:S01]  /*582d0*/  LDL.LU R6, [R1+0x1df0] ;  /* 0x001df00001067983 */ /* 0x000f220000300800 */
[C---:B0-----:R-:W-:Y:S01]  /*582e0*/  IMAD.WIDE R60, R0.reuse, 0x2, R56 ;  /* 0x00000002003c7825 */ /* 0x041fe200078e0238 */
[----:B------:R-:W-:Y:S02]  /*582f0*/  PRMT R3, R15, 0x7632, R3 ;  /* 0x000076320f037816 */ /* 0x000fe40000000003 */
[----:B------:R-:W4:Y:S04]  /*58300*/  LDL.LU R15, [R1+0x2d0] ;  /* 0x0002d000010f7983 */ /* 0x000f280000300800 */
[----:B--2---:R0:W-:Y:S02]  /*58310*/  @P5 STG.E.U16 [R60.64], R10 ;  /* 0x0000000a3c005986 */ /* 0x0041e4000c101504 */
[----:B0-----:R-:W-:-:S05]  /*58320*/  IMAD.WIDE R60, R0, 0x2, R54 ;  /* 0x00000002003c7825 */ /* 0x001fca00078e0236 */
[----:B------:R0:W-:Y:S02]  /*58330*/  @P4 STG.E.U16 [R60.64], R4 ;  /* 0x000000043c004986 */ /* 0x0001e4000c101504 */
[C---:B0-----:R-:W-:Y:S01]  /*58340*/  IMAD.WIDE R60, R0.reuse, 0x2, R52 ;  /* 0x00000002003c7825 */ /* 0x041fe200078e0234 */
[----:B------:R-:W-:-:S04]  /*58350*/  IADD3 R0, R0, c[0x0][0x198], RZ ;  /* 0x0000660000007a10 */ /* 0x000fc80007ffe0ff */
[----:B------:R0:W-:Y:S01]  /*58360*/  @P3 STG.E.U16 [R60.64], R12 ;  /* 0x0000000c3c003986 */ /* 0x0001e2000c101504 */
[----:B------:R-:W-:Y:S01]  /*58370*/  ISETP.LT.AND P3, PT, R51, c[0x0][0x178], !P2 ;  /* 0x00005e0033007a0c */ /* 0x000fe20005761270 */
[----:B0-----:R-:W-:-:S12]  /*58380*/  IMAD.WIDE R60, R0, 0x2, R58 ;  /* 0x00000002003c7825 */ /* 0x001fd800078e023a */
[----:B------:R0:W-:Y:S02]  /*58390*/  @P3 STG.E.U16 [R60.64], R3 ;  /* 0x000000033c003986 */ /* 0x0001e4000c101504 */
[----:B0-----:R-:W-:Y:S02]  /*583a0*/  PRMT R3, R10, 0x7632, R3 ;  /* 0x000076320a037816 */ /* 0x001fe40000000003 */
[----:B------:R-:W2:Y:S01]  /*583b0*/  LDL.LU R10, [R1+0x2c0] ;  /* 0x0002c000010a7983 */ /* 0x000ea20000300800 */
[----:B------:R-:W-:Y:S01]  /*583c0*/  ISETP.LT.AND P3, PT, R46, c[0x0][0x178], !P2 ;  /* 0x00005e002e007a0c */ /* 0x000fe20005761270 */
[----:B------:R-:W-:Y:S01]  /*583d0*/  IMAD.WIDE R60, R0, 0x2, R56 ;  /* 0x00000002003c7825 */ /* 0x000fe200078e0238 */
[----:B------:R-:W-:-:S11]  /*583e0*/  PRMT R4, R4, 0x7632, R4 ;  /* 0x0000763204047816 */ /* 0x000fd60000000004 */
[----:B------:R0:W-:Y:S01]  /*583f0*/  @P3 STG.E.U16 [R60.64], R3 ;  /* 0x000000033c003986 */ /* 0x0001e2000c101504 */
[----:B------:R-:W-:Y:S02]  /*58400*/  ISETP.LT.AND P3, PT, R35, c[0x0][0x178], !P2 ;  /* 0x00005e0023007a0c */ /* 0x000fe40005761270 */
[----:B------:R-:W-:Y:S02]  /*58410*/  ISETP.LT.AND P2, PT, R31, c[0x0][0x178], !P2 ;  /* 0x00005e001f007a0c */ /* 0x000fe40005741270 */
[----:B------:R-:W-:Y:S01]  /*58420*/  PRMT R12, R12, 0x7632, R12 ;  /* 0x000076320c0c7816 */ /* 0x000fe2000000000c */
[----:B0-----:R-:W-:-:S08]  /*58430*/  IMAD.WIDE R60, R0, 0x2, R54 ;  /* 0x00000002003c7825 */ /* 0x001fd000078e0236 */
[----:B------:R0:W-:Y:S02]  /*58440*/  @P3 STG.E.U16 [R60.64], R4 ;  /* 0x000000043c003986 */ /* 0x0001e4000c101504 */
[C---:B0-----:R-:W-:Y:S01]  /*58450*/  IMAD.WIDE R60, R0.reuse, 0x2, R52 ;  /* 0x00000002003c7825 */ /* 0x041fe200078e0234 */
[----:B------:R-:W-:-:S04]  /*58460*/  IADD3 R0, R0, c[0x0][0x198], RZ ;  /* 0x0000660000007a10 */ /* 0x000fc80007ffe0ff */
[----:B------:R0:W-:Y:S01]  /*58470*/  @P2 STG.E.U16 [R60.64], R12 ;  /* 0x0000000c3c002986 */ /* 0x0001e2000c101504 */
[----:B------:R-:W-:Y:S02]  /*58480*/  ISETP.LT.AND P2, PT, R51, c[0x0][0x178], !P1 ;  /* 0x00005e0033007a0c */ /* 0x000fe40004f41270 */
[----:B------:R-:W-:Y:S01]  /*58490*/  ISETP.LT.AND P3, PT, R46, c[0x0][0x178], !P1 ;  /* 0x00005e002e007a0c */ /* 0x000fe20004f61270 */
[----:B0-----:R-:W-:-:S10]  /*584a0*/  IMAD.WIDE R60, R0, 0x2, R58 ;  /* 0x00000002003c7825 */ /* 0x001fd400078e023a */
[----:B---3--:R0:W-:Y:S01]  /*584b0*/  @P2 STG.E.U16 [R60.64], R16 ;  /* 0x000000103c002986 */ /* 0x0081e2000c101504 */
[----:B------:R-:W-:Y:S02]  /*584c0*/  ISETP.LT.AND P2, PT, R35, c[0x0][0x178], !P1 ;  /* 0x00005e0023007a0c */ /* 0x000fe40004f41270 */
[----:B------:R-:W-:Y:S01]  /*584d0*/  ISETP.LT.AND P1, PT, R31, c[0x0][0x178], !P1 ;  /* 0x00005e001f007a0c */ /* 0x000fe20004f21270 */
[----:B0-----:R-:W-:-:S05]  /*584e0*/  IMAD.WIDE R60, R0, 0x2, R56 ;  /* 0x00000002003c7825 */ /* 0x001fca00078e0238 */
[----:B----4-:R0:W-:Y:S02]  /*584f0*/  @P3 STG.E.U16 [R60.64], R17 ;  /* 0x000000113c003986 */ /* 0x0101e4000c101504 */
[----:B0-----:R-:W-:-:S05]  /*58500*/  IMAD.WIDE R60, R0, 0x2, R54 ;  /* 0x00000002003c7825 */ /* 0x001fca00078e0236 */
[----:B------:R0:W-:Y:S02]  /*58510*/  @P2 STG.E.U16 [R60.64], R7 ;  /* 0x000000073c002986 */ /* 0x0001e4000c101504 */
[C---:B0-----:R-:W-:Y:S01]  /*58520*/  IMAD.WIDE R60, R0.reuse, 0x2, R52 ;  /* 0x00000002003c7825 */ /* 0x041fe200078e0234 */
[----:B------:R-:W-:-:S04]  /*58530*/  IADD3 R0, R0, c[0x0][0x198], RZ ;  /* 0x0000660000007a10 */ /* 0x000fc80007ffe0ff */
[----:B------:R0:W-:Y:S01]  /*58540*/  @P1 STG.E.U16 [R60.64], R14 ;  /* 0x0000000e3c001986 */ /* 0x0001e2000c101504 */
[----:B------:R-:W-:Y:S02]  /*58550*/  ISETP.LT.AND P1, PT, R51, c[0x0][0x178], !P0 ;  /* 0x00005e0033007a0c */ /* 0x000fe40004721270 */
[----:B------:R-:W-:Y:S01]  /*58560*/  PRMT R3, R16, 0x7632, R3 ;  /* 0x0000763210037816 */ /* 0x000fe20000000003 */
[----:B0-----:R-:W-:-:S10]  /*58570*/  IMAD.WIDE R60, R0, 0x2, R58 ;  /* 0x00000002003c7825 */ /* 0x001fd400078e023a */
[----:B------:R0:W-:Y:S01]  /*58580*/  @P1 STG.E.U16 [R60.64], R3 ;  /* 0x000000033c001986 */ /* 0x0001e2000c101504 */
[----:B------:R-:W-:Y:S02]  /*58590*/  ISETP.LT.AND P1, PT, R46, c[0x0][0x178], !P0 ;  /* 0x00005e002e007a0c */ /* 0x000fe40004721270 */
[----:B0-----:R-:W-:Y:S01]  /*585a0*/  PRMT R3, R17, 0x7632, R3 ;  /* 0x0000763211037816 */ /* 0x001fe20000000003 */
[----:B------:R-:W-:-:S10]  /*585b0*/  IMAD.WIDE R60, R0, 0x2, R56 ;  /* 0x00000002003c7825 */ /* 0x000fd400078e0238 */
[----:B------:R0:W-:Y:S01]  /*585c0*/  @P1 STG.E.U16 [R60.64], R3 ;  /* 0x000000033c001986 */ /* 0x0001e2000c101504 */
[----:B------:R-:W-:Y:S02]  /*585d0*/  ISETP.LT.AND P1, PT, R35, c[0x0][0x178], !P0 ;  /* 0x00005e0023007a0c */ /* 0x000fe40004721270 */
[----:B------:R-:W-:Y:S02]  /*585e0*/  ISETP.LT.AND P0, PT, R31, c[0x0][0x178], !P0 ;  /* 0x00005e001f007a0c */ /* 0x000fe40004701270 */
[----:B0-----:R-:W-:Y:S01]  /*585f0*/  PRMT R3, R7, 0x7632, R3 ;  /* 0x0000763207037816 */ /* 0x001fe20000000003 */
[----:B------:R-:W-:Y:S01]  /*58600*/  IMAD.WIDE R60, R0, 0x2, R54 ;  /* 0x00000002003c7825 */ /* 0x000fe200078e0236 */
[----:B------:R-:W3:Y:S07]  /*58610*/  LDL.LU R7, [R1+0x1df4] ;  /* 0x001df40001077983 */ /* 0x000eee0000300800 */
[----:B------:R0:W-:Y:S02]  /*58620*/  @P1 STG.E.U16 [R60.64], R3 ;  /* 0x000000033c001986 */ /* 0x0001e4000c101504 */
[----:B0-----:R-:W-:Y:S01]  /*58630*/  PRMT R3, R14, 0x7632, R3 ;  /* 0x000076320e037816 */ /* 0x001fe20000000003 */
[----:B------:R-:W-:-:S05]  /*58640*/  IMAD.WIDE R60, R0, 0x2, R52 ;  /* 0x00000002003c7825 */ /* 0x000fca00078e0234 */
[----:B------:R0:W-:Y:S01]  /*58650*/  @P0 STG.E.U16 [R60.64], R3 ;  /* 0x000000033c000986 */ /* 0x0001e2000c101504 */
[----:B------:R-:W-:-:S04]  /*58660*/  ISETP.GE.AND P0, PT, R8, c[0x0][0x17c], PT ;  /* 0x00005f0008007a0c */ /* 0x000fc80003f06270 */
[----:B------:R-:W-:Y:S02]  /*58670*/  ISETP.LT.AND P1, PT, R51, c[0x0][0x178], !P0 ;  /* 0x00005e0033007a0c */ /* 0x000fe40004721270 */
[----:B------:R-:W-:Y:S02]  /*58680*/  IADD3 R0, R0, c[0x0][0x198], RZ ;  /* 0x0000660000007a10 */ /* 0x000fe40007ffe0ff */
[----:B------:R-:W-:-:S03]  /*58690*/  ISETP.LT.AND P2, PT, R46, c[0x0][0x178], !P0 ;  /* 0x00005e002e007a0c */ /* 0x000fc60004741270 */
[----:B0-----:R-:W-:Y:S01]  /*586a0*/  IMAD.WIDE R60, R0, 0x2, R58 ;  /* 0x00000002003c7825 */ /* 0x001fe200078e023a */
[----:B------:R-:W-:-:S05]  /*586b0*/  ISETP.LT.AND P3, PT, R35, c[0x0][0x178], !P0 ;  /* 0x00005e0023007a0c */ /* 0x000fca0004761270 */
[----:B------:R0:W-:Y:S01]  /*586c0*/  @P1 STG.E.U16 [R60.64], R15 ;  /* 0x0000000f3c001986 */ /* 0x0001e2000c101504 */
[----:B------:R-:W-:Y:S01]  /*586d0*/  ISETP.LT.AND P1, PT, R31, c[0x0][0x178], !P0 ;  /* 0x00005e001f007a0c */ /* 0x000fe20004721270 */
[----:B0-----:R-:W-:Y:S01]  /*586e0*/  IMAD.WIDE R60, R0, 0x2, R56 ;  /* 0x00000002003c7825 */ /* 0x001fe200078e0238 */
[----:B------:R-:W-:Y:S02]  /*586f0*/  ISETP.GE.AND P0, PT, R6, c[0x0][0x17c], PT ;  /* 0x00005f0006007a0c */ /* 0x000fe40003f06270 */
[----:B------:R-:W4:Y:S01]  /*58700*/  LDL.LU R6, [R1+0x1df8] ;  /* 0x001df80001067983 */ /* 0x000f220000300800 */
[----:B------:R-:W-:-:S03]  /*58710*/  PRMT R3, R15, 0x7632, R3 ;  /* 0x000076320f037816 */ /* 0x000fc60000000003 */
[----:B------:R-:W4:Y:S04]  /*58720*/  LDL.LU R17, [R1+0x274] ;  /* 0x0002740001117983 */ /* 0x000f280000300800 */
        /* <DEDUP_REMOVED lines=11> */
[----:B------:R-:W2:Y:S04]  /*587e0*/  LDL.LU R10, [R1+0x1dfc] ;  /* 0x001dfc00010a7983 */ /* 0x000ea80000300800 */
[----:B------:R-:W2:Y:S01]  /*587f0*/  LDL.LU R15, [R1+0x14] ;  /* 0x00001400010f7983 */ /* 0x000ea20000300800 */
[----:B------:R-:W-:Y:S01]  /*58800*/  ISETP.LT.AND P1, PT, R46, c[0x0][0x178], !P0 ;  /* 0x00005e002e007a0c */ /* 0x000fe20004721270 */
[----:B------:R-:W-:-:S12]  /*58810*/  IMAD.WIDE R60, R0, 0x2, R56 ;  /* 0x00000002003c7825 */ /* 0x000fd800078e0238 */
[----:B------:R0:W-:Y:S01]  /*58820*/  @P1 STG.E.U16 [R60.64], R3 ;  /* 0x000000033c001986 */ /* 0x0001e2000c101504 */
[----:B------:R-:W-:Y:S02]  /*58830*/  ISETP.LT.AND P1, PT, R35, c[0x0][0x178], !P0 ;  /* 0x00005e0023007a0c */ /* 0x000fe40004721270 */
[----:B------:R-:W-:Y:S02]  /*58840*/  ISETP.LT.AND P0, PT, R31, c[0x0][0x178], !P0 ;  /* 0x00005e001f007a0c */ /* 0x000fe40004701270 */
[----:B0-----:R-:W-:Y:S01]  /*58850*/  PRMT R3, R5, 0x7632, R3 ;  /* 0x0000763205037816 */ /* 0x001fe20000000003 */
[C---:B------:R-:W-:Y:S01]  /*58860*/  IMAD.WIDE R60, R0.reuse, 0x2, R54 ;  /* 0x00000002003c7825 */ /* 0x040fe200078e0236 */
[----:B------:R-:W2:Y:S07]  /*58870*/  LDL.LU R5, [R1+0x2038] ;  /* 0x0020380001057983 */ /* 0x000eae0000300800 */
[----:B------:R0:W-:Y:S04]  /*58880*/  @P1 STG.E.U16 [R60.64], R3 ;  /* 0x000000033c001986 */ /* 0x0001e8000c101504 */
[----:B------:R-:W2:Y:S01]  /*58890*/  LDL.LU R8, [R1+0x1e00] ;  /* 0x001e000001087983 */ /* 0x000ea20000300800 */
[----:B0-----:R-:W-:Y:S01]  /*588a0*/  IMAD.WIDE R60, R0, 0x2, R52 ;  /* 0x00000002003c7825 */ /* 0x001fe200078e0234 */
[----:B------:R-:W-:-:S02]  /*588b0*/  PRMT R3, R11, 0x7632, R3 ;  /* 0x000076320b037816 */ /* 0x000fc40000000003 */
[----:B------:R-:W-:Y:S01]  /*588c0*/  IADD3 R0, R0, c[0x0][0x198], RZ ;  /* 0x0000660000007a10 */ /* 0x000fe20007ffe0ff */
[----:B------:R-:W2:Y:S04]  /*588d0*/  LDL.LU R11, [R1+0x2a4] ;  /* 0x0002a400010b7983 */ /* 0x000ea80000300800 */
[----:B------:R0:W-:Y:S02]  /*588e0*/  @P0 STG.E.U16 [R60.64], R3 ;  /* 0x000000033c000986 */ /* 0x0001e4000c101504 */
[C---:B0-----:R-:W-:Y:S01]  /*588f0*/  IMAD.WIDE R60, R0.reuse, 0x2, R56 ;  /* 0x00000002003c7825 */ /* 0x041fe200078e0238 */
[----:B------:R-:W-:Y:S02]  /*58900*/  IADD3 R3, R0, c[0x0][0x198], RZ ;  /* 0x0000660000037a10 */ /* 0x000fe40007ffe0ff */
[----:B---3--:R-:W-:-:S04]  /*58910*/  ISETP.GE.AND P2, PT, R7, c[0x0][0x17c], PT ;  /* 0x00005f0007007a0c */ /* 0x008fc80003f46270 */
[----:B------:R-:W-:Y:S02]  /*58920*/  ISETP.LT.AND P5, PT, R51, c[0x0][0x178], !P2 ;  /* 0x00005e0033007a0c */ /* 0x000fe400057a1270 */
[----:B------:R-:W-:Y:S02]  /*58930*/  ISETP.LT.AND P3, PT, R46, c[0x0][0x178], !P2 ;  /* 0x00005e002e007a0c */ /* 0x000fe40005761270 */
[----:B------:R-:W-:Y:S02]  /*58940*/  ISETP.LT.AND P4, PT, R35, c[0x0][0x178], !P2 ;  /* 0x00005e0023007a0c */ /* 0x000fe40005781270 */
[----:B------:R-:W-:Y:S02]  /*58950*/  ISETP.LT.AND P2, PT, R31, c[0x0][0x178], !P2 ;  /* 0x00005e001f007a0c */ /* 0x000fe40005741270 */
[----:B----4-:R-:W-:Y:S01]  /*58960*/  ISETP.GE.AND P1, PT, R6, c[0x0][0x17c], PT ;  /* 0x00005f0006007a0c */ /* 0x010fe20003f26270 */
[----:B------:R-:W-:-:S05]  /*58970*/  IMAD.WIDE R6, R0, 0x2, R58 ;  /* 0x0000000200067825 */ /* 0x000fca00078e023a */
[----:B------:R0:W-:Y:S01]  /*58980*/  @P5 STG.E.U16 [R6.64], R17 ;  /* 0x0000001106005986 */ /* 0x0001e2000c101504 */
[----:B------:R-:W-:-:S03]  /*58990*/  ISETP.LT.AND P5, PT, R51, c[0x0][0x178], !P1 ;  /* 0x00005e0033007a0c */ /* 0x000fc60004fa1270 */
[----:B------:R3:W-:Y:S01]  /*589a0*/  @P3 STG.E.U16 [R60.64], R14 ;  /* 0x0000000e3c003986 */ /* 0x0007e2000c101504 */
[----:B------:R-:W-:Y:S01]  /*589b0*/  ISETP.LT.AND P3, PT, R46, c[0x0][0x178], !P1 ;  /* 0x00005e002e007a0c */ /* 0x000fe20004f61270 */
[----:B0-----:R-:W-:-:S04]  /*589c0*/  IMAD.WIDE R6, R0, 0x2, R54 ;  /* 0x0000000200067825 */ /* 0x001fc800078e0236 */
[----:B---3--:R-:W-:Y:S01]  /*589d0*/  IMAD.WIDE R60, R0, 0x2, R52 ;  /* 0x00000002003c7825 */ /* 0x008fe200078e0234 */
[----:B------:R-:W-:-:S03]  /*589e0*/  PRMT R4, R17, 0x7632, R4 ;  /* 0x0000763211047816 */ /* 0x000fc60000000004 */
[----:B------:R-:W-:Y:S01]  /*589f0*/  IMAD.WIDE R16, R3, 0x2, R58 ;  /* 0x0000000203107825 */ /* 0x000fe200078e023a */
[----:B------:R-:W-:Y:S02]  /*58a00*/  PRMT R0, R14, 0x7632, R0 ;  /* 0x000076320e007816 */ /* 0x000fe40000000000 */
[----:B--2---:R-:W-:Y:S02]  /*58a10*/  ISETP.GE.AND P0, PT, R10, c[0x0][0x17c], PT ;  /* 0x00005f000a007a0c */ /* 0x004fe40003f06270 */
[----:B------:R-:W2:Y:S04]  /*58a20*/  LDL.LU R10, [R1+0x34] ;  /* 0x00003400010a7983 */ /* 0x000ea80000300800 */
[----:B------:R0:W-:Y:S04]  /*58a30*/  @P4 STG.E.U16 [R6.64], R15 ;  /* 0x0000000f06004986 */ /* 0x0001e8000c101504 */
[----:B------:R3:W-:Y:S01]  /*58a40*/  @P2 STG.E.U16 [R60.64], R9 ;  /* 0x000000093c002986 */ /* 0x0007e2000c101504 */
[----:B------:R-:W-:-:S02]  /*58a50*/  ISETP.LT.AND P2, PT, R35, c[0x0][0x178], !P1 ;  /* 0x00005e0023007a0c */ /* 0x000fc40004f41270 */
[----:B------:R-:W-:Y:S01]  /*58a60*/  ISETP.LT.AND P1, PT, R31, c[0x0][0x178], !P1 ;  /* 0x00005e001f007a0c */ /* 0x000fe20004f21270 */
[----:B------:R4:W-:Y:S01]  /*58a70*/  @P5 STG.E.U16 [R16.64], R4 ;  /* 0x0000000410005986 */ /* 0x0009e2000c101504 */
[----:B------:R-:W-:-:S03]  /*58a80*/  PRMT R12, R15, 0x7632, R12 ;  /* 0x000076320f0c7816 */ /* 0x000fc6000000000c */
[----:B0-----:R-:W2:Y:S01]  /*58a90*/  LDL.LU R7, [R1+0x1e04] ;  /* 0x001e040001077983 */ /* 0x001ea20000300800 */
[----:B------:R-:W-:-:S03]  /*58aa0*/  IMAD.WIDE R14, R3, 0x2, R52 ;  /* 0x00000002030e7825 */ /* 0x000fc600078e0234 */
[----:B------:R-:W2:Y:S01]  /*58ab0*/  LDL.LU R6, [R1+0x1e08] ;  /* 0x001e080001067983 */ /* 0x000ea20000300800 */
[----:B---3--:R-:W-:Y:S01]  /*58ac0*/  IMAD.WIDE R60, R3, 0x2, R56 ;  /* 0x00000002033c7825 */ /* 0x008fe200078e0238 */
[----:B----4-:R-:W-:-:S03]  /*58ad0*/  PRMT R4, R9, 0x7632, R4 ;  /* 0x0000763209047816 */ /* 0x010fc60000000004 */
[----:B------:R-:W-:Y:S01]  /*58ae0*/  IMAD.WIDE R16, R3, 0x2, R54 ;  /* 0x0000000203107825 */ /* 0x000fe200078e0236 */
[----:B------:R-:W-:Y:S04]  /*58af0*/  @P3 STG.E.U16 [R60.64], R0 ;  /* 0x000000003c003986 */ /* 0x000fe8000c101504 */
[----:B------:R0:W-:Y:S04]  /*58b00*/  @P2 STG.E.U16 [R16.64], R12 ;  /* 0x0000000c10002986 */ /* 0x0001e8000c101504 */
[----:B------:R3:W-:Y:S04]  /*58b10*/  @P1 STG.E.U16 [R14.64], R4 ;  /* 0x000000040e001986 */ /* 0x0007e8000c101504 */
[----:B0-----:R-:W4:Y:S04]  /*58b20*/  LDL.LU.64 R16, [R1+0x2030] ;  /* 0x0020300001107983 */ /* 0x001f280000300a00 */
[----:B---3--:R-:W3:Y:S04]  /*58b30*/  LDL.LU R14, [R1+0x2028] ;  /* 0x00202800010e7983 */ /* 0x008ee80000300800 */
[----:B------:R-:W3:Y:S04]  /*58b40*/  LDL.LU R48, [R1+0x2b4] ;  /* 0x0002b40001307983 */ /* 0x000ee80000300800 */
[----:B------:R-:W3:Y:S04]  /*58b50*/  LDL.LU R15, [R1+0x64] ;  /* 0x00006400010f7983 */ /* 0x000ee80000300800 */
[----:B------:R-:W3:Y:S01]  /*58b60*/  LDL.LU R47, [R1+0x1e0c] ;  /* 0x001e0c00012f7983 */ /* 0x000ee20000300800 */
[----:B------:R-:W-:-:S02]  /*58b70*/  ISETP.LT.AND P4, PT, R51, c[0x0][0x178], !P0 ;  /* 0x00005e0033007a0c */ /* 0x000fc40004781270 */
[----:B------:R-:W-:Y:S02]  /*58b80*/  ISETP.LT.AND P3, PT, R46, c[0x0][0x178], !P0 ;  /* 0x00005e002e007a0c */ /* 0x000fe40004761270 */
[----:B------:R-:W-:Y:S02]  /*58b90*/  IADD3 R0, R3, c[0x0][0x198], RZ ;  /* 0x0000660003007a10 */ /* 0x000fe40007ffe0ff */
[----:B------:R-:W-:-:S03]  /*58ba0*/  ISETP.GE.AND P6, PT, R8, c[0x0][0x17c], PT ;  /* 0x00005f0008007a0c */ /* 0x000fc60003fc6270 */
[----:B------:R-:W-:-:S04]  /*58bb0*/  IMAD.WIDE R8, R0, 0x2, R58 ;  /* 0x0000000200087825 */ /* 0x000fc800078e023a */
[C---:B------:R-:W-:Y:S01]  /*58bc0*/  IMAD.WIDE R60, R0.reuse, 0x2, R56 ;  /* 0x00000002003c7825 */ /* 0x040fe200078e0238 */
[----:B------:R0:W-:Y:S01]  /*58bd0*/  @P4 STG.E.U16 [R8.64], R11 ;  /* 0x0000000b08004986 */ /* 0x0001e2000c101504 */
[----:B------:R-:W-:Y:S02]  /*58be0*/  ISETP.LT.AND P4, PT, R35, c[0x0][0x178], !P0 ;  /* 0x00005e0023007a0c */ /* 0x000fe40004781270 */
[----:B------:R-:W-:Y:S02]  /*58bf0*/  ISETP.LT.AND P0, PT, R31, c[0x0][0x178], !P0 ;  /* 0x00005e001f007a0c */ /* 0x000fe40004701270 */
[----:B------:R-:W-:Y:S02]  /*58c00*/  ISETP.LT.AND P1, PT, R51, c[0x0][0x178], !P6 ;  /* 0x00005e0033007a0c */ /* 0x000fe40007721270 */
[----:B------:R-:W-:Y:S02]  /*58c10*/  IADD3 R3, R0, c[0x0][0x198], RZ ;  /* 0x0000660000037a10 */ /* 0x000fe40007ffe0ff */
[----:B------:R-:W-:-:S03]  /*58c20*/  PRMT R12, R11, 0x7632, R12 ;  /* 0x000076320b0c7816 */ /* 0x000fc6000000000c */
[----:B0-----:R-:W-:Y:S01]  /*58c30*/  IMAD.WIDE R8, R3, 0x2, R58 ;  /* 0x0000000203087825 */ /* 0x001fe200078e023a */
[----:B--2---:R0:W-:Y:S01]  /*58c40*/  @P3 STG.E.U16 [R60.64], R10 ;  /* 0x0000000a3c003986 */ /* 0x0041e2000c101504 */
[----:B------:R-:W-:Y:S02]  /*58c50*/  ISETP.LT.AND P3, PT, R46, c[0x0][0x178], !P6 ;  /* 0x00005e002e007a0c */ /* 0x000fe40007761270 */
[----:B------:R-:W-:Y:S01]  /*58c60*/  PRMT R4, R10, 0x7632, R4 ;  /* 0x000076320a047816 */ /* 0x000fe20000000004 */
[----:B0-----:R-:W-:Y:S01]  /*58c70*/  IMAD.WIDE R10, R0, 0x2, R52 ;  /* 0x00000002000a7825 */ /* 0x001fe200078e0234 */
[----:B------:R-:W-:Y:S02]  /*58c80*/  ISETP.GE.AND P5, PT, R7, c[0x0][0x17c], PT ;  /* 0x00005f0007007a0c */ /* 0x000fe40003fa6270 */
[----:B------:R-:W-:Y:S01]  /*58c90*/  ISETP.GE.AND P2, PT, R6, c[0x0][0x17c], PT ;  /* 0x00005f0006007a0c */ /* 0x000fe20003f46270 */
[----:B------:R-:W-:-:S04]  /*58ca0*/  IMAD.WIDE R6, R0, 0x2, R54 ;  /* 0x0000000200067825 */ /* 0x000fc800078e0236 */
[----:B------:R-:W-:Y:S01]  /*58cb0*/  IMAD.WIDE R60, R3, 0x2, R56 ;  /* 0x00000002033c7825 */ /* 0x000fe200078e0238 */
[----:B------:R0:W-:Y:S04]  /*58cc0*/  @P4 STG.E.U16 [R6.64], R5 ;  /* 0x0000000506004986 */ /* 0x0001e8000c101504 */
[----:B------:R2:W-:Y:S04]  /*58cd0*/  @P0 STG.E.U16 [R10.64], R13 ;  /* 0x0000000d0a000986 */ /* 0x0005e8000c101504 */
[----:B------:R1:W-:Y:S04]  /*58ce0*/  @P1 STG.E.U16 [R8.64], R12 ;  /* 0x0000000c08001986 */ /* 0x0003e8000c101504 */
[----:B0-----:R-:W4:Y:S04]  /*58cf0*/  LDL.LU.64 R6, [R1+0x2020] ;  /* 0x0020200001067983 */ /* 0x001f280000300a00 */
[----:B--2---:R-:W2:Y:S04]  /*58d00*/  LDL.LU R11, [R1+0x2018] ;  /* 0x00201800010b7983 */ /* 0x004ea80000300800 */
[----:B------:R0:W-:Y:S04]  /*58d10*/  @P3 STG.E.U16 [R60.64], R4 ;  /* 0x000000043c003986 */ /* 0x0001e8000c101504 */
[----:B------:R-:W2:Y:S01]  /*58d20*/  LDL.LU R10, [R1+0x54] ;  /* 0x00005400010a7983 */ /* 0x000ea20000300800 */
[----:B---3--:R-:W-:-:S03]  /*58d30*/  ISETP.GE.AND P3, PT, R47, c[0x0][0x17c], PT ;  /* 0x00005f002f007a0c */ /* 0x008fc60003f66270 */
[----:B------:R-:W3:Y:S01]  /*58d40*/  LDL.LU R47, [R1+0x1e10] ;  /* 0x001e1000012f7983 */ /* 0x000ee20000300800 */
[----:B------:R-:W-:Y:S02]  /*58d50*/  ISETP.LT.AND P4, PT, R35, c[0x0][0x178], !P6 ;  /* 0x00005e0023007a0c */ /* 0x000fe40007781270 */
[----:B------:R-:W-:Y:S02]  /*58d60*/  ISETP.LT.AND P6, PT, R31, c[0x0][0x178], !P6 ;  /* 0x00005e001f007a0c */ /* 0x000fe400077c1270 */
[----:B-1----:R-:W-:Y:S01]  /*58d70*/  PRMT R12, R5, 0x7632, R12 ;  /* 0x00007632050c7816 */ /* 0x002fe2000000000c */
[----:B0-----:R-:W-:Y:S01]  /*58d80*/  IMAD.WIDE R4, R3, 0x2, R54 ;  /* 0x0000000203047825 */ /* 0x001fe200078e0236 */
[----:B------:R-:W-:Y:S01]  /*58d90*/  ISETP.LT.AND P0, PT, R51, c[0x0][0x178], !P5 ;  /* 0x00005e0033007a0c */ /* 0x000fe20006f01270 */
[----:B------:R-:W4:Y:S01]  /*58da0*/  LDL.LU R61, [R1+0x2d4] ;  /* 0x0002d400013d7983 */ /* 0x000f220000300800 */
[----:B------:R-:W-:Y:S01]  /*58db0*/  ISETP.LT.AND P1, PT, R46, c[0x0][0x178], !P5 ;  /* 0x00005e002e007a0c */ /* 0x000fe20006f21270 */
[----:B------:R-:W-:Y:S01]  /*58dc0*/  IMAD.WIDE R8, R3, 0x2, R52 ;  /* 0x0000000203087825 */ /* 0x000fe200078e0234 */
[----:B------:R-:W-:-:S02]  /*58dd0*/  PRMT R60, R13, 0x7632, R60 ;  /* 0x000076320d3c7816 */ /* 0x000fc4000000003c */
[----:B------:R-:W-:Y:S01]  /*58de0*/  IADD3 R0, R3, c[0x0][0x198], RZ ;  /* 0x0000660003007a10 */ /* 0x000fe20007ffe0ff */
[----:B------:R0:W-:Y:S01]  /*58df0*/  @P4 STG.E.U16 [R4.64], R12 ;  /* 0x0000000c04004986 */ /* 0x0001e2000c101504 */
[----:B------:R-:W-:Y:S02]  /*58e00*/  ISETP.LT.AND P4, PT, R35, c[0x0][0x178], !P5 ;  /* 0x00005e0023007a0c */ /* 0x000fe40006f81270 */
[----:B------:R-:W-:Y:S01]  /*58e10*/  ISETP.LT.AND P5, PT, R31, c[0x0][0x178], !P5 ;  /* 0x00005e001f007a0c */ /* 0x000fe20006fa1270 */
[----:B------:R1:W-:Y:S01]  /*58e20*/  @P6 STG.E.U16 [R8.64], R60 ;  /* 0x0000003c08006986 */ /* 0x0003e2000c101504 */
[----:B------:R-:W-:Y:S02]  /*58e30*/  ISETP.LT.AND P6, PT, R51, c[0x0][0x178], !P2 ;  /* 0x00005e0033007a0c */ /* 0x000fe400057c1270 */
[C---:B------:R-:W-:Y:S01]  /*58e40*/  IADD3 R3, R0.reuse, c[0x0][0x198], RZ ;  /* 0x0000660000037a10 */ /* 0x040fe20007ffe0ff */
[----:B0-----:R-:W-:-:S04]  /*58e50*/  IMAD.WIDE R4, R0, 0x2, R58 ;  /* 0x0000000200047825 */ /* 0x001fc800078e023a */
[----:B------:R-:W-:Y:S01]  /*58e60*/  IMAD.WIDE R12, R0, 0x2, R56 ;  /* 0x00000002000c7825 */ /* 0x000fe200078e0238 */
[----:B------:R0:W-:Y:S01]  /*58e70*/  @P0 STG.E.U16 [R4.64], R48 ;  /* 0x0000003004000986 */ /* 0x0001e2000c101504 */
[----:B-1----:R-:W-:Y:S02]  /*58e80*/  PRMT R60, R48, 0x7632, R60 ;  /* 0x00007632303c7816 */ /* 0x002fe4000000003c */
[C---:B------:R-:W-:Y:S01]  /*58e90*/  IMAD.WIDE R8, R0.reuse, 0x2, R52 ;  /* 0x0000000200087825 */ /* 0x040fe200078e0234 */
[----:B------:R1:W-:Y:S03]  /*58ea0*/  @P1 STG.E.U16 [R12.64], R15 ;  /* 0x0000000f0c001986 */ /* 0x0003e6000c101504 */
[----:B0-----:R-:W-:Y:S01]  /*58eb0*/  IMAD.WIDE R4, R0, 0x2, R54 ;  /* 0x0000000200047825 */ /* 0x001fe200078e0236 */
[----:B------:R-:W4:Y:S03]  /*58ec0*/  LDL.LU R48, [R1+0x2c4] ;  /* 0x0002c40001307983 */ /* 0x000f260000300800 */
[----:B-1----:R-:W-:Y:S01]  /*58ed0*/  IMAD.WIDE R12, R3, 0x2, R58 ;  /* 0x00000002030c7825 */ /* 0x002fe200078e023a */
[----:B--2---:R-:W-:Y:S04]  /*58ee0*/  @P4 STG.E.U16 [R4.64], R10 ;  /* 0x0000000a04004986 */ /* 0x004fe8000c101504 */
[----:B------:R-:W-:Y:S04]  /*58ef0*/  @P5 STG.E.U16 [R8.64], R11 ;  /* 0x0000000b08005986 */ /* 0x000fe8000c101504 */
[----:B------:R0:W-:Y:S01]  /*58f00*/  @P6 STG.E.U16 [R12.64], R60 ;  /* 0x0000003c0c006986 */ /* 0x0001e2000c101504 */
[----:B---3--:R-:W-:-:S03]  /*58f10*/  ISETP.GE.AND P1, PT, R47, c[0x0][0x17c], PT ;  /* 0x00005f002f007a0c */ /* 0x008fc60003f26270 */
[----:B------:R-:W2:Y:S04]  /*58f20*/  LDL.LU R47, [R1+0x84] ;  /* 0x00008400012f7983 */ /* 0x000ea80000300800 */
[----:B0-----:R-:W3:Y:S01]  /*58f30*/  LDL.LU R13, [R1+0x1e14] ;  /* 0x001e1400010d7983 */ /* 0x001ee20000300800 */
[----:B------:R-:W-:Y:S02]  /*58f40*/  ISETP.LT.AND P0, PT, R46, c[0x0][0x178], !P2 ;  /* 0x00005e002e007a0c */ /* 0x000fe40005701270 */
[----:B------:R-:W-:Y:S01]  /*58f50*/  ISETP.LT.AND P4, PT, R35, c[0x0][0x178], !P2 ;  /* 0x00005e0023007a0c */ /* 0x000fe20005781270 */
[----:B------:R-:W-:Y:S01]  /*58f60*/  IMAD.WIDE R8, R3, 0x2, R56 ;  /* 0x0000000203087825 */ /* 0x000fe200078e0238 */
[----:B------:R-:W-:Y:S02]  /*58f70*/  PRMT R0, R15, 0x7632, R0 ;  /* 0x000076320f007816 */ /* 0x000fe40000000000 */
[----:B------:R-:W-:Y:S01]  /*58f80*/  ISETP.LT.AND P2, PT, R31, c[0x0][0x178], !P2 ;  /* 0x00005e001f007a0c */ /* 0x000fe20005741270 */
[----:B------:R-:W-:Y:S01]  /*58f90*/  IMAD.WIDE R4, R3, 0x2, R54 ;  /* 0x0000000203047825 */ /* 0x000fe200078e0236 */
[----:B------:R-:W-:Y:S01]  /*58fa0*/  ISETP.LT.AND P5, PT, R51, c[0x0][0x178], !P3 ;  /* 0x00005e0033007a0c */ /* 0x000fe20005fa1270 */
[----:B------:R-:W2:Y:S01]  /*58fb0*/  LDL.LU R15, [R1+0x2014] ;  /* 0x00201400010f7983 */ /* 0x000ea20000300800 */
[----:B------:R-:W-:-:S02]  /*58fc0*/  PRMT R12, R10, 0x7632, R12 ;  /* 0x000076320a0c7816 */ /* 0x000fc4000000000c */
[----:B------:R-:W-:Y:S01]  /*58fd0*/  ISETP.LT.AND P6, PT, R46, c[0x0][0x178], !P3 ;  /* 0x00005e002e007a0c */ /* 0x000fe20005fc1270 */
[----:B------:R0:W-:Y:S01]  /*58fe0*/  @P0 STG.E.U16 [R8.64], R0 ;  /* 0x0000000008000986 */ /* 0x0001e2000c101504 */
[----:B------:R-:W-:-:S03]  /*58ff0*/  PRMT R60, R11, 0x7632, R60 ;  /* 0x000076320b3c7816 */ /* 0x000fc6000000003c */
[----:B------:R1:W-:Y:S04]  /*59000*/  @P4 STG.E.U16 [R4.64], R12 ;  /* 0x0000000c04004986 */ /* 0x0003e8000c101504 */
[----:B------:R-:W2:Y:S01]  /*59010*/  LDL.LU R10, [R1+0x2010] ;  /* 0x00201000010a7983 */ /* 0x000ea20000300800 */
[----:B0-----:R-:W-:-:S03]  /*59020*/  IADD3 R0, R3, c[0x0][0x198], RZ ;  /* 0x0000660003007a10 */ /* 0x001fc60007ffe0ff */
[----:B------:R-:W2:Y:S01]  /*59030*/  LDL.LU R11, [R1+0x200c] ;  /* 0x00200c00010b7983 */ /* 0x000ea20000300800 */
[----:B-1----:R-:W-:-:S04]  /*59040*/  IMAD.WIDE R4, R3, 0x2, R52 ;  /* 0x0000000203047825 */ /* 0x002fc800078e0234 */
[C---:B------:R-:W-:Y:S01]  /*59050*/  IMAD.WIDE R8, R0.reuse, 0x2, R58 ;  /* 0x0000000200087825 */ /* 0x040fe200078e023a */
[----:B------:R0:W-:Y:S04]  /*59060*/  @P2 STG.E.U16 [R4.64], R60 ;  /* 0x0000003c04002986 */ /* 0x0001e8000c101504 */
[----:B----4-:R1:W-:Y:S01]  /*59070*/  @P5 STG.E.U16 [R8.64], R61 ;  /* 0x0000003d08005986 */ /* 0x0103e2000c101504 */
[----:B------:R-:W-:Y:S02]  /*59080*/  ISETP.LT.AND P4, PT, R35, c[0x0][0x178], !P3 ;  /* 0x00005e0023007a0c */ /* 0x000fe40005f81270 */
[----:B------:R-:W-:Y:S01]  /*59090*/  ISETP.LT.AND P3, PT, R31, c[0x0][0x178], !P3 ;  /* 0x00005e001f007a0c */ /* 0x000fe20005f61270 */
[C---:B0-----:R-:W-:Y:S01]  /*590a0*/  IMAD.WIDE R4, R0.reuse, 0x2, R54 ;  /* 0x0000000200047825 */ /* 0x041fe200078e0236 */
[----:B------:R-:W-:-:S03]  /*590b0*/  IADD3 R3, R0, c[0x0][0x198], RZ ;  /* 0x0000660000037a10 */ /* 0x000fc60007ffe0ff */
[----:B-1----:R-:W-:Y:S01]  /*590c0*/  IMAD.WIDE R8, R0, 0x2, R52 ;  /* 0x0000000200087825 */ /* 0x002fe200078e0234 */
[----:B------:R-:W-:Y:S02]  /*590d0*/  PRMT R60, R61, 0x7632, R60 ;  /* 0x000076323d3c7816 */ /* 0x000fe4000000003c */
[----:B------:R-:W-:Y:S02]  /*590e0*/  PRMT R19, R6, 0x7632, R19 ;  /* 0x0000763206137816 */ /* 0x000fe40000000013 */
[----:B---3--:R-:W-:Y:S01]  /*590f0*/  ISETP.GE.AND P0, PT, R13, c[0x0][0x17c], PT ;  /* 0x00005f000d007a0c */ /* 0x008fe20003f06270 */
[----:B------:R-:W-:-:S05]  /*59100*/  IMAD.WIDE R12, R0, 0x2, R56 ;  /* 0x00000002000c7825 */ /* 0x000fca00078e0238 */
[----:B------:R0:W-:Y:S04]  /*59110*/  @P6 STG.E.U16 [R12.64], R48 ;  /* 0x000000300c006986 */ /* 0x0001e8000c101504 */
[----:B0-----:R-:W3:Y:S01]  /*59120*/  LDL.LU R13, [R1+0x1e18] ;  /* 0x001e1800010d7983 */ /* 0x001ee20000300800 */
[----:B------:R-:W-:-:S03]  /*59130*/  PRMT R0, R48, 0x7632, R0 ;  /* 0x0000763230007816 */ /* 0x000fc60000000000 */
[----:B------:R-:W4:Y:S01]  /*59140*/  LDL.LU R61, [R1+0x1e1c] ;  /* 0x001e1c00013d7983 */ /* 0x000f220000300800 */
[----:B--2---:R-:W-:-:S03]  /*59150*/  PRMT R49, R47, 0x7632, R49 ;  /* 0x000076322f317816 */ /* 0x004fc60000000031 */
[----:B------:R-:W-:Y:S04]  /*59160*/  @P4 STG.E.U16 [R4.64], R47 ;  /* 0x0000002f04004986 */ /* 0x000fe8000c101504 */
[----:B------:R0:W-:Y:S04]  /*59170*/  @P3 STG.E.U16 [R8.64], R6 ;  /* 0x0000000608003986 */ /* 0x0001e8000c101504 */
[----:B------:R-:W2:Y:S04]  /*59180*/  LDL.LU R48, [R1+0x18] ;  /* 0x0000180001307983 */ /* 0x000ea80000300800 */
[----:B0-----:R-:W2:Y:S04]  /*59190*/  LDL.LU R6, [R1+0x2008] ;  /* 0x0020080001067983 */ /* 0x001ea80000300800 */
[----:B------:R-:W2:Y:S01]  /*591a0*/  LDL.LU R47, [R1+0x1e20] ;  /* 0x001e2000012f7983 */ /* 0x000ea20000300800 */
[----:B------:R-:W-:-:S02]  /*591b0*/  ISETP.LT.AND P5, PT, R51, c[0x0][0x178], !P1 ;  /* 0x00005e0033007a0c */ /* 0x000fc40004fa1270 */
[----:B------:R-:W-:Y:S02]  /*591c0*/  ISETP.LT.AND P2, PT, R46, c[0x0][0x178], !P1 ;  /* 0x00005e002e007a0c */ /* 0x000fe40004f41270 */
[----:B------:R-:W-:Y:S01]  /*591d0*/  ISETP.LT.AND P3, PT, R35, c[0x0][0x178], !P1 ;  /* 0x00005e0023007a0c */ /* 0x000fe20004f61270 */
[----:B------:R-:W-:Y:S01]  /*591e0*/  IMAD.WIDE R4, R3, 0x2, R56 ;  /* 0x0000000203047825 */ /* 0x000fe200078e0238 */
[----:B------:R-:W-:-:S03]  /*591f0*/  ISETP.LT.AND P1, PT, R31, c[0x0][0x178], !P1 ;  /* 0x00005e001f007a0c */ /* 0x000fc60004f21270 */
[----:B------:R-:W-:Y:S01]  /*59200*/  IMAD.WIDE R8, R3, 0x2, R52 ;  /* 0x0000000203087825 */ /* 0x000fe200078e0234 */
[----:B---3--:R-:W-:-:S03]  /*59210*/  ISETP.GE.AND P6, PT, R13, c[0x0][0x17c], PT ;  /* 0x00005f000d007a0c */ /* 0x008fc60003fc6270 */
[----:B------:R-:W-:-:S05]  /*59220*/  IMAD.WIDE R12, R3, 0x2, R58 ;  /* 0x00000002030c7825 */ /* 0x000fca00078e023a */
[----:B------:R-:W-:Y:S04]  /*59230*/  @P5 STG.E.U16 [R12.64], R60 ;  /* 0x0000003c0c005986 */ /* 0x000fe8000c101504 */
[----:B------:R0:W-:Y:S02]  /*59240*/  @P2 STG.E.U16 [R4.64], R0 ;  /* 0x0000000004002986 */ /* 0x0001e4000c101504 */
[----:B0-----:R-:W-:-:S05]  /*59250*/  IMAD.WIDE R4, R3, 0x2, R54 ;  /* 0x0000000203047825 */ /* 0x001fca00078e0236 */
[----:B------:R0:W-:Y:S04]  /*59260*/  @P3 STG.E.U16 [R4.64], R49 ;  /* 0x0000003104003986 */ /* 0x0001e8000c101504 */
[----:B------:R1:W-:Y:S04]  /*59270*/  @P1 STG.E.U16 [R8.64], R19 ;  /* 0x0000001308001986 */ /* 0x0003e8000c101504 */
[----:B0-----:R-:W3:Y:S04]  /*59280*/  LDL.LU R5, [R1+0x278] ;  /* 0x0002780001057983 */ /* 0x001ee80000300800 */
[----:B-1----:R-:W3:Y:S01]  /*59290*/  LDL.LU R9, [R1+0x28] ;  /* 0x0000280001097983 */ /* 0x002ee20000300800 */
[----:B--2---:R-:W-:-:S03]  /*592a0*/  ISETP.GE.AND P1, PT, R47, c[0x0][0x17c], PT ;  /* 0x00005f002f007a0c */ /* 0x004fc60003f26270 */
[----:B------:R-:W2:Y:S04]  /*592b0*/  LDL.LU R19, [R1+0x2a8] ;  /* 0x0002a80001137983 */ /* 0x000ea80000300800 */
[----:B------:R-:W2:Y:S04]  /*592c0*/  LDL.LU R49, [R1+0x38] ;  /* 0x0000380001317983 */ /* 0x000ea80000300800 */
[----:B------:R-:W2:Y:S01]  /*592d0*/  LDL.LU R47, [R1+0x1e24] ;  /* 0x001e2400012f7983 */ /* 0x000ea20000300800 */
[----:B------:R-:W-:Y:S02]  /*592e0*/  ISETP.LT.AND P5, PT, R51, c[0x0][0x178], !P0 ;  /* 0x00005e0033007a0c */ /* 0x000fe400047a1270 */
[----:B------:R-:W-:-:S02]  /*592f0*/  IADD3 R0, R3, c[0x0][0x198], RZ ;  /* 0x0000660003007a10 */ /* 0x000fc40007ffe0ff */
[----:B------:R-:W-:-:S03]  /*59300*/  ISETP.LT.AND P4, PT, R46, c[0x0][0x178], !P0 ;  /* 0x00005e002e007a0c */ /* 0x000fc60004781270 */
[C---:B------:R-:W-:Y:S01]  /*59310*/  IMAD.WIDE R12, R0.reuse, 0x2, R58 ;  /* 0x00000002000c7825 */ /* 0x040fe200078e023a */
[----:B----4-:R-:W-:Y:S02]  /*59320*/  ISETP.GE.AND P2, PT, R61, c[0x0][0x17c], PT ;  /* 0x00005f003d007a0c */ /* 0x010fe40003f46270 */
[----:B------:R-:W-:Y:S01]  /*59330*/  ISETP.LT.AND P3, PT, R51, c[0x0][0x178], !P6 ;  /* 0x00005e0033007a0c */ /* 0x000fe20007761270 */
[C---:B------:R-:W-:Y:S01]  /*59340*/  IMAD.WIDE R60, R0.reuse, 0x2, R56 ;  /* 0x00000002003c7825 */ /* 0x040fe200078e0238 */
[----:B------:R-:W-:Y:S01]  /*59350*/  IADD3 R3, R0, c[0x0][0x198], RZ ;  /* 0x0000660000037a10 */ /* 0x000fe20007ffe0ff */
[----:B---3--:R0:W-:Y:S01]  /*59360*/  @P5 STG.E.U16 [R12.64], R5 ;  /* 0x000000050c005986 */ /* 0x0081e2000c101504 */
[----:B------:R-:W-:Y:S02]  /*59370*/  ISETP.LT.AND P5, PT, R35, c[0x0][0x178], !P0 ;  /* 0x00005e0023007a0c */ /* 0x000fe400047a1270 */
[----:B------:R-:W-:Y:S01]  /*59380*/  ISETP.LT.AND P0, PT, R31, c[0x0][0x178], !P0 ;  /* 0x00005e001f007a0c */ /* 0x000fe20004701270 */
[----:B------:R1:W-:Y:S01]  /*59390*/  @P4 STG.E.U16 [R60.64], R9 ;  /* 0x000000093c004986 */ /* 0x0003e2000c101504 */
[----:B------:R-:W-:-:S02]  /*593a0*/  PRMT R6, R5, 0x7632, R6 ;  /* 0x0000763205067816 */ /* 0x000fc40000000006 */
[----:B------:R-:W-:Y:S02]  /*593b0*/  PRMT R50, R9, 0x7632, R50 ;  /* 0x0000763209327816 */ /* 0x000fe40000000032 */
[----:B------:R-:W-:Y:S01]  /*593c0*/  ISETP.LT.AND P4, PT, R46, c[0x0][0x178], !P6 ;  /* 0x00005e002e007a0c */ /* 0x000fe20007781270 */
[----:B0-----:R-:W-:-:S04]  /*593d0*/  IMAD.WIDE R4, R0, 0x2, R54 ;  /* 0x0000000200047825 */ /* 0x001fc800078e0236 */
[----:B-1----:R-:W-:Y:S01]  /*593e0*/  IMAD.WIDE R8, R0, 0x2, R52 ;  /* 0x0000000200087825 */ /* 0x002fe200078e0234 */
[----:B------:R-:W-:Y:S03]  /*593f0*/  @P5 STG.E.U16 [R4.64], R48 ;  /* 0x0000003004005986 */ /* 0x000fe6000c101504 */
[C---:B------:R-:W-:Y:S01]  /*59400*/  IMAD.WIDE R12, R3.reuse, 0x2, R58 ;  /* 0x00000002030c7825 */ /* 0x040fe200078e023a */
[----:B------:R-:W-:Y:S04]  /*59410*/  @P0 STG.E.U16 [R8.64], R10 ;  /* 0x0000000a08000986 */ /* 0x000fe8000c101504 */
[----:B------:R0:W-:Y:S01]  /*59420*/  @P3 STG.E.U16 [R12.64], R6 ;  /* 0x000000060c003986 */ /* 0x0001e2000c101504 */
[----:B------:R-:W-:-:S05]  /*59430*/  IMAD.WIDE R60, R3, 0x2, R56 ;  /* 0x00000002033c7825 */ /* 0x000fca00078e0238 */
[----:B------:R1:W-:Y:S04]  /*59440*/  @P4 STG.E.U16 [R60.64], R50 ;  /* 0x000000323c004986 */ /* 0x0003e8000c101504 */
[----:B0-----:R-:W3:Y:S01]  /*59450*/  LDL.LU R6, [R1+0x2004] ;  /* 0x0020040001067983 */ /* 0x001ee20000300800 */
[----:B--2---:R-:W-:-:S03]  /*59460*/  ISETP.GE.AND P4, PT, R47, c[0x0][0x17c], PT ;  /* 0x00005f002f007a0c */ /* 0x004fc60003f86270 */
[----:B-1----:R-:W2:Y:S04]  /*59470*/  LDL.LU R50, [R1+0x1e28] ;  /* 0x001e280001327983 */ /* 0x002ea80000300800 */
[----:B------:R-:W4:Y:S01]  /*59480*/  LDL.LU R47, [R1+0x1e2c] ;  /* 0x001e2c00012f7983 */ /* 0x000f220000300800 */
[----:B------:R-:W-:Y:S02]  /*59490*/  ISETP.LT.AND P5, PT, R35, c[0x0][0x178], !P6 ;  /* 0x00005e0023007a0c */ /* 0x000fe400077a1270 */
[----:B------:R-:W-:Y:S01]  /*594a0*/  ISETP.LT.AND P6, PT, R31, c[0x0][0x178], !P6 ;  /* 0x00005e001f007a0c */ /* 0x000fe200077c1270 */
[----:B------:R-:W-:Y:S01]  /*594b0*/  IMAD.WIDE R4, R3, 0x2, R54 ;  /* 0x0000000203047825 */ /* 0x000fe200078e0236 */
[----:B------:R-:W-:Y:S02]  /*594c0*/  ISETP.LT.AND P0, PT, R51, c[0x0][0x178], !P2 ;  /* 0x00005e0033007a0c */ /* 0x000fe40005701270 */
[----:B------:R-:W-:-:S02]  /*594d0*/  PRMT R10, R48, 0x7632, R10 ;  /* 0x00007632300a7816 */ /* 0x000fc4000000000a */
[C---:B------:R-:W-:Y:S01]  /*594e0*/  IADD3 R0, R3.reuse, c[0x0][0x198], RZ ;  /* 0x0000660003007a10 */ /* 0x040fe20007ffe0ff */
[----:B------:R-:W-:Y:S01]  /*594f0*/  IMAD.WIDE R8, R3, 0x2, R52 ;  /* 0x0000000203087825 */ /* 0x000fe200078e0234 */
[----:B------:R-:W-:Y:S01]  /*59500*/  ISETP.LT.AND P3, PT, R46, c[0x0][0x178], !P2 ;  /* 0x00005e002e007a0c */ /* 0x000fe20005761270 */
[----:B------:R-:W2:Y:S01]  /*59510*/  LDL.LU R48, [R1+0x2b8] ;  /* 0x0002b80001307983 */ /* 0x000ea20000300800 */
[----:B------:R-:W-:-:S03]  /*59520*/  PRMT R60, R10, 0x7632, R60 ;  /* 0x000076320a3c7816 */ /* 0x000fc6000000003c */
[----:B------:R0:W-:Y:S01]  /*59530*/  @P5 STG.E.U16 [R4.64], R10 ;  /* 0x0000000a04005986 */ /* 0x0001e2000c101504 */
[----:B------:R-:W-:Y:S02]  /*59540*/  ISETP.LT.AND P5, PT, R35, c[0x0][0x178], !P2 ;  /* 0x00005e0023007a0c */ /* 0x000fe400057a1270 */
[----:B------:R-:W-:Y:S01]  /*59550*/  ISETP.LT.AND P2, PT, R31, c[0x0][0x178], !P2 ;  /* 0x00005e001f007a0c */ /* 0x000fe20005741270 */
[----:B------:R1:W-:Y:S01]  /*59560*/  @P6 STG.E.U16 [R8.64], R60 ;  /* 0x0000003c08006986 */ /* 0x0003e2000c101504 */
[----:B------:R-:W-:Y:S01]  /*59570*/  ISETP.LT.AND P6, PT, R51, c[0x0][0x178], !P1 ;  /* 0x00005e0033007a0c */ /* 0x000fe20004fc1270 */
[----:B------:R-:W-:-:S04]  /*59580*/  IMAD.WIDE R12, R0, 0x2, R56 ;  /* 0x00000002000c7825 */ /* 0x000fc800078e0238 */
[C---:B0-----:R-:W-:Y:S01]  /*59590*/  IMAD.WIDE R4, R0.reuse, 0x2, R58 ;  /* 0x0000000200047825 */ /* 0x041fe200078e023a */
[----:B------:R-:W-:-:S04]  /*595a0*/  IADD3 R3, R0, c[0x0][0x198], RZ ;  /* 0x0000660000037a10 */ /* 0x000fc80007ffe0ff */
[----:B------:R0:W-:Y:S01]  /*595b0*/  @P0 STG.E.U16 [R4.64], R19 ;  /* 0x0000001304000986 */ /* 0x0001e2000c101504 */
[----:B------:R-:W-:Y:S01]  /*595c0*/  ISETP.LT.AND P0, PT, R46, c[0x0][0x178], !P1 ;  /* 0x00005e002e007a0c */ /* 0x000fe20004f01270 */
[C---:B-1----:R-:W-:Y:S02]  /*595d0*/  IMAD.WIDE R8, R0.reuse, 0x2, R52 ;  /* 0x0000000200087825 */ /* 0x042fe400078e0234 */
[----:B------:R1:W-:Y:S01]  /*595e0*/  @P3 STG.E.U16 [R12.64], R49 ;  /* 0x000000310c003986 */ /* 0x0003e2000c101504 */
[----:B------:R-:W-:Y:S01]  /*595f0*/  PRMT R10, R19, 0x7632, R10 ;  /* 0x00007632130a7816 */ /* 0x000fe2000000000a */
[----:B0-----:R-:W-:Y:S01]  /*59600*/  IMAD.WIDE R4, R0, 0x2, R54 ;  /* 0x0000000200047825 */ /* 0x001fe200078e0236 */
[----:B------:R-:W-:Y:S01]  /*59610*/  PRMT R0, R49, 0x7632, R0 ;  /* 0x0000763231007816 */ /* 0x000fe20000000000 */
[----:B------:R-:W2:Y:S02]  /*59620*/  LDL.LU R19, [R1+0x68] ;  /* 0x0000680001137983 */ /* 0x000ea40000300800 */
[----:B-1----:R-:W-:-:S02]  /*59630*/  IMAD.WIDE R12, R3, 0x2, R58 ;  /* 0x00000002030c7825 */ /* 0x002fc400078e023a */
[----:B------:R-:W2:Y:S04]  /*59640*/  LDL.LU R60, [R1+0x58] ;  /* 0x00005800013c7983 */ /* 0x000ea80000300800 */
[----:B------:R-:W2:Y:S04]  /*59650*/  LDL.LU R61, [R1+0x48] ;  /* 0x00004800013d7983 */ /* 0x000ea80000300800 */
[----:B---3--:R-:W-:Y:S04]  /*59660*/  @P5 STG.E.U16 [R4.64], R6 ;  /* 0x0000000604005986 */ /* 0x008fe8000c101504 */
[----:B------:R0:W-:Y:S04]  /*59670*/  @P2 STG.E.U16 [R8.64], R14 ;  /* 0x0000000e08002986 */ /* 0x0001e8000c101504 */
[----:B------:R-:W-:Y:S01]  /*59680*/  @P6 STG.E.U16 [R12.64], R10 ;  /* 0x0000000a0c006986 */ /* 0x000fe2000c101504 */
[----:B0-----:R-:W-:-:S05]  /*59690*/  IMAD.WIDE R8, R3, 0x2, R56 ;  /* 0x0000000203087825 */ /* 0x001fca00078e0238 */
[----:B------:R0:W-:Y:S01]  /*596a0*/  @P0 STG.E.U16 [R8.64], R0 ;  /* 0x0000000008000986 */ /* 0x0001e2000c101504 */
[----:B----4-:R-:W-:-:S03]  /*596b0*/  ISETP.GE.AND P0, PT, R47, c[0x0][0x17c], PT ;  /* 0x00005f002f007a0c */ /* 0x010fc60003f06270 */
[----:B------:R-:W3:Y:S01]  /*596c0*/  LDL.LU R47, [R1+0x1e30] ;  /* 0x001e3000012f7983 */ /* 0x000ee20000300800 */
[----:B------:R-:W-:Y:S02]  /*596d0*/  ISETP.LT.AND P5, PT, R35, c[0x0][0x178], !P1 ;  /* 0x00005e0023007a0c */ /* 0x000fe40004fa1270 */
[----:B------:R-:W-:Y:S01]  /*596e0*/  ISETP.LT.AND P1, PT, R31, c[0x0][0x178], !P1 ;  /* 0x00005e001f007a0c */ /* 0x000fe20004f21270 */
[----:B------:R-:W-:Y:S01]  /*596f0*/  IMAD.WIDE R4, R3, 0x2, R54 ;  /* 0x0000000203047825 */ /* 0x000fe200078e0236 */
[----:B------:R-:W-:Y:S02]  /*59700*/  ISETP.LT.AND P6, PT, R51, c[0x0][0x178], !P4 ;  /* 0x00005e0033007a0c */ /* 0x000fe400067c1270 */
[----:B------:R-:W-:Y:S02]  /*59710*/  PRMT R6, R6, 0x7632, R6 ;  /* 0x0000763206067816 */ /* 0x000fe40000000006 */
[----:B------:R-:W-:Y:S02]  /*59720*/  ISETP.LT.AND P2, PT, R46, c[0x0][0x178], !P4 ;  /* 0x00005e002e007a0c */ /* 0x000fe40006741270 */
[----:B0-----:R-:W-:-:S02]  /*59730*/  IADD3 R0, R3, c[0x0][0x198], RZ ;  /* 0x0000660003007a10 */ /* 0x001fc40007ffe0ff */
[----:B------:R-:W-:Y:S01]  /*59740*/  PRMT R14, R14, 0x7632, R14 ;  /* 0x000076320e0e7816 */ /* 0x000fe2000000000e */
[----:B------:R0:W-:Y:S02]  /*59750*/  @P5 STG.E.U16 [R4.64], R6 ;  /* 0x0000000604005986 */ /* 0x0001e4000c101504 */
[----:B------:R-:W-:-:S04]  /*59760*/  IMAD.WIDE R8, R0, 0x2, R58 ;  /* 0x0000000200087825 */ /* 0x000fc800078e023a */
[----:B------:R-:W-:-:S04]  /*59770*/  IMAD.WIDE R12, R0, 0x2, R56 ;  /* 0x00000002000c7825 */ /* 0x000fc800078e0238 */
[----:B0-----:R-:W-:Y:S01]  /*59780*/  IMAD.WIDE R4, R3, 0x2, R52 ;  /* 0x0000000203047825 */ /* 0x001fe200078e0234 */
[----:B--2---:R-:W-:Y:S02]  /*59790*/  ISETP.GE.AND P3, PT, R50, c[0x0][0x17c], PT ;  /* 0x00005f0032007a0c */ /* 0x004fe40003f66270 */
[----:B------:R-:W2:Y:S01]  /*597a0*/  LDL.LU R50, [R1+0x2d8] ;  /* 0x0002d80001327983 */ /* 0x000ea20000300800 */
[----:B------:R-:W-:-:S03]  /*597b0*/  IADD3 R3, R0, c[0x0][0x198], RZ ;  /* 0x0000660000037a10 */ /* 0x000fc60007ffe0ff */
[----:B------:R0:W-:Y:S04]  /*597c0*/  @P1 STG.E.U16 [R4.64], R14 ;  /* 0x0000000e04001986 */ /* 0x0001e8000c101504 */
[----:B------:R1:W-:Y:S04]  /*597d0*/  @P6 STG.E.U16 [R8.64], R48 ;  /* 0x0000003008006986 */ /* 0x0003e8000c101504 */
[----:B------:R4:W-:Y:S04]  /*597e0*/  @P2 STG.E.U16 [R12.64], R19 ;  /* 0x000000130c002986 */ /* 0x0009e8000c101504 */
[----:B------:R-:W2:Y:S01]  /*597f0*/  LDL.LU R49, [R1+0x2c8] ;  /* 0x0002c80001317983 */ /* 0x000ea20000300800 */
[----:B0-----:R-:W-:-:S04]  /*59800*/  IMAD.WIDE R4, R0, 0x2, R54 ;  /* 0x0000000200047825 */ /* 0x001fc800078e0236 */
[----:B-1----:R-:W-:Y:S01]  /*59810*/  IMAD.WIDE R8, R0, 0x2, R52 ;  /* 0x0000000200087825 */ /* 0x002fe200078e0234 */
[----:B------:R-:W-:Y:S02]  /*59820*/  PRMT R0, R19, 0x7632, R0 ;  /* 0x0000763213007816 */ /* 0x000fe40000000000 */
[----:B---3--:R-:W-:Y:S02]  /*59830*/  ISETP.GE.AND P2, PT, R47, c[0x0][0x17c], PT ;  /* 0x00005f002f007a0c */ /* 0x008fe40003f46270 */
[----:B------:R-:W3:Y:S04]  /*59840*/  LDL.LU R47, [R1+0x1e34] ;  /* 0x001e3400012f7983 */ /* 0x000ee80000300800 */
[----:B----4-:R-:W4:Y:S01]  /*59850*/  LDL.LU R19, [R1+0x1e38] ;  /* 0x001e380001137983 */ /* 0x010f220000300800 */
[----:B------:R-:W-:-:S03]  /*59860*/  PRMT R6, R48, 0x7632, R6 ;  /* 0x0000763230067816 */ /* 0x000fc60000000006 */
[----:B------:R-:W4:Y:S01]  /*59870*/  LDL.LU R48, [R1+0x88] ;  /* 0x0000880001307983 */ /* 0x000f220000300800 */
[----:B------:R-:W-:Y:S02]  /*59880*/  ISETP.LT.AND P5, PT, R35, c[0x0][0x178], !P4 ;  /* 0x00005e0023007a0c */ /* 0x000fe400067a1270 */
[----:B------:R-:W-:Y:S02]  /*59890*/  ISETP.LT.AND P4, PT, R31, c[0x0][0x178], !P4 ;  /* 0x00005e001f007a0c */ /* 0x000fe40006781270 */
[----:B------:R-:W-:Y:S02]  /*598a0*/  ISETP.LT.AND P6, PT, R51, c[0x0][0x178], !P3 ;  /* 0x00005e0033007a0c */ /* 0x000fe40005fc1270 */
[----:B------:R-:W-:Y:S01]  /*598b0*/  ISETP.LT.AND P1, PT, R46, c[0x0][0x178], !P3 ;  /* 0x00005e002e007a0c */ /* 0x000fe20005f21270 */
[----:B------:R-:W-:-:S06]  /*598c0*/  IMAD.WIDE R12, R3, 0x2, R58 ;  /* 0x00000002030c7825 */ /* 0x000fcc00078e023a */
[----:B------:R0:W-:Y:S04]  /*598d0*/  @P5 STG.E.U16 [R4.64], R60 ;  /* 0x0000003c04005986 */ /* 0x0001e8000c101504 */
[----:B------:R1:W-:Y:S01]  /*598e0*/  @P4 STG.E.U16 [R8.64], R61 ;  /* 0x0000003d08004986 */ /* 0x0003e2000c101504 */
[----:B------:R-:W-:Y:S02]  /*598f0*/  ISETP.LT.AND P4, PT, R35, c[0x0][0x178], !P3 ;  /* 0x00005e0023007a0c */ /* 0x000fe40005f81270 */
[----:B------:R-:W-:Y:S01]  /*59900*/  ISETP.LT.AND P3, PT, R31, c[0x0][0x178], !P3 ;  /* 0x00005e001f007a0c */ /* 0x000fe20005f61270 */
[----:B------:R1:W-:Y:S01]  /*59910*/  @P6 STG.E.U16 [R12.64], R6 ;  /* 0x000000060c006986 */ /* 0x0003e2000c101504 */
[----:B------:R-:W-:Y:S01]  /*59920*/  ISETP.LT.AND P6, PT, R51, c[0x0][0x178], !P0 ;  /* 0x00005e0033007a0c */ /* 0x000fe200047c1270 */
[----:B0-----:R-:W-:Y:S01]  /*59930*/  IMAD.WIDE R4, R3, 0x2, R56 ;  /* 0x0000000203047825 */ /* 0x001fe200078e0238 */
[----:B------:R-:W-:-:S04]  /*59940*/  ISETP.LT.AND P5, PT, R46, c[0x0][0x178], !P0 ;  /* 0x00005e002e007a0c */ /* 0x000fc800047a1270 */
[----:B------:R0:W-:Y:S01]  /*59950*/  @P1 STG.E.U16 [R4.64], R0 ;  /* 0x0000000004001986 */ /* 0x0001e2000c101504 */
[----:B------:R-:W-:Y:S01]  /*59960*/  PRMT R10, R60, 0x7632, R10 ;  /* 0x000076323c0a7816 */ /* 0x000fe2000000000a */
[----:B-1----:R-:W-:Y:S01]  /*59970*/  IMAD.WIDE R8, R3, 0x2, R52 ;  /* 0x0000000203087825 */ /* 0x002fe200078e0234 */
[----:B------:R-:W-:Y:S02]  /*59980*/  PRMT R6, R61, 0x7632, R6 ;  /* 0x000076323d067816 */ /* 0x000fe40000000006 */
[C---:B0-----:R-:W-:Y:S01]  /*59990*/  IADD3 R0, R3.reuse, c[0x0][0x198], RZ ;  /* 0x0000660003007a10 */ /* 0x041fe20007ffe0ff */
[----:B------:R-:W-:-:S04]  /*599a0*/  IMAD.WIDE R4, R3, 0x2, R54 ;  /* 0x0000000203047825 */ /* 0x000fc800078e0236 */
[C---:B------:R-:W-:Y:S01]  /*599b0*/  IMAD.WIDE R12, R0.reuse, 0x2, R58 ;  /* 0x00000002000c7825 */ /* 0x040fe200078e023a */
[----:B------:R0:W-:Y:S03]  /*599c0*/  @P4 STG.E.U16 [R4.64], R10 ;  /* 0x0000000a04004986 */ /* 0x0001e6000c101504 */
[----:B------:R-:W-:Y:S01]  /*599d0*/  IMAD.WIDE R60, R0, 0x2, R56 ;  /* 0x00000002003c7825 */ /* 0x000fe200078e0238 */
[----:B------:R1:W-:Y:S04]  /*599e0*/  @P3 STG.E.U16 [R8.64], R6 ;  /* 0x0000000608003986 */ /* 0x0003e8000c101504 */
[----:B--2---:R2:W-:Y:S04]  /*599f0*/  @P6 STG.E.U16 [R12.64], R50 ;  /* 0x000000320c006986 */ /* 0x0045e8000c101504 */
[----:B------:R0:W-:Y:S01]  /*59a00*/  @P5 STG.E.U16 [R60.64], R49 ;  /* 0x000000313c005986 */ /* 0x0001e2000c101504 */
[----:B------:R-:W-:-:S02]  /*59a10*/  ISETP.LT.AND P5, PT, R46, c[0x0][0x178], !P2 ;  /* 0x00005e002e007a0c */ /* 0x000fc400057a1270 */
[----:B---3--:R-:W-:Y:S02]  /*59a20*/  ISETP.GE.AND P1, PT, R47, c[0x0][0x17c], PT ;  /* 0x00005f002f007a0c */ /* 0x008fe40003f26270 */
[----:B----4-:R-:W-:Y:S02]  /*59a30*/  ISETP.GE.AND P3, PT, R19, c[0x0][0x17c], PT ;  /* 0x00005f0013007a0c */ /* 0x010fe40003f66270 */
[----:B------:R-:W3:Y:S04]  /*59a40*/  LDL.LU R19, [R1+0x27c] ;  /* 0x00027c0001137983 */ /* 0x000ee80000300800 */
[----:B------:R-:W4:Y:S04]  /*59a50*/  LDL.LU R47, [R1+0x1e3c] ;  /* 0x001e3c00012f7983 */ /* 0x000f280000300800 */
[----:B------:R-:W3:Y:S01]  /*59a60*/  LDL.LU R46, [R1+0x1e40] ;  /* 0x001e4000012e7983 */ /* 0x000ee20000300800 */
[----:B------:R-:W-:-:S02]  /*59a70*/  ISETP.LT.AND P6, PT, R35, c[0x0][0x178], !P0 ;  /* 0x00005e0023007a0c */ /* 0x000fc400047c1270 */
[----:B------:R-:W-:Y:S02]  /*59a80*/  ISETP.LT.AND P0, PT, R31, c[0x0][0x178], !P0 ;  /* 0x00005e001f007a0c */ /* 0x000fe40004701270 */
[----:B------:R-:W-:Y:S02]  /*59a90*/  ISETP.LT.AND P4, PT, R51, c[0x0][0x178], !P2 ;  /* 0x00005e0033007a0c */ /* 0x000fe40005781270 */
[C---:B------:R-:W-:Y:S01]  /*59aa0*/  IADD3 R3, R0.reuse, c[0x0][0x198], RZ ;  /* 0x0000660000037a10 */ /* 0x040fe20007ffe0ff */
[----:B0-----:R-:W-:Y:S01]  /*59ab0*/  IMAD.WIDE R4, R0, 0x2, R54 ;  /* 0x0000000200047825 */ /* 0x001fe200078e0236 */
[----:B------:R-:W-:Y:S02]  /*59ac0*/  PRMT R10, R50, 0x7632, R10 ;  /* 0x00007632320a7816 */ /* 0x000fe4000000000a */
[----:B-1----:R-:W-:Y:S01]  /*59ad0*/  PRMT R6, R49, 0x7632, R6 ;  /* 0x0000763231067816 */ /* 0x002fe20000000006 */
[----:B------:R-:W-:Y:S01]  /*59ae0*/  IMAD.WIDE R8, R0, 0x2, R52 ;  /* 0x0000000200087825 */ /* 0x000fe200078e0234 */
[----:B--2---:R-:W2:Y:S03]  /*59af0*/  LDL.LU R50, [R1+0x2c] ;  /* 0x00002c0001327983 */ /* 0x004ea60000300800 */
[C---:B------:R-:W-:Y:S01]  /*59b00*/  IMAD.WIDE R12, R3.reuse, 0x2, R58 ;  /* 0x00000002030c7825 */ /* 0x040fe200078e023a */
[----:B------:R-:W-:Y:S03]  /*59b10*/  @P6 STG.E.U16 [R4.64], R48 ;  /* 0x0000003004006986 */ /* 0x000fe6000c101504 */
[----:B------:R-:W-:Y:S01]  /*59b20*/  IMAD.WIDE R60, R3, 0x2, R56 ;  /* 0x00000002033c7825 */ /* 0x000fe200078e0238 */
[----:B------:R-:W-:Y:S04]  /*59b30*/  @P0 STG.E.U16 [R8.64], R7 ;  /* 0x0000000708000986 */ /* 0x000fe8000c101504 */
[----:B------:R-:W-:Y:S04]  /*59b40*/  @P4 STG.E.U16 [R12.64], R10 ;  /* 0x0000000a0c004986 */ /* 0x000fe8000c101504 */
[----:B------:R-:W2:Y:S04]  /*59b50*/  LDL.LU R49, [R1+0x1c] ;  /* 0x00001c0001317983 */ /* 0x000ea80000300800 */
[----:B------:R0:W-:Y:S04]  /*59b60*/  @P5 STG.E.U16 [R60.64], R6 ;  /* 0x000000063c005986 */ /* 0x0001e8000c101504 */
[----:B0-----:R-:W2:Y:S01]  /*59b70*/  LDL.LU R60, [R1+0xdc8] ;  /* 0x000dc800013c7983 */ /* 0x001ea20000300800 */
[----:B------:R-:W-:-:S02]  /*59b80*/  ISETP.LT.AND P6, PT, R35, c[0x0][0x178], !P2 ;  /* 0x00005e0023007a0c */ /* 0x000fc400057c1270 */
[----:B------:R-:W-:Y:S01]  /*59b90*/  ISETP.LT.AND P2, PT, R31, c[0x0][0x178], !P2 ;  /* 0x00005e001f007a0c */ /* 0x000fe20005741270 */
[----:B------:R-:W-:Y:S01]  /*59ba0*/  IMAD.WIDE R4, R3, 0x2, R54 ;  /* 0x0000000203047825 */ /* 0x000fe200078e0236 */
[----:B------:R-:W-:Y:S02]  /*59bb0*/  PRMT R6, R48, 0x7632, R6 ;  /* 0x0000763230067816 */ /* 0x000fe40000000006 */
[----:B------:R-:W-:Y:S01]  /*59bc0*/  ISETP.LT.AND P4, PT, R51, c[0x0][0x178], !P1 ;  /* 0x00005e0033007a0c */ /* 0x000fe20004f81270 */
[----:B------:R-:W-:Y:S01]  /*59bd0*/  IMAD.WIDE R8, R3, 0x2, R52 ;  /* 0x0000000203087825 */ /* 0x000fe200078e0234 */
[----:B------:R-:W-:Y:S02]  /*59be0*/  PRMT R10, R7, 0x7632, R10 ;  /* 0x00007632070a7816 */ /* 0x000fe4000000000a */
[----:B------:R-:W-:Y:S01]  /*59bf0*/  IADD3 R0, R3, c[0x0][0x198], RZ ;  /* 0x0000660003007a10 */ /* 0x000fe20007ffe0ff */
[----:B------:R-:W2:Y:S04]  /*59c00*/  LDL.LU R7, [R1+0x2000] ;  /* 0x0020000001077983 */ /* 0x000ea80000300800 */
[----:B------:R0:W-:Y:S04]  /*59c10*/  @P6 STG.E.U16 [R4.64], R6 ;  /* 0x0000000604006986 */ /* 0x0001e8000c101504 */
[----:B------:R-:W-:Y:S01]  /*59c20*/  @P2 STG.E.U16 [R8.64], R10 ;  /* 0x0000000a08002986 */ /* 0x000fe2000c101504 */
[----:B0-----:R-:W-:Y:S01]  /*59c30*/  IMAD.WIDE R4, R0, 0x2, R58 ;  /* 0x0000000200047825 */ /* 0x001fe200078e023a */
[----:B----4-:R-:W-:-:S02]  /*59c40*/  ISETP.GE.AND P0, PT, R47, c[0x0][0x17c], PT ;  /* 0x00005f002f007a0c */ /* 0x010fc40003f06270 */
[----:B------:R-:W4:Y:S01]  /*59c50*/  LDL.LU R47, [R1+0x1e44] ;  /* 0x001e4400012f7983 */ /* 0x000f220000300800 */
[----:B---3--:R-:W-:-:S03]  /*59c60*/  ISETP.GE.AND P2, PT, R46, c[0x0][0x17c], PT ;  /* 0x00005f002e007a0c */ /* 0x008fc60003f46270 */
[----:B------:R-:W3:Y:S01]  /*59c70*/  LDL.LU R46, [R1+0x1e48] ;  /* 0x001e4800012e7983 */ /* 0x000ee20000300800 */
[----:B------:R-:W-:-:S03]  /*59c80*/  PRMT R14, R19, 0x7632, R14 ;  /* 0x00007632130e7816 */ /* 0x000fc6000000000e */
[----:B------:R0:W-:Y:S04]  /*59c90*/  @P4 STG.E.U16 [R4.64], R19 ;  /* 0x0000001304004986 */ /* 0x0001e8000c101504 */
[----:B------:R-:W3:Y:S04]  /*59ca0*/  LDL.LU R48, [R1+0x2ac] ;  /* 0x0002ac0001307983 */ /* 0x000ee80000300800 */
[----:B0-----:R-:W3:Y:S01]  /*59cb0*/  LDL.LU R19, [R1+0x3c] ;  /* 0x00003c0001137983 */ /* 0x001ee20000300800 */
[----:B------:R-:W-:Y:S01]  /*59cc0*/  ISETP.LT.AND P6, PT, R35, c[0x0][0x178], !P1 ;  /* 0x00005e0023007a0c */ /* 0x000fe20004fc1270 */
[----:B------:R-:W-:Y:S01]  /*59cd0*/  IMAD.WIDE R12, R0, 0x2, R56 ;  /* 0x00000002000c7825 */ /* 0x000fe200078e0238 */
[----:B------:R-:W-:-:S03]  /*59ce0*/  ISETP.LT.AND P4, PT, R51, c[0x0][0x178], !P3 ;  /* 0x00005e0033007a0c */ /* 0x000fc60005f81270 */
[C---:B------:R-:W-:Y:S01]  /*59cf0*/  IMAD.WIDE R4, R0.reuse, 0x2, R54 ;  /* 0x0000000200047825 */ /* 0x040fe200078e0236 */
[----:B------:R-:W-:Y:S02]  /*59d00*/  IADD3 R3, R0, c[0x0][0x198], RZ ;  /* 0x0000660000037a10 */ /* 0x000fe40007ffe0ff */
[----:B--2---:R-:W-:Y:S02]  /*59d10*/  ISETP.LT.AND P5, PT, R60, c[0x0][0x178], !P1 ;  /* 0x00005e003c007a0c */ /* 0x004fe40004fa1270 */
[----:B------:R-:W-:Y:S01]  /*59d20*/  ISETP.LT.AND P1, PT, R31, c[0x0][0x178], !P1 ;  /* 0x00005e001f007a0c */ /* 0x000fe20004f21270 */
[----:B------:R-:W-:Y:S01]  /*59d30*/  IMAD.WIDE R8, R3, 0x2, R58 ;  /* 0x0000000203087825 */ /* 0x000fe200078e023a */
[----:B------:R-:W-:-:S09]  /*59d40*/  PRMT R6, R50, 0x7632, R6 ;  /* 0x0000763232067816 */ /* 0x000fd20000000006 */
[----:B------:R0:W-:Y:S01]  /*59d50*/  @P5 STG.E.U16 [R12.64], R50 ;  /* 0x000000320c005986 */ /* 0x0001e2000c101504 */
[----:B------:R-:W-:-:S03]  /*59d60*/  ISETP.LT.AND P5, PT, R60, c[0x0][0x178], !P3 ;  /* 0x00005e003c007a0c */ /* 0x000fc60005fa1270 */
[----:B------:R1:W-:Y:S01]  /*59d70*/  @P6 STG.E.U16 [R4.64], R49 ;  /* 0x0000003104006986 */ /* 0x0003e2000c101504 */
[----:B------:R-:W-:Y:S02]  /*59d80*/  ISETP.LT.AND P6, PT, R35, c[0x0][0x178], !P3 ;  /* 0x00005e0023007a0c */ /* 0x000fe40005fc1270 */
[----:B------:R-:W-:Y:S01]  /*59d90*/  ISETP.LT.AND P3, PT, R31, c[0x0][0x178], !P3 ;  /* 0x00005e001f007a0c */ /* 0x000fe20005f61270 */
[----:B0-----:R-:W-:-:S04]  /*59da0*/  IMAD.WIDE R12, R3, 0x2, R56 ;  /* 0x00000002030c7825 */ /* 0x001fc800078e0238 */
[----:B-1----:R-:W-:Y:S01]  /*59db0*/  IMAD.WIDE R4, R0, 0x2, R52 ;  /* 0x0000000200047825 */ /* 0x002fe200078e0234 */
[----:B------:R-:W-:-:S04]  /*59dc0*/  PRMT R10, R49, 0x7632, R10 ;  /* 0x00007632310a7816 */ /* 0x000fc8000000000a */
[----:B------:R0:W-:Y:S01]  /*59dd0*/  @P1 STG.E.U16 [R4.64], R11 ;  /* 0x0000000b04001986 */ /* 0x0001e2000c101504 */
[----:B------:R-:W-:-:S03]  /*59de0*/  PRMT R0, R11, 0x7632, R0 ;  /* 0x000076320b007816 */ /* 0x000fc60000000000 */
[----:B------:R1:W-:Y:S01]  /*59df0*/  @P4 STG.E.U16 [R8.64], R14 ;  /* 0x0000000e08004986 */ /* 0x0003e2000c101504 */
[----:B------:R-:W-:-:S03]  /*59e00*/  ISETP.LT.AND P4, PT, R51, c[0x0][0x178], !P0 ;  /* 0x00005e0033007a0c */ /* 0x000fc60004781270 */
[----:B------:R-:W-:Y:S01]  /*59e10*/  @P5 STG.E.U16 [R12.64], R6 ;  /* 0x000000060c005986 */ /* 0x000fe2000c101504 */
[----:B------:R-:W-:Y:S01]  /*59e20*/  ISETP.LT.AND P5, PT, R60, c[0x0][0x178], !P0 ;  /* 0x00005e003c007a0c */ /* 0x000fe200047a1270 */
[----:B0-----:R-:W-:-:S04]  /*59e30*/  IMAD.WIDE R4, R3, 0x2, R54 ;  /* 0x0000000203047825 */ /* 0x001fc800078e0236 */
[C---:B-1----:R-:W-:Y:S01]  /*59e40*/  IMAD.WIDE R8, R3.reuse, 0x2, R52 ;  /* 0x0000000203087825 */ /* 0x042fe200078e0234 */
[----:B------:R-:W-:Y:S01]  /*59e50*/  IADD3 R3, R3, c[0x0][0x198], RZ ;  /* 0x0000660003037a10 */ /* 0x000fe20007ffe0ff */
[----:B------:R0:W-:Y:S04]  /*59e60*/  @P6 STG.E.U16 [R4.64], R10 ;  /* 0x0000000a04006986 */ /* 0x0001e8000c101504 */
[----:B------:R1:W-:Y:S01]  /*59e70*/  @P3 STG.E.U16 [R8.64], R0 ;  /* 0x0000000008003986 */ /* 0x0003e2000c101504 */
[----:B0-----:R-:W-:-:S04]  /*59e80*/  IMAD.WIDE R4, R3, 0x2, R58 ;  /* 0x0000000203047825 */ /* 0x001fc800078e023a */
[----:B-1----:R-:W-:Y:S01]  /*59e90*/  IMAD.WIDE R8, R3, 0x2, R56 ;  /* 0x0000000203087825 */ /* 0x002fe200078e0238 */
[----:B----4-:R-:W-:Y:S02]  /*59ea0*/  ISETP.GE.AND P1, PT, R47, c[0x0][0x17c], PT ;  /* 0x00005f002f007a0c */ /* 0x010fe40003f26270 */
[----:B------:R-:W2:Y:S01]  /*59eb0*/  LDL.LU R47, [R1+0x1e4c] ;  /* 0x001e4c00012f7983 */ /* 0x000ea20000300800 */
[----:B---3--:R-:W-:-:S03]  /*59ec0*/  ISETP.GE.AND P3, PT, R46, c[0x0][0x17c], PT ;  /* 0x00005f002e007a0c */ /* 0x008fc60003f66270 */
[----:B------:R-:W3:Y:S04]  /*59ed0*/  LDL.LU R49, [R1+0x2bc] ;  /* 0x0002bc0001317983 */ /* 0x000ee80000300800 */
[----:B------:R-:W4:Y:S01]  /*59ee0*/  LDL.LU R46, [R1+0x1e50] ;  /* 0x001e5000012e7983 */ /* 0x000f220000300800 */
[----:B------:R-:W-:-:S03]  /*59ef0*/  PRMT R0, R48, 0x7632, R0 ;  /* 0x0000763230007816 */ /* 0x000fc60000000000 */
[----:B------:R0:W-:Y:S01]  /*59f00*/  @P4 STG.E.U16 [R4.64], R48 ;  /* 0x0000003004004986 */ /* 0x0001e2000c101504 */
[----:B------:R-:W-:-:S03]  /*59f10*/  PRMT R10, R19, 0x7632, R10 ;  /* 0x00007632130a7816 */ /* 0x000fc6000000000a */
[----:B------:R1:W-:Y:S04]  /*59f20*/  @P5 STG.E.U16 [R8.64], R19 ;  /* 0x0000001308005986 */ /* 0x0003e8000c101504 */
[----:B0-----:R-:W4:Y:S04]  /*59f30*/  LDL.LU R48, [R1+0x6c] ;  /* 0x00006c0001307983 */ /* 0x001f280000300800 */
[----:B-1----:R-:W4:Y:S01]  /*59f40*/  LDL.LU R19, [R1+0x5c] ;  /* 0x00005c0001137983 */ /* 0x002f220000300800 */
[----:B------:R-:W-:Y:S02]  /*59f50*/  ISETP.LT.AND P6, PT, R35, c[0x0][0x178], !P0 ;  /* 0x00005e0023007a0c */ /* 0x000fe400047c1270 */
[----:B------:R-:W-:-:S02]  /*59f60*/  ISETP.LT.AND P0, PT, R31, c[0x0][0x178], !P0 ;  /* 0x00005e001f007a0c */ /* 0x000fc40004701270 */
[----:B------:R-:W-:Y:S01]  /*59f70*/  ISETP.LT.AND P4, PT, R51, c[0x0][0x178], !P2 ;  /* 0x00005e0033007a0c */ /* 0x000fe20005781270 */
[C---:B------:R-:W-:Y:S01]  /*59f80*/  IMAD.WIDE R4, R3.reuse, 0x2, R54 ;  /* 0x0000000203047825 */ /* 0x040fe200078e0236 */
[----:B------:R-:W-:Y:S01]  /*59f90*/  ISETP.LT.AND P5, PT, R60, c[0x0][0x178], !P2 ;  /* 0x00005e003c007a0c */ /* 0x000fe200057a1270 */
[----:B------:R-:W4:Y:S02]  /*59fa0*/  LDL.LU R61, [R1+0x4c] ;  /* 0x00004c00013d7983 */ /* 0x000f240000300800 */
[C---:B------:R-:W-:Y:S01]  /*59fb0*/  IMAD.WIDE R8, R3.reuse, 0x2, R52 ;  /* 0x0000000203087825 */ /* 0x040fe200078e0234 */
[----:B------:R-:W-:-:S03]  /*59fc0*/  IADD3 R3, R3, c[0x0][0x198], RZ ;  /* 0x0000660003037a10 */ /* 0x000fc60007ffe0ff */
[----:B------:R0:W-:Y:S01]  /*59fd0*/  @P6 STG.E.U16 [R4.64], R7 ;  /* 0x0000000704006986 */ /* 0x0001e2000c101504 */
[----:B------:R-:W-:-:S03]  /*59fe0*/  PRMT R11, R7, 0x7632, R11 ;  /* 0x00007632070b7816 */ /* 0x000fc6000000000b */
[----:B------:R1:W-:Y:S01]  /*59ff0*/  @P0 STG.E.U16 [R8.64], R15 ;  /* 0x0000000f08000986 */ /* 0x0003e2000c101504 */
[----:B------:R-:W-:Y:S02]  /*5a000*/  ISETP.LT.AND P0, PT, R35, c[0x0][0x178], !P2 ;  /* 0x00005e0023007a0c */ /* 0x000fe40005701270 */
[----:B------:R-:W-:Y:S02]  /*5a010*/  ISETP.LT.AND P2, PT, R31, c[0x0][0x178], !P2 ;  /* 0x00005e001f007a0c */ /* 0x000fe40005741270 */
[----:B------:R-:W-:Y:S01]  /*5a020*/  ISETP.LT.AND P6, PT, R51, c[0x0][0x178], !P1 ;  /* 0x00005e0033007a0c */ /* 0x000fe20004fc1270 */
[----:B0-----:R-:W-:-:S04]  /*5a030*/  IMAD.WIDE R4, R3, 0x2, R58 ;  /* 0x0000000203047825 */ /* 0x001fc800078e023a */
[----:B------:R-:W-:Y:S01]  /*5a040*/  IMAD.WIDE R6, R3, 0x2, R56 ;  /* 0x0000000203067825 */ /* 0x000fe200078e0238 */
[----:B------:R0:W-:Y:S01]  /*5a050*/  @P4 STG.E.U16 [R4.64], R0 ;  /* 0x0000000004004986 */ /* 0x0001e2000c101504 */
[----:B-1----:R-:W-:Y:S02]  /*5a060*/  PRMT R15, R15, 0x7632, R15 ;  /* 0x000076320f0f7816 */ /* 0x002fe4000000000f */
[----:B------:R-:W-:Y:S01]  /*5a070*/  ISETP.LT.AND P4, PT, R60, c[0x0][0x178], !P1 ;  /* 0x00005e003c007a0c */ /* 0x000fe20004f81270 */
[----:B------:R1:W-:Y:S01]  /*5a080*/  @P5 STG.E.U16 [R6.64], R10 ;  /* 0x0000000a06005986 */ /* 0x0003e2000c101504 */
[----:B------:R-:W-:Y:S02]  /*5a090*/  ISETP.LT.AND P5, PT, R35, c[0x0][0x178], !P1 ;  /* 0x00005e0023007a0c */ /* 0x000fe40004fa1270 */
[C---:B0-----:R-:W-:Y:S01]  /*5a0a0*/  IADD3 R0, R3.reuse, c[0x0][0x198], RZ ;  /* 0x0000660003007a10 */ /* 0x041fe20007ffe0ff */
[----:B------:R-:W-:-:S04]  /*5a0b0*/  IMAD.WIDE R4, R3, 0x2, R54 ;  /* 0x0000000203047825 */ /* 0x000fc800078e0236 */
[----:B-1----:R-:W-:Y:S01]  /*5a0c0*/  IMAD.WIDE R6, R3, 0x2, R52 ;  /* 0x0000000203067825 */ /* 0x002fe200078e0234 */
[----:B------:R0:W-:Y:S03]  /*5a0d0*/  @P0 STG.E.U16 [R4.64], R11 ;  /* 0x0000000b04000986 */ /* 0x0001e6000c101504 */
[C---:B------:R-:W-:Y:S01]  /*5a0e0*/  IMAD.WIDE R8, R0.reuse, 0x2, R58 ;  /* 0x0000000200087825 */ /* 0x040fe200078e023a */
[----:B------:R1:W-:Y:S03]  /*5a0f0*/  @P2 STG.E.U16 [R6.64], R15 ;  /* 0x0000000f06002986 */ /* 0x0003e6000c101504 */
[----:B0-----:R-:W-:-:S04]  /*5a100*/  IMAD.WIDE R4, R0, 0x2, R54 ;  /* 0x0000000200047825 */ /* 0x001fc800078e0236 */
[----:B-1----:R-:W-:Y:S01]  /*5a110*/  IMAD.WIDE R6, R0, 0x2, R56 ;  /* 0x0000000200067825 */ /* 0x002fe200078e0238 */
[----:B--2---:R-:W-:Y:S01]  /*5a120*/  ISETP.GE.AND P0, PT, R47, c[0x0][0x17c], PT ;  /* 0x00005f002f007a0c */ /* 0x004fe20003f06270 */
[----:B---3--:R0:W-:Y:S01]  /*5a130*/  @P6 STG.E.U16 [R8.64], R49 ;  /* 0x0000003108006986 */ /* 0x0081e2000c101504 */
[----:B----4-:R-:W-:-:S03]  /*5a140*/  ISETP.GE.AND P6, PT, R46, c[0x0][0x17c], PT ;  /* 0x00005f002e007a0c */ /* 0x010fc60003fc6270 */
[----:B------:R-:W2:Y:S04]  /*5a150*/  LDL.LU R46, [R1+0x2dc] ;  /* 0x0002dc00012e7983 */ /* 0x000ea80000300800 */
[----:B------:R-:W3:Y:S01]  /*5a160*/  LDL.LU R47, [R1+0x2cc] ;  /* 0x0002cc00012f7983 */ /* 0x000ee20000300800 */
[----:B------:R-:W-:-:S03]  /*5a170*/  PRMT R10, R49, 0x7632, R10 ;  /* 0x00007632310a7816 */ /* 0x000fc6000000000a */
[----:B------:R1:W-:Y:S01]  /*5a180*/  @P4 STG.E.U16 [R6.64], R48 ;  /* 0x0000003006004986 */ /* 0x0003e2000c101504 */
[----:B0-----:R-:W-:-:S03]  /*5a190*/  PRMT R9, R48, 0x7632, R9 ;  /* 0x0000763230097816 */ /* 0x001fc60000000009 */
[----:B------:R0:W-:Y:S01]  /*5a1a0*/  @P5 STG.E.U16 [R4.64], R19 ;  /* 0x0000001304005986 */ /* 0x0001e2000c101504 */
[----:B------:R-:W-:-:S03]  /*5a1b0*/  PRMT R8, R19, 0x7632, R8 ;  /* 0x0000763213087816 */ /* 0x000fc60000000008 */
[----:B-1----:R-:W4:Y:S04]  /*5a1c0*/  LDL.LU R48, [R1+0x1e58] ;  /* 0x001e580001307983 */ /* 0x002f280000300800 */
[----:B0-----:R-:W4:Y:S04]  /*5a1d0*/  LDL.LU R19, [R1+0x1e54] ;  /* 0x001e540001137983 */ /* 0x001f280000300800 */
[----:B------:R-:W4:Y:S04]  /*5a1e0*/  LDL.LU R49, [R1+0x8c] ;  /* 0x00008c0001317983 */ /* 0x000f280000300800 */
[----:B------:R-:W4:Y:S01]  /*5a1f0*/  LDL.LU R50, [R1+0x7c] ;  /* 0x00007c0001327983 */ /* 0x000f220000300800 */
[----:B------:R-:W-:-:S02]  /*5a200*/  ISETP.LT.AND P1, PT, R31, c[0x0][0x178], !P1 ;  /* 0x00005e001f007a0c */ /* 0x000fc40004f21270 */
[----:B------:R-:W-:Y:S02]  /*5a210*/  ISETP.LT.AND P2, PT, R51, c[0x0][0x178], !P3 ;  /* 0x00005e0033007a0c */ /* 0x000fe40005f41270 */
[C---:B------:R-:W-:Y:S01]  /*5a220*/  IADD3 R3, R0.reuse, c[0x0][0x198], RZ ;  /* 0x0000660000037a10 */ /* 0x040fe20007ffe0ff */
[----:B------:R-:W-:Y:S01]  /*5a230*/  IMAD.WIDE R4, R0, 0x2, R52 ;  /* 0x0000000200047825 */ /* 0x000fe200078e0234 */
[----:B------:R-:W-:Y:S02]  /*5a240*/  ISETP.LT.AND P4, PT, R60, c[0x0][0x178], !P3 ;  /* 0x00005e003c007a0c */ /* 0x000fe40005f81270 */
[----:B------:R-:W-:Y:S01]  /*5a250*/  ISETP.LT.AND P5, PT, R35, c[0x0][0x178], !P3 ;  /* 0x00005e0023007a0c */ /* 0x000fe20005fa1270 */
[----:B------:R-:W-:Y:S01]  /*5a260*/  IMAD.WIDE R6, R3, 0x2, R58 ;  /* 0x0000000203067825 */ /* 0x000fe200078e023a */
[----:B------:R-:W-:-:S03]  /*5a270*/  ISETP.LT.AND P3, PT, R31, c[0x0][0x178], !P3 ;  /* 0x00005e001f007a0c */ /* 0x000fc60005f61270 */
[----:B------:R0:W-:Y:S01]  /*5a280*/  @P1 STG.E.U16 [R4.64], R61 ;  /* 0x0000003d04001986 */ /* 0x0001e2000c101504 */
[----:B------:R-:W-:-:S03]  /*5a290*/  ISETP.LT.AND P1, PT, R51, c[0x0][0x178], !P0 ;  /* 0x00005e0033007a0c */ /* 0x000fc60004721270 */
[----:B------:R1:W-:Y:S01]  /*5a2a0*/  @P2 STG.E.U16 [R6.64], R10 ;  /* 0x0000000a06002986 */ /* 0x0003e2000c101504 */
[----:B------:R-:W-:Y:S02]  /*5a2b0*/  ISETP.LT.AND P2, PT, R60, c[0x0][0x178], !P0 ;  /* 0x00005e003c007a0c */ /* 0x000fe40004741270 */
[C---:B------:R-:W-:Y:S01]  /*5a2c0*/  IADD3 R0, R3.reuse, c[0x0][0x198], RZ ;  /* 0x0000660003007a10 */ /* 0x040fe20007ffe0ff */
[----:B0-----:R-:W-:-:S04]  /*5a2d0*/  IMAD.WIDE R4, R3, 0x2, R56 ;  /* 0x0000000203047825 */ /* 0x001fc800078e0238 */
[----:B-1----:R-:W-:Y:S01]  /*5a2e0*/  IMAD.WIDE R6, R3, 0x2, R54 ;  /* 0x0000000203067825 */ /* 0x002fe200078e0236 */
[----:B------:R0:W-:Y:S01]  /*5a2f0*/  @P4 STG.E.U16 [R4.64], R9 ;  /* 0x0000000904004986 */ /* 0x0001e2000c101504 */
[----:B------:R-:W-:Y:S02]  /*5a300*/  PRMT R10, R61, 0x7632, R10 ;  /* 0x000076323d0a7816 */ /* 0x000fe4000000000a */
[----:B------:R-:W-:Y:S01]  /*5a310*/  ISETP.LT.AND P4, PT, R35, c[0x0][0x178], !P0 ;  /* 0x00005e0023007a0c */ /* 0x000fe20004781270 */
[----:B------:R1:W-:Y:S01]  /*5a320*/  @P5 STG.E.U16 [R6.64], R8 ;  /* 0x0000000806005986 */ /* 0x0003e2000c101504 */
[----:B------:R-:W-:Y:S01]  /*5a330*/  ISETP.LT.AND P0, PT, R31, c[0x0][0x178], !P0 ;  /* 0x00005e001f007a0c */ /* 0x000fe20004701270 */
[----:B0-----:R-:W-:-:S04]  /*5a340*/  IMAD.WIDE R4, R3, 0x2, R52 ;  /* 0x0000000203047825 */ /* 0x001fc800078e0234 */
[C---:B-1----:R-:W-:Y:S01]  /*5a350*/  IMAD.WIDE R6, R0.reuse, 0x2, R58 ;  /* 0x0000000200067825 */ /* 0x042fe200078e023a */
[----:B------:R0:W-:Y:S03]  /*5a360*/  @P3 STG.E.U16 [R4.64], R10 ;  /* 0x0000000a04003986 */ /* 0x0001e6000c101504 */
[C---:B------:R-:W-:Y:S01]  /*5a370*/  IMAD.WIDE R8, R0.reuse, 0x2, R56 ;  /* 0x0000000200087825 */ /* 0x040fe200078e0238 */
[----:B------:R-:W-:-:S03]  /*5a380*/  IADD3 R3, R0, c[0x0][0x198], RZ ;  /* 0x0000660000037a10 */ /* 0x000fc60007ffe0ff */
[----:B0-----:R-:W-:Y:S01]  /*5a390*/  IMAD.WIDE R4, R0, 0x2, R54 ;  /* 0x0000000200047825 */ /* 0x001fe200078e0236 */
[----:B--2---:R0:W-:Y:S04]  /*5a3a0*/  @P1 STG.E.U16 [R6.64], R46 ;  /* 0x0000002e06001986 */ /* 0x0041e8000c101504 */
[----:B---3--:R-:W-:Y:S01]  /*5a3b0*/  @P2 STG.E.U16 [R8.64], R47 ;  /* 0x0000002f08002986 */ /* 0x008fe2000c101504 */
[----:B------:R-:W-:Y:S02]  /*5a3c0*/  ISETP.LT.AND P2, PT, R51, c[0x0][0x178], !P6 ;  /* 0x00005e0033007a0c */ /* 0x000fe40007741270 */
[----:B------:R-:W-:Y:S02]  /*5a3d0*/  PRMT R11, R46, 0x7632, R11 ;  /* 0x000076322e0b7816 */ /* 0x000fe4000000000b */
[----:B------:R-:W-:Y:S01]  /*5a3e0*/  PRMT R10, R47, 0x7632, R10 ;  /* 0x000076322f0a7816 */ /* 0x000fe2000000000a */
[----:B0-----:R-:W-:Y:S01]  /*5a3f0*/  IMAD.WIDE R6, R3, 0x2, R58 ;  /* 0x0000000203067825 */ /* 0x001fe200078e023a */
[----:B----4-:R-:W-:-:S02]  /*5a400*/  ISETP.GE.AND P5, PT, R48, c[0x0][0x17c], PT ;  /* 0x00005f0030007a0c */ /* 0x010fc40003fa6270 */
[----:B------:R-:W-:Y:S02]  /*5a410*/  ISETP.GE.AND P3, PT, R19, c[0x0][0x17c], PT ;  /* 0x00005f0013007a0c */ /* 0x000fe40003f66270 */
[----:B------:R-:W2:Y:S04]  /*5a420*/  LDL.LU R19, [R1+0x160] ;  /* 0x0001600001137983 */ /* 0x000ea80000300800 */
[----:B------:R0:W-:Y:S01]  /*5a430*/  @P4 STG.E.U16 [R4.64], R49 ;  /* 0x0000003104004986 */ /* 0x0001e2000c101504 */
[----:B------:R-:W-:-:S03]  /*5a440*/  PRMT R12, R49, 0x7632, R12 ;  /* 0x00007632310c7816 */ /* 0x000fc6000000000c */
[----:B------:R-:W3:Y:S04]  /*5a450*/  LDL.LU R48, [R1+0xa0] ;  /* 0x0000a00001307983 */ /* 0x000ee80000300800 */
[----:B------:R-:W4:Y:S01]  /*5a460*/  LDL.LU R46, [R1+0x1e5c] ;  /* 0x001e5c00012e7983 */ /* 0x000f220000300800 */
[----:B0-----:R-:W-:-:S03]  /*5a470*/  IMAD.WIDE R4, R0, 0x2, R52 ;  /* 0x0000000200047825 */ /* 0x001fc600078e0234 */
[----:B------:R-:W4:Y:S04]  /*5a480*/  LDL.LU R47, [R1+0xe0] ;  /* 0x0000e000012f7983 */ /* 0x000f280000300800 */
[----:B------:R-:W-:Y:S04]  /*5a490*/  @P0 STG.E.U16 [R4.64], R50 ;  /* 0x0000003204000986 */ /* 0x000fe8000c101504 */
[----:B------:R-:W4:Y:S04]  /*5a4a0*/  LDL.LU R49, [R1+0x90] ;  /* 0x0000900001317983 */ /* 0x000f280000300800 */
[----:B------:R0:W-:Y:S04]  /*5a4b0*/  @P2 STG.E.U16 [R6.64], R11 ;  /* 0x0000000b06002986 */ /* 0x0001e8000c101504 */
[----:B0-----:R-:W4:Y:S01]  /*5a4c0*/  LDL.LU R11, [R1+0x1e60] ;  /* 0x001e6000010b7983 */ /* 0x001f220000300800 */
[----:B------:R-:W-:-:S02]  /*5a4d0*/  ISETP.LT.AND P1, PT, R60, c[0x0][0x178], !P6 ;  /* 0x00005e003c007a0c */ /* 0x000fc40007721270 */
[----:B------:R-:W-:Y:S01]  /*5a4e0*/  ISETP.LT.AND P4, PT, R35, c[0x0][0x178], !P6 ;  /* 0x00005e0023007a0c */ /* 0x000fe20007781270 */
[----:B------:R-:W-:Y:S01]  /*5a4f0*/  IMAD.WIDE R8, R3, 0x2, R56 ;  /* 0x0000000203087825 */ /* 0x000fe200078e0238 */
[----:B------:R-:W-:Y:S02]  /*5a500*/  ISETP.LT.AND P6, PT, R31, c[0x0][0x178], !P6 ;  /* 0x00005e001f007a0c */ /* 0x000fe400077c1270 */
[----:B------:R-:W-:Y:S01]  /*5a510*/  ISETP.LT.AND P0, PT, R51, c[0x0][0x178], !P5 ;  /* 0x00005e0033007a0c */ /* 0x000fe20006f01270 */
[C---:B------:R-:W-:Y:S01]  /*5a520*/  IMAD.WIDE R4, R3.reuse, 0x2, R54 ;  /* 0x0000000203047825 */ /* 0x040fe200078e0236 */
[----:B------:R-:W-:-:S05]  /*5a530*/  IADD3 R0, R3, c[0x0][0x198], RZ ;  /* 0x0000660003007a10 */ /* 0x000fca0007ffe0ff */
[----:B------:R0:W-:Y:S01]  /*5a540*/  @P1 STG.E.U16 [R8.64], R10 ;  /* 0x0000000a08001986 */ /* 0x0001e2000c101504 */
[----:B------:R-:W-:Y:S01]  /*5a550*/  ISETP.LT.AND P1, PT, R60, c[0x0][0x178], !P5 ;  /* 0x00005e003c007a0c */ /* 0x000fe20006f21270 */
[----:B------:R-:W-:Y:S02]  /*5a560*/  IMAD.WIDE R6, R3, 0x2, R52 ;  /* 0x0000000203067825 */ /* 0x000fe400078e0234 */
[----:B------:R1:W-:Y:S01]  /*5a570*/  @P4 STG.E.U16 [R4.64], R12 ;  /* 0x0000000c04004986 */ /* 0x0003e2000c101504 */
[----:B------:R-:W-:Y:S02]  /*5a580*/  IADD3 R3, R0, c[0x0][0x198], RZ ;  /* 0x0000660000037a10 */ /* 0x000fe40007ffe0ff */
[----:B0-----:R-:W-:Y:S01]  /*5a590*/  PRMT R10, R50, 0x7632, R10 ;  /* 0x00007632320a7816 */ /* 0x001fe2000000000a */
[----:B------:R-:W-:-:S04]  /*5a5a0*/  IMAD.WIDE R8, R0, 0x2, R56 ;  /* 0x0000000200087825 */ /* 0x000fc800078e0238 */
[C---:B-1----:R-:W-:Y:S01]  /*5a5b0*/  IMAD.WIDE R4, R0.reuse, 0x2, R58 ;  /* 0x0000000200047825 */ /* 0x042fe200078e023a */
[----:B------:R0:W-:Y:S03]  /*5a5c0*/  @P6 STG.E.U16 [R6.64], R10 ;  /* 0x0000000a06006986 */ /* 0x0001e6000c101504 */
[----:B0-----:R-:W-:Y:S01]  /*5a5d0*/  IMAD.WIDE R6, R0, 0x2, R52 ;  /* 0x0000000200067825 */ /* 0x001fe200078e0234 */
[----:B--2---:R0:W-:Y:S01]  /*5a5e0*/  @P0 STG.E.U16 [R4.64], R19 ;  /* 0x0000001304000986 */ /* 0x0041e2000c101504 */
[----:B------:R-:W-:-:S03]  /*5a5f0*/  PRMT R10, R19, 0x7632, R10 ;  /* 0x00007632130a7816 */ /* 0x000fc6000000000a */
[----:B---3--:R1:W-:Y:S01]  /*5a600*/  @P1 STG.E.U16 [R8.64], R48 ;  /* 0x0000003008001986 */ /* 0x0083e2000c101504 */
[----:B----4-:R-:W-:Y:S01]  /*5a610*/  ISETP.GE.AND P2, PT, R46, c[0x0][0x17c], PT ;  /* 0x00005f002e007a0c */ /* 0x010fe20003f46270 */
[----:B0-----:R-:W-:Y:S02]  /*5a620*/  IMAD.WIDE R4, R0, 0x2, R54 ;  /* 0x0000000200047825 */ /* 0x001fe400078e0236 */
[----:B------:R-:W2:Y:S01]  /*5a630*/  LDL.LU R46, [R1+0x1e64] ;  /* 0x001e6400012e7983 */ /* 0x000ea20000300800 */
[----:B------:R-:W-:-:S03]  /*5a640*/  PRMT R0, R48, 0x7632, R0 ;  /* 0x0000763230007816 */ /* 0x000fc60000000000 */
[----:B------:R-:W3:Y:S04]  /*5a650*/  LDL.LU R50, [R1+0x170] ;  /* 0x0001700001327983 */ /* 0x000ee80000300800 */
[----:B------:R-:W4:Y:S04]  /*5a660*/  LDL.LU R19, [R1+0x120] ;  /* 0x0001200001137983 */ /* 0x000f280000300800 */
[----:B-1----:R-:W4:Y:S01]  /*5a670*/  LDL.LU R48, [R1+0xf0] ;  /* 0x0000f00001307983 */ /* 0x002f220000300800 */
[----:B------:R-:W-:-:S03]  /*5a680*/  ISETP.GE.AND P1, PT, R11, c[0x0][0x17c], PT ;  /* 0x00005f000b007a0c */ /* 0x000fc60003f26270 */
[----:B------:R-:W4:Y:S01]  /*5a690*/  LDL.LU R11, [R1+0x1e68] ;  /* 0x001e6800010b7983 */ /* 0x000f220000300800 */
[----:B------:R-:W-:Y:S02]  /*5a6a0*/  ISETP.LT.AND P4, PT, R35, c[0x0][0x178], !P5 ;  /* 0x00005e0023007a0c */ /* 0x000fe40006f81270 */
[----:B------:R-:W-:Y:S02]  /*5a6b0*/  ISETP.LT.AND P5, PT, R31, c[0x0][0x178], !P5 ;  /* 0x00005e001f007a0c */ /* 0x000fe40006fa1270 */
[----:B------:R-:W-:Y:S02]  /*5a6c0*/  ISETP.LT.AND P6, PT, R51, c[0x0][0x178], !P3 ;  /* 0x00005e0033007a0c */ /* 0x000fe40005fc1270 */
[----:B------:R-:W-:Y:S01]  /*5a6d0*/  ISETP.LT.AND P0, PT, R60, c[0x0][0x178], !P3 ;  /* 0x00005e003c007a0c */ /* 0x000fe20005f01270 */
[----:B------:R-:W-:-:S06]  /*5a6e0*/  IMAD.WIDE R8, R3, 0x2, R58 ;  /* 0x0000000203087825 */ /* 0x000fcc00078e023a */
[----:B------:R0:W-:Y:S01]  /*5a6f0*/  @P4 STG.E.U16 [R4.64], R47 ;  /* 0x0000002f04004986 */ /* 0x0001e2000c101504 */
[----:B------:R-:W-:-:S03]  /*5a700*/  ISETP.LT.AND P4, PT, R35, c[0x0][0x178], !P3 ;  /* 0x00005e0023007a0c */ /* 0x000fc60005f81270 */
[----:B------:R1:W-:Y:S01]  /*5a710*/  @P5 STG.E.U16 [R6.64], R49 ;  /* 0x0000003106005986 */ /* 0x0003e2000c101504 */
[----:B------:R-:W-:Y:S02]  /*5a720*/  ISETP.LT.AND P3, PT, R31, c[0x0][0x178], !P3 ;  /* 0x00005e001f007a0c */ /* 0x000fe40005f61270 */
[----:B------:R-:W-:Y:S01]  /*5a730*/  ISETP.LT.AND P5, PT, R51, c[0x0][0x178], !P2 ;  /* 0x00005e0033007a0c */ /* 0x000fe200057a1270 */
[----:B------:R1:W-:Y:S01]  /*5a740*/  @P6 STG.E.U16 [R8.64], R10 ;  /* 0x0000000a08006986 */ /* 0x0003e2000c101504 */
[----:B------:R-:W-:Y:S01]  /*5a750*/  ISETP.LT.AND P6, PT, R60, c[0x0][0x178], !P2 ;  /* 0x00005e003c007a0c */ /* 0x000fe200057c1270 */
[----:B0-----:R-:W-:-:S04]  /*5a760*/  IMAD.WIDE R4, R3, 0x2, R54 ;  /* 0x0000000203047825 */ /* 0x001fc800078e0236 */
[----:B-1----:R-:W-:Y:S01]  /*5a770*/  IMAD.WIDE R6, R3, 0x2, R56 ;  /* 0x0000000203067825 */ /* 0x002fe200078e0238 */
[----:B------:R-:W-:-:S04]  /*5a780*/  PRMT R8, R47, 0x7632, R8 ;  /* 0x000076322f087816 */ /* 0x000fc80000000008 */
[----:B------:R0:W-:Y:S01]  /*5a790*/  @P0 STG.E.U16 [R6.64], R0 ;  /* 0x0000000006000986 */ /* 0x0001e2000c101504 */
[----:B------:R-:W-:-:S03]  /*5a7a0*/  PRMT R10, R49, 0x7632, R10 ;  /* 0x00007632310a7816 */ /* 0x000fc6000000000a */
[----:B------:R1:W-:Y:S01]  /*5a7b0*/  @P4 STG.E.U16 [R4.64], R8 ;  /* 0x0000000804004986 */ /* 0x0003e2000c101504 */
[C---:B0-----:R-:W-:Y:S01]  /*5a7c0*/  IADD3 R0, R3.reuse, c[0x0][0x198], RZ ;  /* 0x0000660003007a10 */ /* 0x041fe20007ffe0ff */
[----:B-1----:R-:W-:-:S04]  /*5a7d0*/  IMAD.WIDE R4, R3, 0x2, R52 ;  /* 0x0000000203047825 */ /* 0x002fc800078e0234 */
[C---:B------:R-:W-:Y:S01]  /*5a7e0*/  IMAD.WIDE R6, R0.reuse, 0x2, R58 ;  /* 0x0000000200067825 */ /* 0x040fe200078e023a */
[----:B------:R0:W-:Y:S03]  /*5a7f0*/  @P3 STG.E.U16 [R4.64], R10 ;  /* 0x0000000a04003986 */ /* 0x0001e6000c101504 */
[C---:B------:R-:W-:Y:S01]  /*5a800*/  IMAD.WIDE R8, R0.reuse, 0x2, R56 ;  /* 0x0000000200087825 */ /* 0x040fe200078e0238 */
[----:B------:R-:W-:-:S03]  /*5a810*/  IADD3 R3, R0, c[0x0][0x198], RZ ;  /* 0x0000660000037a10 */ /* 0x000fc60007ffe0ff */
[----:B0-----:R-:W-:Y:S01]  /*5a820*/  IMAD.WIDE R4, R0, 0x2, R54 ;  /* 0x0000000200047825 */ /* 0x001fe200078e0236 */
[----:B--2---:R-:W-:Y:S02]  /*5a830*/  ISETP.GE.AND P0, PT, R46, c[0x0][0x17c], PT ;  /* 0x00005f002e007a0c */ /* 0x004fe40003f06270 */
[----:B------:R-:W2:Y:S04]  /*5a840*/  LDL.LU R46, [R1+0x180] ;  /* 0x00018000012e7983 */ /* 0x000ea80000300800 */
[----:B---3--:R0:W-:Y:S04]  /*5a850*/  @P5 STG.E.U16 [R6.64], R50 ;  /* 0x0000003206005986 */ /* 0x0081e8000c101504 */
[----:B----4-:R1:W-:Y:S04]  /*5a860*/  @P6 STG.E.U16 [R8.64], R19 ;  /* 0x0000001308006986 */ /* 0x0103e8000c101504 */
[----:B------:R-:W3:Y:S01]  /*5a870*/  LDL.LU R49, [R1+0x130] ;  /* 0x0001300001317983 */ /* 0x000ee20000300800 */
[----:B0-----:R-:W-:Y:S01]  /*5a880*/  IMAD.WIDE R6, R0, 0x2, R52 ;  /* 0x0000000200067825 */ /* 0x001fe200078e0234 */
[----:B------:R-:W-:-:S02]  /*5a890*/  PRMT R0, R19, 0x7632, R0 ;  /* 0x0000763213007816 */ /* 0x000fc40000000000 */
[----:B------:R-:W-:Y:S02]  /*5a8a0*/  ISETP.GE.AND P6, PT, R11, c[0x0][0x17c], PT ;  /* 0x00005f000b007a0c */ /* 0x000fe40003fc6270 */
[----:B------:R-:W4:Y:S04]  /*5a8b0*/  LDL.LU R11, [R1+0x1e6c] ;  /* 0x001e6c00010b7983 */ /* 0x000f280000300800 */
[----:B-1----:R-:W3:Y:S01]  /*5a8c0*/  LDL.LU R19, [R1+0x1e70] ;  /* 0x001e700001137983 */ /* 0x002ee20000300800 */
[----:B------:R-:W-:Y:S02]  /*5a8d0*/  ISETP.LT.AND P4, PT, R35, c[0x0][0x178], !P2 ;  /* 0x00005e0023007a0c */ /* 0x000fe40005781270 */
[----:B------:R-:W-:Y:S02]  /*5a8e0*/  ISETP.LT.AND P2, PT, R31, c[0x0][0x178], !P2 ;  /* 0x00005e001f007a0c */ /* 0x000fe40005741270 */
[----:B------:R-:W-:-:S02]  /*5a8f0*/  ISETP.LT.AND P5, PT, R51, c[0x0][0x178], !P1 ;  /* 0x00005e0033007a0c */ /* 0x000fc40004fa1270 */
[----:B------:R-:W-:Y:S01]  /*5a900*/  ISETP.LT.AND P3, PT, R60, c[0x0][0x178], !P1 ;  /* 0x00005e003c007a0c */ /* 0x000fe20004f61270 */
[----:B------:R-:W-:Y:S01]  /*5a910*/  IMAD.WIDE R8, R3, 0x2, R58 ;  /* 0x0000000203087825 */ /* 0x000fe200078e023a */
[----:B------:R-:W-:Y:S01]  /*5a920*/  PRMT R10, R50, 0x7632, R10 ;  /* 0x00007632320a7816 */ /* 0x000fe2000000000a */
[----:B------:R-:W3:Y:S04]  /*5a930*/  LDL.LU R47, [R1+0x100] ;  /* 0x00010000012f7983 */ /* 0x000ee80000300800 */
[----:B------:R0:W-:Y:S01]  /*5a940*/  @P4 STG.E.U16 [R4.64], R48 ;  /* 0x0000003004004986 */ /* 0x0001e2000c101504 */
[----:B------:R-:W-:-:S03]  /*5a950*/  ISETP.LT.AND P4, PT, R51, c[0x0][0x178], !P0 ;  /* 0x00005e0033007a0c */ /* 0x000fc60004781270 */
[----:B------:R1:W-:Y:S01]  /*5a960*/  @P2 STG.E.U16 [R6.64], R16 ;  /* 0x0000001006002986 */ /* 0x0003e2000c101504 */
[----:B------:R-:W-:Y:S02]  /*5a970*/  ISETP.LT.AND P2, PT, R35, c[0x0][0x178], !P1 ;  /* 0x00005e0023007a0c */ /* 0x000fe40004f41270 */
[----:B------:R-:W-:Y:S01]  /*5a980*/  ISETP.LT.AND P1, PT, R31, c[0x0][0x178], !P1 ;  /* 0x00005e001f007a0c */ /* 0x000fe20004f21270 */
[----:B------:R-:W-:Y:S01]  /*5a990*/  @P5 STG.E.U16 [R8.64], R10 ;  /* 0x0000000a08005986 */ /* 0x000fe2000c101504 */
[C---:B0-----:R-:W-:Y:S01]  /*5a9a0*/  IMAD.WIDE R4, R3.reuse, 0x2, R56 ;  /* 0x0000000203047825 */ /* 0x041fe200078e0238 */
[----:B------:R-:W-:Y:S02]  /*5a9b0*/  PRMT R12, R48, 0x7632, R12 ;  /* 0x00007632300c7816 */ /* 0x000fe4000000000c */
[----:B------:R-:W3:Y:S04]  /*5a9c0*/  LDL.LU R50, [R1+0xc0] ;  /* 0x0000c00001327983 */ /* 0x000ee80000300800 */
[----:B------:R0:W-:Y:S01]  /*5a9d0*/  @P3 STG.E.U16 [R4.64], R0 ;  /* 0x0000000004003986 */ /* 0x0001e2000c101504 */
[----:B------:R-:W-:Y:S01]  /*5a9e0*/  ISETP.LT.AND P3, PT, R60, c[0x0][0x178], !P0 ;  /* 0x00005e003c007a0c */ /* 0x000fe20004761270 */
[----:B-1----:R-:W-:Y:S01]  /*5a9f0*/  IMAD.WIDE R6, R3, 0x2, R52 ;  /* 0x0000000203067825 */ /* 0x002fe200078e0234 */
[----:B------:R-:W-:-:S02]  /*5aa00*/  PRMT R13, R16, 0x7632, R13 ;  /* 0x00007632100d7816 */ /* 0x000fc4000000000d */
[C---:B0-----:R-:W-:Y:S01]  /*5aa10*/  IADD3 R0, R3.reuse, c[0x0][0x198], RZ ;  /* 0x0000660003007a10 */ /* 0x041fe20007ffe0ff */
[----:B------:R-:W-:-:S04]  /*5aa20*/  IMAD.WIDE R4, R3, 0x2, R54 ;  /* 0x0000000203047825 */ /* 0x000fc800078e0236 */
[----:B------:R-:W-:Y:S01]  /*5aa30*/  IMAD.WIDE R8, R0, 0x2, R58 ;  /* 0x0000000200087825 */ /* 0x000fe200078e023a */
[----:B------:R0:W-:Y:S04]  /*5aa40*/  @P2 STG.E.U16 [R4.64], R12 ;  /* 0x0000000c04002986 */ /* 0x0001e8000c101504 */
[----:B------:R-:W-:Y:S04]  /*5aa50*/  @P1 STG.E.U16 [R6.64], R13 ;  /* 0x0000000d06001986 */ /* 0x000fe8000c101504 */
[----:B--2---:R1:W-:Y:S01]  /*5aa60*/  @P4 STG.E.U16 [R8.64], R46 ;  /* 0x0000002e08004986 */ /* 0x0043e2000c101504 */
[----:B0-----:R-:W-:-:S02]  /*5aa70*/  PRMT R12, R46, 0x7632, R12 ;  /* 0x000076322e0c7816 */ /* 0x001fc4000000000c */
[----:B----4-:R-:W-:Y:S01]  /*5aa80*/  ISETP.GE.AND P5, PT, R11, c[0x0][0x17c], PT ;  /* 0x00005f000b007a0c */ /* 0x010fe20003fa6270 */
[----:B------:R-:W-:-:S05]  /*5aa90*/  IMAD.WIDE R10, R0, 0x2, R56 ;  /* 0x00000002000a7825 */ /* 0x000fca00078e0238 */
[----:B---3--:R0:W-:Y:S01]  /*5aaa0*/  @P3 STG.E.U16 [R10.64], R49 ;  /* 0x000000310a003986 */ /* 0x0081e2000c101504 */
[----:B------:R-:W-:-:S03]  /*5aab0*/  ISETP.GE.AND P3, PT, R19, c[0x0][0x17c], PT ;  /* 0x00005f0013007a0c */ /* 0x000fc60003f66270 */
[----:B------:R-:W2:Y:S04]  /*5aac0*/  LDL.LU R19, [R1+0x190] ;  /* 0x0001900001137983 */ /* 0x000ea80000300800 */
[----:B------:R-:W3:Y:S04]  /*5aad0*/  LDL.LU R48, [R1+0x140] ;  /* 0x0001400001307983 */ /* 0x000ee80000300800 */
[----:B-1----:R-:W4:Y:S01]  /*5aae0*/  LDL.LU R46, [R1+0x1e74] ;  /* 0x001e7400012e7983 */ /* 0x002f220000300800 */
[----:B------:R-:W-:Y:S02]  /*5aaf0*/  ISETP.LT.AND P4, PT, R35, c[0x0][0x178], !P0 ;  /* 0x00005e0023007a0c */ /* 0x000fe40004781270 */
[----:B------:R-:W-:-:S02]  /*5ab00*/  ISETP.LT.AND P0, PT, R31, c[0x0][0x178], !P0 ;  /* 0x00005e001f007a0c */ /* 0x000fc40004701270 */
[----:B------:R-:W-:Y:S01]  /*5ab10*/  PRMT R13, R49, 0x7632, R13 ;  /* 0x00007632310d7816 */ /* 0x000fe2000000000d */
[C---:B------:R-:W-:Y:S01]  /*5ab20*/  IMAD.WIDE R4, R0.reuse, 0x2, R54 ;  /* 0x0000000200047825 */ /* 0x040fe200078e0236 */
[----:B0-----:R-:W3:Y:S01]  /*5ab30*/  LDL.LU R49, [R1+0x110] ;  /* 0x0001100001317983 */ /* 0x001ee20000300800 */
[----:B------:R-:W-:Y:S02]  /*5ab40*/  ISETP.LT.AND P1, PT, R51, c[0x0][0x178], !P6 ;  /* 0x00005e0033007a0c */ /* 0x000fe40007721270 */
[C---:B------:R-:W-:Y:S01]  /*5ab50*/  IADD3 R3, R0.reuse, c[0x0][0x198], RZ ;  /* 0x0000660000037a10 */ /* 0x040fe20007ffe0ff */
[----:B------:R-:W-:Y:S01]  /*5ab60*/  IMAD.WIDE R6, R0, 0x2, R52 ;  /* 0x0000000200067825 */ /* 0x000fe200078e0234 */
[----:B------:R-:W-:Y:S02]  /*5ab70*/  ISETP.LT.AND P2, PT, R60, c[0x0][0x178], !P6 ;  /* 0x00005e003c007a0c */ /* 0x000fe40007741270 */
[----:B------:R0:W-:Y:S01]  /*5ab80*/  @P4 STG.E.U16 [R4.64], R47 ;  /* 0x0000002f04004986 */ /* 0x0001e2000c101504 */
[----:B------:R-:W-:Y:S01]  /*5ab90*/  ISETP.LT.AND P4, PT, R35, c[0x0][0x178], !P6 ;  /* 0x00005e0023007a0c */ /* 0x000fe20007781270 */
[----:B------:R-:W-:Y:S01]  /*5aba0*/  IMAD.WIDE R8, R3, 0x2, R58 ;  /* 0x0000000203087825 */ /* 0x000fe200078e023a */
[----:B------:R-:W-:Y:S01]  /*5abb0*/  ISETP.LT.AND P6, PT, R31, c[0x0][0x178], !P6 ;  /* 0x00005e001f007a0c */ /* 0x000fe200077c1270 */
[----:B------:R-:W-:Y:S01]  /*5abc0*/  @P0 STG.E.U16 [R6.64], R50 ;  /* 0x0000003206000986 */ /* 0x000fe2000c101504 */
[----:B------:R-:W-:Y:S01]  /*5abd0*/  ISETP.LT.AND P0, PT, R51, c[0x0][0x178], !P5 ;  /* 0x00005e0033007a0c */ /* 0x000fe20006f01270 */
[----:B------:R-:W-:-:S02]  /*5abe0*/  IMAD.WIDE R10, R3, 0x2, R56 ;  /* 0x00000002030a7825 */ /* 0x000fc400078e0238 */
[----:B------:R1:W-:Y:S01]  /*5abf0*/  @P1 STG.E.U16 [R8.64], R12 ;  /* 0x0000000c08001986 */ /* 0x0003e2000c101504 */
[----:B------:R-:W-:Y:S02]  /*5ac00*/  ISETP.LT.AND P1, PT, R60, c[0x0][0x178], !P5 ;  /* 0x00005e003c007a0c */ /* 0x000fe40006f21270 */
[C---:B------:R-:W-:Y:S01]  /*5ac10*/  IADD3 R0, R3.reuse, c[0x0][0x198], RZ ;  /* 0x0000660003007a10 */ /* 0x040fe20007ffe0ff */
[----:B0-----:R-:W-:Y:S01]  /*5ac20*/  IMAD.WIDE R4, R3, 0x2, R54 ;  /* 0x0000000203047825 */ /* 0x001fe200078e0236 */
[----:B------:R0:W-:Y:S01]  /*5ac30*/  @P2 STG.E.U16 [R10.64], R13 ;  /* 0x0000000d0a002986 */ /* 0x0001e2000c101504 */
[----:B-1----:R-:W-:Y:S02]  /*5ac40*/  PRMT R8, R47, 0x7632, R8 ;  /* 0x000076322f087816 */ /* 0x002fe40000000008 */
[----:B------:R-:W-:Y:S01]  /*5ac50*/  IMAD.WIDE R6, R3, 0x2, R52 ;  /* 0x0000000203067825 */ /* 0x000fe200078e0234 */
[----:B0-----:R-:W-:Y:S02]  /*5ac60*/  PRMT R10, R50, 0x7632, R10 ;  /* 0x00007632320a7816 */ /* 0x001fe4000000000a */
[----:B------:R0:W-:Y:S01]  /*5ac70*/  @P4 STG.E.U16 [R4.64], R8 ;  /* 0x0000000804004986 */ /* 0x0001e2000c101504 */
[----:B------:R-:W-:-:S03]  /*5ac80*/  IADD3 R3, R0, c[0x0][0x198], RZ ;  /* 0x0000660000037a10 */ /* 0x000fc60007ffe0ff */
[----:B------:R1:W-:Y:S01]  /*5ac90*/  @P6 STG.E.U16 [R6.64], R10 ;  /* 0x0000000a06006986 */ /* 0x0003e2000c101504 */
[----:B0-----:R-:W-:-:S04]  /*5aca0*/  IMAD.WIDE R4, R0, 0x2, R58 ;  /* 0x0000000200047825 */ /* 0x001fc800078e023a */
[----:B------:R-:W-:-:S04]  /*5acb0*/  IMAD.WIDE R8, R0, 0x2, R56 ;  /* 0x0000000200087825 */ /* 0x000fc800078e0238 */
[----:B-1----:R-:W-:Y:S01]  /*5acc0*/  IMAD.WIDE R6, R0, 0x2, R52 ;  /* 0x0000000200067825 */ /* 0x002fe200078e0234 */
[----:B--2---:R0:W-:Y:S01]  /*5acd0*/  @P0 STG.E.U16 [R4.64], R19 ;  /* 0x0000001304000986 */ /* 0x0041e2000c101504 */
[----:B------:R-:W-:Y:S02]  /*5ace0*/  PRMT R10, R19, 0x7632, R10 ;  /* 0x00007632130a7816 */ /* 0x000fe4000000000a */
[----:B----4-:R-:W-:Y:S02]  /*5acf0*/  ISETP.GE.AND P2, PT, R46, c[0x0][0x17c], PT ;  /* 0x00005f002e007a0c */ /* 0x010fe40003f46270 */
[----:B------:R-:W2:Y:S04]  /*5ad00*/  LDL.LU R46, [R1+0x1e78] ;  /* 0x001e7800012e7983 */ /* 0x000ea80000300800 */
[----:B------:R-:W4:Y:S04]  /*5ad10*/  LDL.LU R11, [R1+0x1e7c] ;  /* 0x001e7c00010b7983 */ /* 0x000f280000300800 */
[----:B------:R-:W4:Y:S01]  /*5ad20*/  LDL.LU R50, [R1+0x164] ;  /* 0x0001640001327983 */ /* 0x000f220000300800 */
[----:B0-----:R-:W-:Y:S01]  /*5ad30*/  IMAD.WIDE R4, R0, 0x2, R54 ;  /* 0x0000000200047825 */ /* 0x001fe200078e0236 */
[----:B---3--:R-:W-:-:S02]  /*5ad40*/  PRMT R0, R48, 0x7632, R0 ;  /* 0x0000763230007816 */ /* 0x008fc40000000000 */
[----:B------:R-:W3:Y:S04]  /*5ad50*/  LDL.LU R19, [R1+0xa4] ;  /* 0x0000a40001137983 */ /* 0x000ee80000300800 */
[----:B------:R0:W-:Y:S04]  /*5ad60*/  @P1 STG.E.U16 [R8.64], R48 ;  /* 0x0000003008001986 */ /* 0x0001e8000c101504 */
[----:B------:R-:W3:Y:S04]  /*5ad70*/  LDL.LU R47, [R1+0xe4] ;  /* 0x0000e400012f7983 */ /* 0x000ee80000300800 */
[----:B0-----:R-:W3:Y:S01]  /*5ad80*/  LDL.LU R48, [R1+0x94] ;  /* 0x0000940001307983 */ /* 0x001ee20000300800 */
[----:B------:R-:W-:-:S02]  /*5ad90*/  ISETP.LT.AND P4, PT, R35, c[0x0][0x178], !P5 ;  /* 0x00005e0023007a0c */ /* 0x000fc40006f81270 */
[----:B------:R-:W-:Y:S02]  /*5ada0*/  ISETP.LT.AND P5, PT, R31, c[0x0][0x178], !P5 ;  /* 0x00005e001f007a0c */ /* 0x000fe40006fa1270 */
[----:B------:R-:W-:Y:S02]  /*5adb0*/  ISETP.LT.AND P6, PT, R51, c[0x0][0x178], !P3 ;  /* 0x00005e0033007a0c */ /* 0x000fe40005fc1270 */
[----:B------:R-:W-:Y:S01]  /*5adc0*/  ISETP.LT.AND P0, PT, R60, c[0x0][0x178], !P3 ;  /* 0x00005e003c007a0c */ /* 0x000fe20005f01270 */
[----:B------:R-:W-:-:S06]  /*5add0*/  IMAD.WIDE R8, R3, 0x2, R58 ;  /* 0x0000000203087825 */ /* 0x000fcc00078e023a */
[----:B------:R0:W-:Y:S01]  /*5ade0*/  @P4 STG.E.U16 [R4.64], R49 ;  /* 0x0000003104004986 */ /* 0x0001e2000c101504 */
[----:B------:R-:W-:-:S03]  /*5adf0*/  ISETP.LT.AND P4, PT, R35, c[0x0][0x178], !P3 ;  /* 0x00005e0023007a0c */ /* 0x000fc60005f81270 */
[----:B------:R1:W-:Y:S01]  /*5ae00*/  @P5 STG.E.U16 [R6.64], R17 ;  /* 0x0000001106005986 */ /* 0x0003e2000c101504 */
[----:B------:R-:W-:-:S03]  /*5ae10*/  ISETP.LT.AND P3, PT, R31, c[0x0][0x178], !P3 ;  /* 0x00005e001f007a0c */ /* 0x000fc60005f61270 */
[----:B------:R1:W-:Y:S01]  /*5ae20*/  @P6 STG.E.U16 [R8.64], R10 ;  /* 0x0000000a08006986 */ /* 0x0003e2000c101504 */
[----:B------:R-:W-:Y:S01]  /*5ae30*/  ISETP.LT.AND P5, PT, R51, c[0x0][0x178], !P2 ;  /* 0x00005e0033007a0c */ /* 0x000fe200057a1270 */
[----:B0-----:R-:W-:-:S04]  /*5ae40*/  IMAD.WIDE R4, R3, 0x2, R54 ;  /* 0x0000000203047825 */ /* 0x001fc800078e0236 */
[----:B-1----:R-:W-:Y:S01]  /*5ae50*/  IMAD.WIDE R6, R3, 0x2, R56 ;  /* 0x0000000203067825 */ /* 0x002fe200078e0238 */
[----:B------:R-:W-:-:S04]  /*5ae60*/  PRMT R8, R49, 0x7632, R8 ;  /* 0x0000763231087816 */ /* 0x000fc80000000008 */
[----:B------:R0:W-:Y:S01]  /*5ae70*/  @P0 STG.E.U16 [R6.64], R0 ;  /* 0x0000000006000986 */ /* 0x0001e2000c101504 */
[----:B------:R-:W-:-:S03]  /*5ae80*/  ISETP.LT.AND P6, PT, R60, c[0x0][0x178], !P2 ;  /* 0x00005e003c007a0c */ /* 0x000fc600057c1270 */
[----:B------:R1:W-:Y:S01]  /*5ae90*/  @P4 STG.E.U16 [R4.64], R8 ;  /* 0x0000000804004986 */ /* 0x0003e2000c101504 */
[----:B------:R-:W-:Y:S02]  /*5aea0*/  ISETP.LT.AND P4, PT, R35, c[0x0][0x178], !P2 ;  /* 0x00005e0023007a0c */ /* 0x000fe40005781270 */
[----:B------:R-:W-:Y:S02]  /*5aeb0*/  ISETP.LT.AND P2, PT, R31, c[0x0][0x178], !P2 ;  /* 0x00005e001f007a0c */ /* 0x000fe40005741270 */
[----:B0-----:R-:W-:Y:S02]  /*5aec0*/  IADD3 R0, R3, c[0x0][0x198], RZ ;  /* 0x0000660003007a10 */ /* 0x001fe40007ffe0ff */
[----:B------:R-:W-:Y:S01]  /*5aed0*/  PRMT R10, R17, 0x7632, R10 ;  /* 0x00007632110a7816 */ /* 0x000fe2000000000a */
[----:B-1----:R-:W-:-:S04]  /*5aee0*/  IMAD.WIDE R4, R3, 0x2, R52 ;  /* 0x0000000203047825 */ /* 0x002fc800078e0234 */
[C---:B------:R-:W-:Y:S01]  /*5aef0*/  IMAD.WIDE R6, R0.reuse, 0x2, R58 ;  /* 0x0000000200067825 */ /* 0x040fe200078e023a */
[----:B------:R0:W-:Y:S03]  /*5af00*/  @P3 STG.E.U16 [R4.64], R10 ;  /* 0x0000000a04003986 */ /* 0x0001e6000c101504 */
[----:B------:R-:W-:-:S04]  /*5af10*/  IMAD.WIDE R8, R0, 0x2, R56 ;  /* 0x0000000200087825 */ /* 0x000fc800078e0238 */
[----:B0-----:R-:W-:Y:S01]  /*5af20*/  IMAD.WIDE R4, R0, 0x2, R54 ;  /* 0x0000000200047825 */ /* 0x001fe200078e0236 */
[----:B--2---:R-:W-:Y:S02]  /*5af30*/  ISETP.GE.AND P1, PT, R46, c[0x0][0x17c], PT ;  /* 0x00005f002e007a0c */ /* 0x004fe40003f26270 */
[----:B----4-:R-:W-:Y:S02]  /*5af40*/  ISETP.GE.AND P0, PT, R11, c[0x0][0x17c], PT ;  /* 0x00005f000b007a0c */ /* 0x010fe40003f06270 */
[----:B------:R-:W2:Y:S04]  /*5af50*/  LDL.LU R11, [R1+0x1e80] ;  /* 0x001e8000010b7983 */ /* 0x000ea80000300800 */
[----:B------:R0:W-:Y:S04]  /*5af60*/  @P5 STG.E.U16 [R6.64], R50 ;  /* 0x0000003206005986 */ /* 0x0001e8000c101504 */
[----:B------:R-:W4:Y:S04]  /*5af70*/  LDL.LU R17, [R1+0x1ffc] ;  /* 0x001ffc0001117983 */ /* 0x000f280000300800 */
[----:B---3--:R-:W-:Y:S01]  /*5af80*/  @P6 STG.E.U16 [R8.64], R19 ;  /* 0x0000001308006986 */ /* 0x008fe2000c101504 */
[----:B0-----:R-:W-:-:S03]  /*5af90*/  IMAD.WIDE R6, R0, 0x2, R52 ;  /* 0x0000000200067825 */ /* 0x001fc600078e0234 */
[----:B------:R-:W3:Y:S04]  /*5afa0*/  LDL.LU R46, [R1+0x174] ;  /* 0x00017400012e7983 */ /* 0x000ee80000300800 */
[----:B------:R-:W-:Y:S04]  /*5afb0*/  @P4 STG.E.U16 [R4.64], R47 ;  /* 0x0000002f04004986 */ /* 0x000fe8000c101504 */
[----:B------:R-:W2:Y:S04]  /*5afc0*/  LDL.LU R49, [R1+0x124] ;  /* 0x0001240001317983 */ /* 0x000ea80000300800 */
[----:B------:R0:W-:Y:S04]  /*5afd0*/  @P2 STG.E.U16 [R6.64], R48 ;  /* 0x0000003006002986 */ /* 0x0001e8000c101504 */
[----:B------:R-:W2:Y:S01]  /*5afe0*/  LDL.LU R10, [R1+0x1e84] ;  /* 0x001e8400010a7983 */ /* 0x000ea20000300800 */
[----:B0-----:R-:W-:-:S03]  /*5aff0*/  PRMT R6, R19, 0x7632, R6 ;  /* 0x0000763213067816 */ /* 0x001fc60000000006 */
[----:B------:R-:W2:Y:S01]  /*5b000*/  LDL.LU R19, [R1+0x1e88] ;  /* 0x001e880001137983 */ /* 0x000ea20000300800 */
[----:B------:R-:W-:Y:S02]  /*5b010*/  ISETP.LT.AND P5, PT, R51, c[0x0][0x178], !P1 ;  /* 0x00005e0033007a0c */ /* 0x000fe40004fa1270 */
[----:B------:R-:W-:Y:S02]  /*5b020*/  ISETP.LT.AND P3, PT, R60, c[0x0][0x178], !P1 ;  /* 0x00005e003c007a0c */ /* 0x000fe40004f61270 */
[----:B------:R-:W-:Y:S02]  /*5b030*/  IADD3 R3, R0, c[0x0][0x198], RZ ;  /* 0x0000660000037a10 */ /* 0x000fe40007ffe0ff */
[----:B------:R-:W-:Y:S02]  /*5b040*/  PRMT R0, R50, 0x7632, R0 ;  /* 0x0000763232007816 */ /* 0x000fe40000000000 */
[----:B------:R-:W-:Y:S01]  /*5b050*/  ISETP.LT.AND P2, PT, R35, c[0x0][0x178], !P1 ;  /* 0x00005e0023007a0c */ /* 0x000fe20004f41270 */
[----:B------:R-:W-:Y:S01]  /*5b060*/  IMAD.WIDE R8, R3, 0x2, R58 ;  /* 0x0000000203087825 */ /* 0x000fe200078e023a */
[----:B------:R-:W4:Y:S01]  /*5b070*/  LDL.LU R50, [R1+0xf4] ;  /* 0x0000f40001327983 */ /* 0x000f220000300800 */
[----:B------:R-:W-:-:S02]  /*5b080*/  ISETP.LT.AND P1, PT, R31, c[0x0][0x178], !P1 ;  /* 0x00005e001f007a0c */ /* 0x000fc40004f21270 */
[----:B------:R-:W-:Y:S01]  /*5b090*/  IMAD.WIDE R4, R3, 0x2, R56 ;  /* 0x0000000203047825 */ /* 0x000fe200078e0238 */
[----:B------:R-:W-:Y:S01]  /*5b0a0*/  ISETP.LT.AND P4, PT, R51, c[0x0][0x178], !P0 ;  /* 0x00005e0033007a0c */ /* 0x000fe20004781270 */
[----:B------:R0:W-:Y:S01]  /*5b0b0*/  @P5 STG.E.U16 [R8.64], R0 ;  /* 0x0000000008005986 */ /* 0x0001e2000c101504 */
[----:B------:R-:W-:-:S03]  /*5b0c0*/  PRMT R12, R47, 0x7632, R12 ;  /* 0x000076322f0c7816 */ /* 0x000fc6000000000c */
[----:B------:R1:W-:Y:S01]  /*5b0d0*/  @P3 STG.E.U16 [R4.64], R6 ;  /* 0x0000000604003986 */ /* 0x0003e2000c101504 */
[----:B------:R-:W-:Y:S02]  /*5b0e0*/  PRMT R13, R48, 0x7632, R13 ;  /* 0x00007632300d7816 */ /* 0x000fe4000000000d */
[C---:B0-----:R-:W-:Y:S01]  /*5b0f0*/  IADD3 R0, R3.reuse, c[0x0][0x198], RZ ;  /* 0x0000660003007a10 */ /* 0x041fe20007ffe0ff */
[----:B-1----:R-:W-:-:S04]  /*5b100*/  IMAD.WIDE R4, R3, 0x2, R54 ;  /* 0x0000000203047825 */ /* 0x002fc800078e0236 */
[----:B------:R-:W-:Y:S01]  /*5b110*/  IMAD.WIDE R6, R3, 0x2, R52 ;  /* 0x0000000203067825 */ /* 0x000fe200078e0234 */
[----:B------:R0:W-:Y:S03]  /*5b120*/  @P2 STG.E.U16 [R4.64], R12 ;  /* 0x0000000c04002986 */ /* 0x0001e6000c101504 */
[----:B------:R-:W-:Y:S01]  /*5b130*/  IMAD.WIDE R8, R0, 0x2, R58 ;  /* 0x0000000200087825 */ /* 0x000fe200078e023a */
[----:B------:R-:W-:Y:S04]  /*5b140*/  @P1 STG.E.U16 [R6.64], R13 ;  /* 0x0000000d06001986 */ /* 0x000fe8000c101504 */
[----:B---3--:R1:W-:Y:S01]  /*5b150*/  @P4 STG.E.U16 [R8.64], R46 ;  /* 0x0000002e08004986 */ /* 0x0083e2000c101504 */
[----:B0-----:R-:W-:-:S02]  /*5b160*/  PRMT R12, R46, 0x7632, R12 ;  /* 0x000076322e0c7816 */ /* 0x001fc4000000000c */
[----:B--2---:R-:W-:Y:S02]  /*5b170*/  ISETP.GE.AND P2, PT, R19, c[0x0][0x17c], PT ;  /* 0x00005f0013007a0c */ /* 0x004fe40003f46270 */
[----:B------:R-:W2:Y:S04]  /*5b180*/  LDL.LU R19, [R1+0x184] ;  /* 0x0001840001137983 */ /* 0x000ea80000300800 */
[----:B------:R-:W3:Y:S04]  /*5b190*/  LDL.LU R48, [R1+0x134] ;  /* 0x0001340001307983 */ /* 0x000ee80000300800 */
[----:B-1----:R-:W3:Y:S01]  /*5b1a0*/  LDL.LU R46, [R1+0x1e8c] ;  /* 0x001e8c00012e7983 */ /* 0x002ee20000300800 */
[----:B------:R-:W-:-:S02]  /*5b1b0*/  ISETP.LT.AND P3, PT, R60, c[0x0][0x178], !P0 ;  /* 0x00005e003c007a0c */ /* 0x000fc40004761270 */
[----:B------:R-:W-:Y:S02]  /*5b1c0*/  ISETP.LT.AND P4, PT, R35, c[0x0][0x178], !P0 ;  /* 0x00005e0023007a0c */ /* 0x000fe40004781270 */
[----:B------:R-:W-:Y:S02]  /*5b1d0*/  ISETP.GE.AND P6, PT, R11, c[0x0][0x17c], PT ;  /* 0x00005f000b007a0c */ /* 0x000fe40003fc6270 */
[----:B------:R-:W-:Y:S01]  /*5b1e0*/  ISETP.GE.AND P5, PT, R10, c[0x0][0x17c], PT ;  /* 0x00005f000a007a0c */ /* 0x000fe20003fa6270 */
[C---:B------:R-:W-:Y:S01]  /*5b1f0*/  IMAD.WIDE R10, R0.reuse, 0x2, R56 ;  /* 0x00000002000a7825 */ /* 0x040fe200078e0238 */
[----:B------:R-:W-:Y:S01]  /*5b200*/  ISETP.LT.AND P0, PT, R31, c[0x0][0x178], !P0 ;  /* 0x00005e001f007a0c */ /* 0x000fe20004701270 */
[----:B------:R-:W3:Y:S01]  /*5b210*/  LDL.LU R47, [R1+0x104] ;  /* 0x00010400012f7983 */ /* 0x000ee20000300800 */
[----:B------:R-:W-:Y:S01]  /*5b220*/  ISETP.LT.AND P1, PT, R51, c[0x0][0x178], !P6 ;  /* 0x00005e0033007a0c */ /* 0x000fe20007721270 */
[C---:B------:R-:W-:Y:S01]  /*5b230*/  IMAD.WIDE R4, R0.reuse, 0x2, R54 ;  /* 0x0000000200047825 */ /* 0x040fe200078e0236 */
[----:B------:R-:W-:Y:S01]  /*5b240*/  IADD3 R3, R0, c[0x0][0x198], RZ ;  /* 0x0000660000037a10 */ /* 0x000fe20007ffe0ff */
[----:B------:R0:W-:Y:S01]  /*5b250*/  @P3 STG.E.U16 [R10.64], R49 ;  /* 0x000000310a003986 */ /* 0x0001e2000c101504 */
[----:B------:R-:W-:Y:S01]  /*5b260*/  ISETP.LT.AND P3, PT, R60, c[0x0][0x178], !P6 ;  /* 0x00005e003c007a0c */ /* 0x000fe20007761270 */
[----:B------:R-:W-:Y:S01]  /*5b270*/  IMAD.WIDE R6, R0, 0x2, R52 ;  /* 0x0000000200067825 */ /* 0x000fe200078e0234 */
[----:B------:R-:W-:Y:S01]  /*5b280*/  PRMT R13, R49, 0x7632, R13 ;  /* 0x00007632310d7816 */ /* 0x000fe2000000000d */
[----:B----4-:R1:W-:Y:S01]  /*5b290*/  @P4 STG.E.U16 [R4.64], R50 ;  /* 0x0000003204004986 */ /* 0x0103e2000c101504 */
[----:B------:R-:W-:Y:S01]  /*5b2a0*/  ISETP.LT.AND P4, PT, R35, c[0x0][0x178], !P6 ;  /* 0x00005e0023007a0c */ /* 0x000fe20007781270 */
[----:B------:R-:W-:Y:S01]  /*5b2b0*/  IMAD.WIDE R8, R3, 0x2, R58 ;  /* 0x0000000203087825 */ /* 0x000fe200078e023a */
[----:B------:R-:W-:Y:S01]  /*5b2c0*/  ISETP.LT.AND P6, PT, R31, c[0x0][0x178], !P6 ;  /* 0x00005e001f007a0c */ /* 0x000fe200077c1270 */
[----:B0-----:R-:W4:Y:S02]  /*5b2d0*/  LDL.LU R49, [R1+0xc4] ;  /* 0x0000c40001317983 */ /* 0x001f240000300800 */
[----:B------:R-:W-:-:S02]  /*5b2e0*/  IMAD.WIDE R10, R3, 0x2, R56 ;  /* 0x00000002030a7825 */ /* 0x000fc400078e0238 */
[----:B------:R-:W-:Y:S01]  /*5b2f0*/  @P0 STG.E.U16 [R6.64], R17 ;  /* 0x0000001106000986 */ /* 0x000fe2000c101504 */
[----:B------:R-:W-:Y:S01]  /*5b300*/  ISETP.LT.AND P0, PT, R51, c[0x0][0x178], !P5 ;  /* 0x00005e0033007a0c */ /* 0x000fe20006f01270 */
[C---:B-1----:R-:W-:Y:S02]  /*5b310*/  IMAD.WIDE R4, R3.reuse, 0x2, R54 ;  /* 0x0000000203047825 */ /* 0x042fe400078e0236 */
[----:B------:R0:W-:Y:S01]  /*5b320*/  @P1 STG.E.U16 [R8.64], R12 ;  /* 0x0000000c08001986 */ /* 0x0001e2000c101504 */
[----:B------:R-:W-:Y:S02]  /*5b330*/  ISETP.LT.AND P1, PT, R60, c[0x0][0x178], !P5 ;  /* 0x00005e003c007a0c */ /* 0x000fe40006f21270 */
[C---:B------:R-:W-:Y:S01]  /*5b340*/  IADD3 R0, R3.reuse, c[0x0][0x198], RZ ;  /* 0x0000660003007a10 */ /* 0x040fe20007ffe0ff */
[----:B------:R1:W-:Y:S01]  /*5b350*/  @P3 STG.E.U16 [R10.64], R13 ;  /* 0x0000000d0a003986 */ /* 0x0003e2000c101504 */
[----:B0-----:R-:W-:Y:S01]  /*5b360*/  PRMT R8, R50, 0x7632, R8 ;  /* 0x0000763232087816 */ /* 0x001fe20000000008 */
[----:B------:R-:W-:Y:S01]  /*5b370*/  IMAD.WIDE R6, R3, 0x2, R52 ;  /* 0x0000000203067825 */ /* 0x000fe200078e0234 */
[----:B-1----:R-:W-:-:S03]  /*5b380*/  PRMT R10, R17, 0x7632, R10 ;  /* 0x00007632110a7816 */ /* 0x002fc6000000000a */
[----:B------:R0:W-:Y:S04]  /*5b390*/  @P4 STG.E.U16 [R4.64], R8 ;  /* 0x0000000804004986 */ /* 0x0001e8000c101504 */
[----:B------:R-:W4:Y:S01]  /*5b3a0*/  LDL.LU R11, [R1+0x1e90] ;  /* 0x001e9000010b7983 */ /* 0x000f220000300800 */
[----:B------:R-:W-:-:S03]  /*5b3b0*/  IADD3 R3, R0, c[0x0][0x198], RZ ;  /* 0x0000660000037a10 */ /* 0x000fc60007ffe0ff */
[----:B------:R1:W-:Y:S01]  /*5b3c0*/  @P6 STG.E.U16 [R6.64], R10 ;  /* 0x0000000a06006986 */ /* 0x0003e2000c101504 */
[----:B0-----:R-:W-:-:S04]  /*5b3d0*/  IMAD.WIDE R4, R0, 0x2, R58 ;  /* 0x0000000200047825 */ /* 0x001fc800078e023a */
[----:B------:R-:W-:-:S04]  /*5b3e0*/  IMAD.WIDE R8, R0, 0x2, R56 ;  /* 0x0000000200087825 */ /* 0x000fc800078e0238 */
[----:B-1----:R-:W-:Y:S01]  /*5b3f0*/  IMAD.WIDE R6, R0, 0x2, R52 ;  /* 0x0000000200067825 */ /* 0x002fe200078e0234 */
[----:B--2---:R0:W-:Y:S01]  /*5b400*/  @P0 STG.E.U16 [R4.64], R19 ;  /* 0x0000001304000986 */ /* 0x0041e2000c101504 */
[----:B------:R-:W-:Y:S02]  /*5b410*/  PRMT R10, R19, 0x7632, R10 ;  /* 0x00007632130a7816 */ /* 0x000fe4000000000a */
[----:B---3--:R-:W-:Y:S02]  /*5b420*/  ISETP.GE.AND P3, PT, R46, c[0x0][0x17c], PT ;  /* 0x00005f002e007a0c */ /* 0x008fe40003f66270 */
[----:B------:R-:W2:Y:S04]  /*5b430*/  LDL.LU R46, [R1+0x1e94] ;  /* 0x001e9400012e7983 */ /* 0x000ea80000300800 */
[----:B------:R-:W3:Y:S01]  /*5b440*/  LDL.LU R50, [R1+0x194] ;  /* 0x0001940001327983 */ /* 0x000ee20000300800 */
[----:B0-----:R-:W-:Y:S01]  /*5b450*/  IMAD.WIDE R4, R0, 0x2, R54 ;  /* 0x0000000200047825 */ /* 0x001fe200078e0236 */
[----:B------:R-:W-:-:S02]  /*5b460*/  PRMT R0, R48, 0x7632, R0 ;  /* 0x0000763230007816 */ /* 0x000fc40000000000 */
[----:B------:R0:W-:Y:S04]  /*5b470*/  @P1 STG.E.U16 [R8.64], R48 ;  /* 0x0000003008001986 */ /* 0x0001e8000c101504 */
[----:B------:R-:W3:Y:S04]  /*5b480*/  LDL.LU R19, [R1+0x144] ;  /* 0x0001440001137983 */ /* 0x000ee80000300800 */
[----:B0-----:R-:W3:Y:S01]  /*5b490*/  LDL.LU R48, [R1+0x114] ;  /* 0x0001140001307983 */ /* 0x001ee20000300800 */
[----:B------:R-:W-:Y:S02]  /*5b4a0*/  ISETP.LT.AND P4, PT, R35, c[0x0][0x178], !P5 ;  /* 0x00005e0023007a0c */ /* 0x000fe40006f81270 */
[----:B------:R-:W-:-:S02]  /*5b4b0*/  ISETP.LT.AND P5, PT, R31, c[0x0][0x178], !P5 ;  /* 0x00005e001f007a0c */ /* 0x000fc40006fa1270 */
[----:B------:R-:W-:Y:S02]  /*5b4c0*/  ISETP.LT.AND P6, PT, R51, c[0x0][0x178], !P2 ;  /* 0x00005e0033007a0c */ /* 0x000fe400057c1270 */
[----:B------:R-:W-:Y:S01]  /*5b4d0*/  ISETP.LT.AND P0, PT, R60, c[0x0][0x178], !P2 ;  /* 0x00005e003c007a0c */ /* 0x000fe20005701270 */
[----:B------:R-:W-:-:S06]  /*5b4e0*/  IMAD.WIDE R8, R3, 0x2, R58 ;  /* 0x0000000203087825 */ /* 0x000fcc00078e023a */
[----:B------:R0:W-:Y:S01]  /*5b4f0*/  @P4 STG.E.U16 [R4.64], R47 ;  /* 0x0000002f04004986 */ /* 0x0001e2000c101504 */
[----:B------:R-:W-:-:S03]  /*5b500*/  ISETP.LT.AND P4, PT, R35, c[0x0][0x178], !P2 ;  /* 0x00005e0023007a0c */ /* 0x000fc60005781270 */
[----:B----4-:R1:W-:Y:S01]  /*5b510*/  @P5 STG.E.U16 [R6.64], R49 ;  /* 0x0000003106005986 */ /* 0x0103e2000c101504 */
[----:B------:R-:W-:-:S03]  /*5b520*/  ISETP.LT.AND P2, PT, R31, c[0x0][0x178], !P2 ;  /* 0x00005e001f007a0c */ /* 0x000fc60005741270 */
[----:B------:R4:W-:Y:S01]  /*5b530*/  @P6 STG.E.U16 [R8.64], R10 ;  /* 0x0000000a08006986 */ /* 0x0009e2000c101504 */
[----:B------:R-:W-:Y:S01]  /*5b540*/  ISETP.LT.AND P5, PT, R51, c[0x0][0x178], !P3 ;  /* 0x00005e0033007a0c */ /* 0x000fe20005fa1270 */
[----:B0-----:R-:W-:-:S04]  /*5b550*/  IMAD.WIDE R4, R3, 0x2, R54 ;  /* 0x0000000203047825 */ /* 0x001fc800078e0236 */
[----:B-1----:R-:W-:Y:S01]  /*5b560*/  IMAD.WIDE R6, R3, 0x2, R56 ;  /* 0x0000000203067825 */ /* 0x002fe200078e0238 */
[----:B----4-:R-:W-:-:S04]  /*5b570*/  PRMT R8, R47, 0x7632, R8 ;  /* 0x000076322f087816 */ /* 0x010fc80000000008 */
        /* <DEDUP_REMOVED lines=10> */
[C---:B------:R-:W-:Y:S01]  /*5b620*/  IMAD.WIDE R8, R0.reuse, 0x2, R56 ;  /* 0x0000000200087825 */ /* 0x040fe200078e0238 */
[----:B------:R-:W-:Y:S02]  /*5b630*/  ISETP.GE.AND P1, PT, R11, c[0x0][0x17c], PT ;  /* 0x00005f000b007a0c */ /* 0x000fe40003f26270 */
[----:B------:R-:W4:Y:S01]  /*5b640*/  LDL.LU R11, [R1+0x1e98] ;  /* 0x001e9800010b7983 */ /* 0x000f220000300800 */
[----:B0-----:R-:W-:Y:S01]  /*5b650*/  IMAD.WIDE R4, R0, 0x2, R54 ;  /* 0x0000000200047825 */ /* 0x001fe200078e0236 */
[----:B--2---:R-:W-:Y:S02]  /*5b660*/  ISETP.GE.AND P0, PT, R46, c[0x0][0x17c], PT ;  /* 0x00005f002e007a0c */ /* 0x004fe40003f06270 */
[----:B------:R-:W2:Y:S04]  /*5b670*/  LDL.LU R46, [R1+0x168] ;  /* 0x00016800012e7983 */ /* 0x000ea80000300800 */
[----:B---3--:R0:W-:Y:S04]  /*5b680*/  @P5 STG.E.U16 [R6.64], R50 ;  /* 0x0000003206005986 */ /* 0x0081e8000c101504 */
[----:B------:R-:W3:Y:S04]  /*5b690*/  LDL.LU R49, [R1+0xa8] ;  /* 0x0000a80001317983 */ /* 0x000ee80000300800 */
[----:B------:R-:W-:Y:S01]  /*5b6a0*/  @P6 STG.E.U16 [R8.64], R19 ;  /* 0x0000001308006986 */ /* 0x000fe2000c101504 */
[----:B0-----:R-:W-:-:S03]  /*5b6b0*/  IMAD.WIDE R6, R0, 0x2, R52 ;  /* 0x0000000200067825 */ /* 0x001fc600078e0234 */
[----:B------:R-:W3:Y:S04]  /*5b6c0*/  LDL.LU R10, [R1+0x1e9c] ;  /* 0x001e9c00010a7983 */ /* 0x000ee80000300800 */
[----:B------:R-:W-:Y:S04]  /*5b6d0*/  @P4 STG.E.U16 [R4.64], R48 ;  /* 0x0000003004004986 */ /* 0x000fe8000c101504 */
[----:B------:R0:W-:Y:S02]  /*5b6e0*/  @P3 STG.E.U16 [R6.64], R18 ;  /* 0x0000001206003986 */ /* 0x0001e4000c101504 */
[----:B0-----:R-:W-:-:S02]  /*5b6f0*/  PRMT R6, R19, 0x7632, R6 ;  /* 0x0000763213067816 */ /* 0x001fc40000000006 */
[----:B------:R-:W3:Y:S01]  /*5b700*/  LDL.LU R19, [R1+0x1ea0] ;  /* 0x001ea00001137983 */ /* 0x000ee20000300800 */
[----:B------:R-:W-:Y:S02]  /*5b710*/  ISETP.LT.AND P5, PT, R51, c[0x0][0x178], !P1 ;  /* 0x00005e0033007a0c */ /* 0x000fe40004fa1270 */
[----:B------:R-:W-:Y:S01]  /*5b720*/  IADD3 R3, R0, c[0x0][0x198], RZ ;  /* 0x0000660000037a10 */ /* 0x000fe20007ffe0ff */
[----:B------:R-:W4:Y:S01]  /*5b730*/  LDL.LU R47, [R1+0xe8] ;  /* 0x0000e800012f7983 */ /* 0x000f220000300800 */
[----:B------:R-:W-:Y:S02]  /*5b740*/  ISETP.LT.AND P2, PT, R60, c[0x0][0x178], !P1 ;  /* 0x00005e003c007a0c */ /* 0x000fe40004f41270 */
[----:B------:R-:W-:Y:S01]  /*5b750*/  PRMT R0, R50, 0x7632, R0 ;  /* 0x0000763232007816 */ /* 0x000fe20000000000 */
[----:B------:R-:W-:Y:S01]  /*5b760*/  IMAD.WIDE R8, R3, 0x2, R58 ;  /* 0x0000000203087825 */ /* 0x000fe200078e023a */
[----:B------:R-:W-:Y:S01]  /*5b770*/  ISETP.LT.AND P3, PT, R35, c[0x0][0x178], !P1 ;  /* 0x00005e0023007a0c */ /* 0x000fe20004f61270 */
[----:B------:R-:W4:Y:S01]  /*5b780*/  LDL.LU R50, [R1+0x98] ;  /* 0x0000980001327983 */ /* 0x000f220000300800 */
[----:B------:R-:W-:Y:S01]  /*5b790*/  ISETP.LT.AND P1, PT, R31, c[0x0][0x178], !P1 ;  /* 0x00005e001f007a0c */ /* 0x000fe20004f21270 */
[----:B------:R-:W-:-:S02]  /*5b7a0*/  IMAD.WIDE R4, R3, 0x2, R56 ;  /* 0x0000000203047825 */ /* 0x000fc400078e0238 */
[----:B------:R0:W-:Y:S01]  /*5b7b0*/  @P5 STG.E.U16 [R8.64], R0 ;  /* 0x0000000008005986 */ /* 0x0001e2000c101504 */
[----:B------:R-:W-:Y:S02]  /*5b7c0*/  ISETP.LT.AND P5, PT, R51, c[0x0][0x178], !P0 ;  /* 0x00005e0033007a0c */ /* 0x000fe400047a1270 */
[----:B------:R-:W-:Y:S01]  /*5b7d0*/  PRMT R12, R48, 0x7632, R12 ;  /* 0x00007632300c7816 */ /* 0x000fe2000000000c */
[----:B------:R1:W-:Y:S01]  /*5b7e0*/  @P2 STG.E.U16 [R4.64], R6 ;  /* 0x0000000604002986 */ /* 0x0003e2000c101504 */
[----:B------:R-:W-:-:S03]  /*5b7f0*/  PRMT R13, R18, 0x7632, R13 ;  /* 0x00007632120d7816 */ /* 0x000fc6000000000d */
[----:B------:R-:W4:Y:S01]  /*5b800*/  LDL.LU R18, [R1+0x1ff8] ;  /* 0x001ff80001127983 */ /* 0x000f220000300800 */
[C---:B0-----:R-:W-:Y:S01]  /*5b810*/  IADD3 R0, R3.reuse, c[0x0][0x198], RZ ;  /* 0x0000660003007a10 */ /* 0x041fe20007ffe0ff */
[----:B-1----:R-:W-:-:S04]  /*5b820*/  IMAD.WIDE R4, R3, 0x2, R54 ;  /* 0x0000000203047825 */ /* 0x002fc800078e0236 */
[----:B------:R-:W-:Y:S01]  /*5b830*/  IMAD.WIDE R6, R3, 0x2, R52 ;  /* 0x0000000203067825 */ /* 0x000fe200078e0234 */
[----:B------:R0:W-:Y:S03]  /*5b840*/  @P3 STG.E.U16 [R4.64], R12 ;  /* 0x0000000c04003986 */ /* 0x0001e6000c101504 */
[----:B------:R-:W-:Y:S01]  /*5b850*/  IMAD.WIDE R8, R0, 0x2, R58 ;  /* 0x0000000200087825 */ /* 0x000fe200078e023a */
[----:B------:R-:W-:Y:S04]  /*5b860*/  @P1 STG.E.U16 [R6.64], R13 ;  /* 0x0000000d06001986 */ /* 0x000fe8000c101504 */
[----:B--2---:R1:W-:Y:S01]  /*5b870*/  @P5 STG.E.U16 [R8.64], R46 ;  /* 0x0000002e08005986 */ /* 0x0043e2000c101504 */
[----:B0-----:R-:W-:-:S02]  /*5b880*/  PRMT R12, R46, 0x7632, R12 ;  /* 0x000076322e0c7816 */ /* 0x001fc4000000000c */
[----:B---3--:R-:W-:Y:S02]  /*5b890*/  ISETP.GE.AND P1, PT, R19, c[0x0][0x17c], PT ;  /* 0x00005f0013007a0c */ /* 0x008fe40003f26270 */
[----:B------:R-:W2:Y:S04]  /*5b8a0*/  LDL.LU R19, [R1+0x178] ;  /* 0x0001780001137983 */ /* 0x000ea80000300800 */
[----:B------:R-:W3:Y:S04]  /*5b8b0*/  LDL.LU R48, [R1+0x128] ;  /* 0x0001280001307983 */ /* 0x000ee80000300800 */
[----:B-1----:R-:W3:Y:S01]  /*5b8c0*/  LDL.LU R46, [R1+0x1ea4] ;  /* 0x001ea400012e7983 */ /* 0x002ee20000300800 */
[----:B------:R-:W-:-:S02]  /*5b8d0*/  ISETP.LT.AND P4, PT, R60, c[0x0][0x178], !P0 ;  /* 0x00005e003c007a0c */ /* 0x000fc40004781270 */
[----:B------:R-:W-:Y:S02]  /*5b8e0*/  ISETP.LT.AND P5, PT, R35, c[0x0][0x178], !P0 ;  /* 0x00005e0023007a0c */ /* 0x000fe400047a1270 */
[----:B----4-:R-:W-:Y:S02]  /*5b8f0*/  ISETP.GE.AND P6, PT, R11, c[0x0][0x17c], PT ;  /* 0x00005f000b007a0c */ /* 0x010fe40003fc6270 */
[----:B------:R-:W-:Y:S01]  /*5b900*/  ISETP.GE.AND P2, PT, R10, c[0x0][0x17c], PT ;  /* 0x00005f000a007a0c */ /* 0x000fe20003f46270 */
[C---:B------:R-:W-:Y:S01]  /*5b910*/  IMAD.WIDE R10, R0.reuse, 0x2, R56 ;  /* 0x00000002000a7825 */ /* 0x040fe200078e0238 */
[----:B------:R-:W-:Y:S02]  /*5b920*/  ISETP.LT.AND P0, PT, R31, c[0x0][0x178], !P0 ;  /* 0x00005e001f007a0c */ /* 0x000fe40004701270 */
[----:B------:R-:W-:Y:S01]  /*5b930*/  ISETP.LT.AND P3, PT, R51, c[0x0][0x178], !P6 ;  /* 0x00005e0033007a0c */ /* 0x000fe20007761270 */
[C---:B------:R-:W-:Y:S01]  /*5b940*/  IMAD.WIDE R4, R0.reuse, 0x2, R54 ;  /* 0x0000000200047825 */ /* 0x040fe200078e0236 */
[----:B------:R-:W-:Y:S01]  /*5b950*/  IADD3 R3, R0, c[0x0][0x198], RZ ;  /* 0x0000660000037a10 */ /* 0x000fe20007ffe0ff */
[----:B------:R0:W-:Y:S01]  /*5b960*/  @P4 STG.E.U16 [R10.64], R49 ;  /* 0x000000310a004986 */ /* 0x0001e2000c101504 */
[----:B------:R-:W-:Y:S01]  /*5b970*/  ISETP.LT.AND P4, PT, R60, c[0x0][0x178], !P6 ;  /* 0x00005e003c007a0c */ /* 0x000fe20007781270 */
[----:B------:R-:W-:-:S02]  /*5b980*/  IMAD.WIDE R6, R0, 0x2, R52 ;  /* 0x0000000200067825 */ /* 0x000fc400078e0234 */
[----:B------:R1:W-:Y:S01]  /*5b990*/  @P5 STG.E.U16 [R4.64], R47 ;  /* 0x0000002f04005986 */ /* 0x0003e2000c101504 */
[----:B------:R-:W-:Y:S01]  /*5b9a0*/  ISETP.LT.AND P5, PT, R35, c[0x0][0x178], !P6 ;  /* 0x00005e0023007a0c */ /* 0x000fe200077a1270 */
[----:B------:R-:W-:Y:S01]  /*5b9b0*/  IMAD.WIDE R8, R3, 0x2, R58 ;  /* 0x0000000203087825 */ /* 0x000fe200078e023a */
[----:B------:R-:W-:Y:S01]  /*5b9c0*/  ISETP.LT.AND P6, PT, R31, c[0x0][0x178], !P6 ;  /* 0x00005e001f007a0c */ /* 0x000fe200077c1270 */
[----:B------:R4:W-:Y:S01]  /*5b9d0*/  @P0 STG.E.U16 [R6.64], R50 ;  /* 0x0000003206000986 */ /* 0x0009e2000c101504 */
[----:B------:R-:W-:Y:S02]  /*5b9e0*/  ISETP.LT.AND P0, PT, R51, c[0x0][0x178], !P2 ;  /* 0x00005e0033007a0c */ /* 0x000fe40005701270 */
[----:B------:R-:W-:Y:S01]  /*5b9f0*/  PRMT R13, R49, 0x7632, R13 ;  /* 0x00007632310d7816 */ /* 0x000fe2000000000d */
[C---:B0-----:R-:W-:Y:S01]  /*5ba00*/  IMAD.WIDE R10, R3.reuse, 0x2, R56 ;  /* 0x00000002030a7825 */ /* 0x041fe200078e0238 */
[----:B------:R0:W-:Y:S01]  /*5ba10*/  @P3 STG.E.U16 [R8.64], R12 ;  /* 0x0000000c08003986 */ /* 0x0001e2000c101504 */
[----:B------:R-:W-:-:S02]  /*5ba20*/  IADD3 R0, R3, c[0x0][0x198], RZ ;  /* 0x0000660003007a10 */ /* 0x000fc40007ffe0ff */
[C---:B-1----:R-:W-:Y:S01]  /*5ba30*/  IMAD.WIDE R4, R3.reuse, 0x2, R54 ;  /* 0x0000000203047825 */ /* 0x042fe200078e0236 */
[----:B------:R1:W-:Y:S03]  /*5ba40*/  @P4 STG.E.U16 [R10.64], R13 ;  /* 0x0000000d0a004986 */ /* 0x0003e6000c101504 */
[----:B----4-:R-:W-:Y:S01]  /*5ba50*/  IMAD.WIDE R6, R3, 0x2, R52 ;  /* 0x0000000203067825 */ /* 0x010fe200078e0234 */
[----:B------:R-:W4:Y:S01]  /*5ba60*/  LDL.LU R49, [R1+0xf8] ;  /* 0x0000f80001317983 */ /* 0x000f220000300800 */
[----:B0-----:R-:W-:Y:S02]  /*5ba70*/  PRMT R8, R47, 0x7632, R8 ;  /* 0x000076322f087816 */ /* 0x001fe40000000008 */
[----:B-1----:R-:W-:-:S03]  /*5ba80*/  PRMT R10, R50, 0x7632, R10 ;  /* 0x00007632320a7816 */ /* 0x002fc6000000000a */
[----:B------:R0:W-:Y:S04]  /*5ba90*/  @P5 STG.E.U16 [R4.64], R8 ;  /* 0x0000000804005986 */ /* 0x0001e8000c101504 */
[----:B------:R-:W4:Y:S04]  /*5baa0*/  LDL.LU R11, [R1+0x1ea8] ;  /* 0x001ea800010b7983 */ /* 0x000f280000300800 */
[----:B------:R1:W-:Y:S01]  /*5bab0*/  @P6 STG.E.U16 [R6.64], R10 ;  /* 0x0000000a06006986 */ /* 0x0003e2000c101504 */
[----:B0-----:R-:W-:-:S03]  /*5bac0*/  IMAD.WIDE R4, R0, 0x2, R58 ;  /* 0x0000000200047825 */ /* 0x001fc600078e023a */
[----:B------:R-:W4:Y:S04]  /*5bad0*/  LDL.LU R47, [R1+0x188] ;  /* 0x00018800012f7983 */ /* 0x000f280000300800 */
[----:B--2---:R0:W-:Y:S01]  /*5bae0*/  @P0 STG.E.U16 [R4.64], R19 ;  /* 0x0000001304000986 */ /* 0x0041e2000c101504 */
[----:B-1----:R-:W-:Y:S02]  /*5baf0*/  PRMT R10, R19, 0x7632, R10 ;  /* 0x00007632130a7816 */ /* 0x002fe4000000000a */
[----:B---3--:R-:W-:Y:S02]  /*5bb00*/  ISETP.GE.AND P4, PT, R46, c[0x0][0x17c], PT ;  /* 0x00005f002e007a0c */ /* 0x008fe40003f86270 */
[----:B------:R-:W2:Y:S04]  /*5bb10*/  LDL.LU R46, [R1+0x138] ;  /* 0x00013800012e7983 */ /* 0x000ea80000300800 */
[----:B0-----:R-:W3:Y:S01]  /*5bb20*/  LDL.LU R19, [R1+0x1eac] ;  /* 0x001eac0001137983 */ /* 0x001ee20000300800 */
[----:B------:R-:W-:Y:S01]  /*5bb30*/  ISETP.LT.AND P3, PT, R60, c[0x0][0x178], !P2 ;  /* 0x00005e003c007a0c */ /* 0x000fe20005761270 */
[C---:B------:R-:W-:Y:S01]  /*5bb40*/  IMAD.WIDE R8, R0.reuse, 0x2, R56 ;  /* 0x0000000200087825 */ /* 0x040fe200078e0238 */
[----:B------:R-:W-:Y:S01]  /*5bb50*/  ISETP.LT.AND P5, PT, R35, c[0x0][0x178], !P2 ;  /* 0x00005e0023007a0c */ /* 0x000fe200057a1270 */
[----:B------:R-:W2:Y:S01]  /*5bb60*/  LDL.LU R50, [R1+0x108] ;  /* 0x0001080001327983 */ /* 0x000ea20000300800 */
[C---:B------:R-:W-:Y:S01]  /*5bb70*/  IADD3 R3, R0.reuse, c[0x0][0x198], RZ ;  /* 0x0000660000037a10 */ /* 0x040fe20007ffe0ff */
[----:B------:R-:W-:Y:S01]  /*5bb80*/  IMAD.WIDE R4, R0, 0x2, R54 ;  /* 0x0000000200047825 */ /* 0x000fe200078e0236 */
[----:B------:R-:W-:-:S03]  /*5bb90*/  ISETP.LT.AND P2, PT, R31, c[0x0][0x178], !P2 ;  /* 0x00005e001f007a0c */ /* 0x000fc60005741270 */
[----:B------:R-:W-:Y:S01]  /*5bba0*/  IMAD.WIDE R6, R0, 0x2, R52 ;  /* 0x0000000200067825 */ /* 0x000fe200078e0234 */
[----:B------:R-:W-:Y:S02]  /*5bbb0*/  PRMT R0, R48, 0x7632, R0 ;  /* 0x0000763230007816 */ /* 0x000fe40000000000 */
[----:B------:R-:W-:Y:S01]  /*5bbc0*/  ISETP.LT.AND P6, PT, R51, c[0x0][0x178], !P1 ;  /* 0x00005e0033007a0c */ /* 0x000fe20004fc1270 */
[----:B------:R0:W-:Y:S01]  /*5bbd0*/  @P3 STG.E.U16 [R8.64], R48 ;  /* 0x0000003008003986 */ /* 0x0001e2000c101504 */
[----:B------:R-:W-:-:S03]  /*5bbe0*/  ISETP.LT.AND P0, PT, R60, c[0x0][0x178], !P1 ;  /* 0x00005e003c007a0c */ /* 0x000fc60004f01270 */
[----:B0-----:R-:W2:Y:S01]  /*5bbf0*/  LDL.LU R48, [R1+0xc8] ;  /* 0x0000c80001307983 */ /* 0x001ea20000300800 */
[----:B------:R-:W-:-:S03]  /*5bc00*/  IMAD.WIDE R8, R3, 0x2, R58 ;  /* 0x0000000203087825 */ /* 0x000fc600078e023a */
[----:B----4-:R0:W-:Y:S01]  /*5bc10*/  @P5 STG.E.U16 [R4.64], R49 ;  /* 0x0000003104005986 */ /* 0x0101e2000c101504 */
[----:B------:R-:W-:-:S03]  /*5bc20*/  ISETP.LT.AND P5, PT, R35, c[0x0][0x178], !P1 ;  /* 0x00005e0023007a0c */ /* 0x000fc60004fa1270 */
[----:B------:R-:W-:Y:S01]  /*5bc30*/  @P2 STG.E.U16 [R6.64], R18 ;  /* 0x0000001206002986 */ /* 0x000fe2000c101504 */
[----:B------:R-:W-:-:S03]  /*5bc40*/  ISETP.LT.AND P1, PT, R31, c[0x0][0x178], !P1 ;  /* 0x00005e001f007a0c */ /* 0x000fc60004f21270 */
[----:B------:R1:W-:Y:S01]  /*5bc50*/  @P6 STG.E.U16 [R8.64], R10 ;  /* 0x0000000a08006986 */ /* 0x0003e2000c101504 */
[----:B0-----:R-:W-:Y:S01]  /*5bc60*/  IMAD.WIDE R4, R3, 0x2, R56 ;  /* 0x0000000203047825 */ /* 0x001fe200078e0238 */
[----:B------:R-:W-:Y:S02]  /*5bc70*/  ISETP.GE.AND P3, PT, R11, c[0x0][0x17c], PT ;  /* 0x00005f000b007a0c */ /* 0x000fe40003f66270 */
[----:B------:R-:W4:Y:S01]  /*5bc80*/  LDL.LU R11, [R1+0x1eb0] ;  /* 0x001eb000010b7983 */ /* 0x000f220000300800 */
[----:B------:R-:W-:-:S03]  /*5bc90*/  ISETP.LT.AND P6, PT, R51, c[0x0][0x178], !P4 ;  /* 0x00005e0033007a0c */ /* 0x000fc600067c1270 */
[----:B------:R0:W-:Y:S01]  /*5bca0*/  @P0 STG.E.U16 [R4.64], R0 ;  /* 0x0000000004000986 */ /* 0x0001e2000c101504 */
[----:B-1----:R-:W-:Y:S01]  /*5bcb0*/  PRMT R8, R49, 0x7632, R8 ;  /* 0x0000763231087816 */ /* 0x002fe20000000008 */
[----:B------:R-:W-:Y:S01]  /*5bcc0*/  IMAD.WIDE R6, R3, 0x2, R54 ;  /* 0x0000000203067825 */ /* 0x000fe200078e0236 */
[----:B------:R-:W-:-:S04]  /*5bcd0*/  PRMT R10, R18, 0x7632, R10 ;  /* 0x00007632120a7816 */ /* 0x000fc8000000000a */
[----:B------:R1:W-:Y:S01]  /*5bce0*/  @P5 STG.E.U16 [R6.64], R8 ;  /* 0x0000000806005986 */ /* 0x0003e2000c101504 */
[C---:B0-----:R-:W-:Y:S01]  /*5bcf0*/  IADD3 R0, R3.reuse, c[0x0][0x198], RZ ;  /* 0x0000660003007a10 */ /* 0x041fe20007ffe0ff */
[----:B------:R-:W-:-:S04]  /*5bd00*/  IMAD.WIDE R4, R3, 0x2, R52 ;  /* 0x0000000203047825 */ /* 0x000fc800078e0234 */
[C---:B-1----:R-:W-:Y:S01]  /*5bd10*/  IMAD.WIDE R6, R0.reuse, 0x2, R58 ;  /* 0x0000000200067825 */ /* 0x042fe200078e023a */
[----:B------:R0:W-:Y:S01]  /*5bd20*/  @P1 STG.E.U16 [R4.64], R10 ;  /* 0x0000000a04001986 */ /* 0x0001e2000c101504 */
[C---:B------:R-:W-:Y:S02]  /*5bd30*/  IADD3 R3, R0.reuse, c[0x0][0x198], RZ ;  /* 0x0000660000037a10 */ /* 0x040fe40007ffe0ff */
[C---:B------:R-:W-:Y:S01]  /*5bd40*/  IMAD.WIDE R8, R0.reuse, 0x2, R56 ;  /* 0x0000000200087825 */ /* 0x040fe200078e0238 */
[----:B------:R1:W-:Y:S03]  /*5bd50*/  @P6 STG.E.U16 [R6.64], R47 ;  /* 0x0000002f06006986 */ /* 0x0003e6000c101504 */
[----:B0-----:R-:W-:-:S04]  /*5bd60*/  IMAD.WIDE R4, R0, 0x2, R54 ;  /* 0x0000000200047825 */ /* 0x001fc800078e0236 */
[----:B-1----:R-:W-:Y:S01]  /*5bd70*/  IMAD.WIDE R6, R0, 0x2, R52 ;  /* 0x0000000200067825 */ /* 0x002fe200078e0234 */
[----:B------:R-:W-:Y:S02]  /*5bd80*/  PRMT R0, R47, 0x7632, R0 ;  /* 0x000076322f007816 */ /* 0x000fe40000000000 */
[----:B---3--:R-:W-:Y:S02]  /*5bd90*/  ISETP.GE.AND P0, PT, R19, c[0x0][0x17c], PT ;  /* 0x00005f0013007a0c */ /* 0x008fe40003f06270 */
[----:B------:R-:W3:Y:S04]  /*5bda0*/  LDL.LU R19, [R1+0x198] ;  /* 0x0001980001137983 */ /* 0x000ee80000300800 */
[----:B------:R-:W3:Y:S04]  /*5bdb0*/  LDL.LU R49, [R1+0x148] ;  /* 0x0001480001317983 */ /* 0x000ee80000300800 */
[----:B------:R-:W3:Y:S04]  /*5bdc0*/  LDL.LU R10, [R1+0x1eb4] ;  /* 0x001eb400010a7983 */ /* 0x000ee80000300800 */
[----:B------:R-:W3:Y:S01]  /*5bdd0*/  LDL.LU R47, [R1+0x1eb8] ;  /* 0x001eb800012f7983 */ /* 0x000ee20000300800 */
[----:B------:R-:W-:-:S02]  /*5bde0*/  ISETP.LT.AND P2, PT, R60, c[0x0][0x178], !P4 ;  /* 0x00005e003c007a0c */ /* 0x000fc40006741270 */
[----:B------:R-:W-:Y:S02]  /*5bdf0*/  ISETP.LT.AND P5, PT, R35, c[0x0][0x178], !P4 ;  /* 0x00005e0023007a0c */ /* 0x000fe400067a1270 */
[----:B------:R-:W-:Y:S02]  /*5be00*/  ISETP.LT.AND P4, PT, R31, c[0x0][0x178], !P4 ;  /* 0x00005e001f007a0c */ /* 0x000fe40006781270 */
[----:B------:R-:W-:Y:S02]  /*5be10*/  ISETP.LT.AND P6, PT, R51, c[0x0][0x178], !P3 ;  /* 0x00005e0033007a0c */ /* 0x000fe40005fc1270 */
[----:B------:R-:W-:-:S05]  /*5be20*/  ISETP.LT.AND P1, PT, R60, c[0x0][0x178], !P3 ;  /* 0x00005e003c007a0c */ /* 0x000fca0005f21270 */
[----:B--2---:R0:W-:Y:S04]  /*5be30*/  @P2 STG.E.U16 [R8.64], R46 ;  /* 0x0000002e08002986 */ /* 0x0041e8000c101504 */
[----:B------:R1:W-:Y:S04]  /*5be40*/  @P5 STG.E.U16 [R4.64], R50 ;  /* 0x0000003204005986 */ /* 0x0003e8000c101504 */
[----:B------:R2:W-:Y:S01]  /*5be50*/  @P4 STG.E.U16 [R6.64], R48 ;  /* 0x0000003006004986 */ /* 0x0005e2000c101504 */
[----:B0-----:R-:W-:Y:S01]  /*5be60*/  IMAD.WIDE R8, R3, 0x2, R58 ;  /* 0x0000000203087825 */ /* 0x001fe200078e023a */
[----:B------:R-:W-:-:S02]  /*5be70*/  ISETP.LT.AND P4, PT, R35, c[0x0][0x178], !P3 ;  /* 0x00005e0023007a0c */ /* 0x000fc40005f81270 */
[----:B------:R-:W-:Y:S01]  /*5be80*/  ISETP.LT.AND P3, PT, R31, c[0x0][0x178], !P3 ;  /* 0x00005e001f007a0c */ /* 0x000fe20005f61270 */
[----:B-1----:R-:W-:Y:S01]  /*5be90*/  IMAD.WIDE R4, R3, 0x2, R56 ;  /* 0x0000000203047825 */ /* 0x002fe200078e0238 */
[----:B------:R0:W-:Y:S01]  /*5bea0*/  @P6 STG.E.U16 [R8.64], R0 ;  /* 0x0000000008006986 */ /* 0x0001e2000c101504 */
[----:B------:R-:W-:Y:S02]  /*5beb0*/  ISETP.LT.AND P6, PT, R51, c[0x0][0x178], !P0 ;  /* 0x00005e0033007a0c */ /* 0x000fe400047c1270 */
[----:B--2---:R-:W-:Y:S02]  /*5bec0*/  PRMT R6, R46, 0x7632, R6 ;  /* 0x000076322e067816 */ /* 0x004fe40000000006 */
[----:B------:R-:W2:Y:S01]  /*5bed0*/  LDL.LU R46, [R1+0x118] ;  /* 0x00011800012e7983 */ /* 0x000ea20000300800 */
[----:B------:R-:W-:-:S03]  /*5bee0*/  PRMT R12, R50, 0x7632, R12 ;  /* 0x00007632320c7816 */ /* 0x000fc6000000000c */
[----:B------:R1:W-:Y:S01]  /*5bef0*/  @P1 STG.E.U16 [R4.64], R6 ;  /* 0x0000000604001986 */ /* 0x0003e2000c101504 */
[----:B0-----:R-:W-:-:S03]  /*5bf00*/  IADD3 R0, R3, c[0x0][0x198], RZ ;  /* 0x0000660003007a10 */ /* 0x001fc60007ffe0ff */
[----:B------:R-:W2:Y:S01]  /*5bf10*/  LDL.LU R61, [R1+0xd8] ;  /* 0x0000d800013d7983 */ /* 0x000ea20000300800 */
[----:B------:R-:W-:Y:S01]  /*5bf20*/  PRMT R13, R48, 0x7632, R13 ;  /* 0x00007632300d7816 */ /* 0x000fe2000000000d */
[----:B------:R-:W-:Y:S02]  /*5bf30*/  IMAD.WIDE R8, R0, 0x2, R58 ;  /* 0x0000000200087825 */ /* 0x000fe400078e023a */
[----:B------:R-:W2:Y:S02]  /*5bf40*/  LDL.LU R48, [R1+0x16c] ;  /* 0x00016c0001307983 */ /* 0x000ea40000300800 */
[----:B-1----:R-:W-:-:S04]  /*5bf50*/  IMAD.WIDE R4, R3, 0x2, R54 ;  /* 0x0000000203047825 */ /* 0x002fc800078e0236 */
[----:B------:R-:W-:Y:S01]  /*5bf60*/  IMAD.WIDE R6, R3, 0x2, R52 ;  /* 0x0000000203067825 */ /* 0x000fe200078e0234 */
[----:B------:R-:W-:Y:S04]  /*5bf70*/  @P4 STG.E.U16 [R4.64], R12 ;  /* 0x0000000c04004986 */ /* 0x000fe8000c101504 */
[----:B------:R-:W-:Y:S01]  /*5bf80*/  @P3 STG.E.U16 [R6.64], R13 ;  /* 0x0000000d06003986 */ /* 0x000fe2000c101504 */
[----:B------:R-:W-:Y:S02]  /*5bf90*/  ISETP.LT.AND P5, PT, R60, c[0x0][0x178], !P0 ;  /* 0x00005e003c007a0c */ /* 0x000fe400047a1270 */
[----:B----4-:R-:W-:Y:S01]  /*5bfa0*/  ISETP.GE.AND P2, PT, R11, c[0x0][0x17c], PT ;  /* 0x00005f000b007a0c */ /* 0x010fe20003f46270 */
[----:B---3--:R0:W-:Y:S01]  /*5bfb0*/  @P6 STG.E.U16 [R8.64], R19 ;  /* 0x0000001308006986 */ /* 0x0081e2000c101504 */
[----:B------:R-:W-:-:S03]  /*5bfc0*/  PRMT R3, R19, 0x7632, R3 ;  /* 0x0000763213037816 */ /* 0x000fc60000000003 */
[----:B0-----:R-:W3:Y:S01]  /*5bfd0*/  LDL.LU R19, [R1+0x1ebc] ;  /* 0x001ebc0001137983 */ /* 0x001ee20000300800 */
[----:B------:R-:W-:Y:S01]  /*5bfe0*/  ISETP.GE.AND P1, PT, R10, c[0x0][0x17c], PT ;  /* 0x00005f000a007a0c */ /* 0x000fe20003f26270 */
[----:B------:R-:W-:Y:S01]  /*5bff0*/  IMAD.WIDE R10, R0, 0x2, R56 ;  /* 0x00000002000a7825 */ /* 0x000fe200078e0238 */
[----:B------:R-:W-:Y:S02]  /*5c000*/  ISETP.GE.AND P3, PT, R47, c[0x0][0x17c], PT ;  /* 0x00005f002f007a0c */ /* 0x000fe40003f66270 */
[----:B------:R-:W4:Y:S01]  /*5c010*/  LDL.LU R47, [R1+0xac] ;  /* 0x0000ac00012f7983 */ /* 0x000f220000300800 */
[----:B------:R-:W-:-:S03]  /*5c020*/  PRMT R13, R49, 0x7632, R13 ;  /* 0x00007632310d7816 */ /* 0x000fc6000000000d */
[----:B------:R0:W-:Y:S04]  /*5c030*/  @P5 STG.E.U16 [R10.64], R49 ;  /* 0x000000310a005986 */ /* 0x0001e8000c101504 */
[----:B0-----:R-:W4:Y:S04]  /*5c040*/  LDL.LU R49, [R1+0x1ec0] ;  /* 0x001ec00001317983 */ /* 0x001f280000300800 */
[----:B------:R-:W4:Y:S01]  /*5c050*/  LDL.LU R50, [R1+0xec] ;  /* 0x0000ec0001327983 */ /* 0x000f220000300800 */
[----:B------:R-:W-:Y:S02]  /*5c060*/  ISETP.LT.AND P6, PT, R35, c[0x0][0x178], !P0 ;  /* 0x00005e0023007a0c */ /* 0x000fe400047c1270 */
[----:B------:R-:W-:Y:S01]  /*5c070*/  ISETP.LT.AND P0, PT, R31, c[0x0][0x178], !P0 ;  /* 0x00005e001f007a0c */ /* 0x000fe20004701270 */
[----:B------:R-:W-:Y:S01]  /*5c080*/  IMAD.WIDE R4, R0, 0x2, R54 ;  /* 0x0000000200047825 */ /* 0x000fe200078e0236 */
[----:B------:R-:W-:-:S02]  /*5c090*/  ISETP.LT.AND P4, PT, R51, c[0x0][0x178], !P2 ;  /* 0x00005e0033007a0c */ /* 0x000fc40005781270 */
[C---:B------:R-:W-:Y:S01]  /*5c0a0*/  IADD3 R12, R0.reuse, c[0x0][0x198], RZ ;  /* 0x00006600000c7a10 */ /* 0x040fe20007ffe0ff */
[----:B------:R-:W-:Y:S01]  /*5c0b0*/  IMAD.WIDE R6, R0, 0x2, R52 ;  /* 0x0000000200067825 */ /* 0x000fe200078e0234 */
[----:B------:R-:W-:-:S03]  /*5c0c0*/  ISETP.LT.AND P5, PT, R60, c[0x0][0x178], !P2 ;  /* 0x00005e003c007a0c */ /* 0x000fc600057a1270 */
[C---:B------:R-:W-:Y:S02]  /*5c0d0*/  IMAD.WIDE R8, R12.reuse, 0x2, R58 ;  /* 0x000000020c087825 */ /* 0x040fe400078e023a */
[----:B--2---:R-:W-:Y:S01]  /*5c0e0*/  @P6 STG.E.U16 [R4.64], R46 ;  /* 0x0000002e04006986 */ /* 0x004fe2000c101504 */
[----:B------:R-:W-:Y:S01]  /*5c0f0*/  ISETP.LT.AND P6, PT, R35, c[0x0][0x178], !P2 ;  /* 0x00005e0023007a0c */ /* 0x000fe200057c1270 */
[----:B------:R-:W-:Y:S02]  /*5c100*/  IMAD.WIDE R10, R12, 0x2, R56 ;  /* 0x000000020c0a7825 */ /* 0x000fe400078e0238 */
[----:B------:R0:W-:Y:S01]  /*5c110*/  @P0 STG.E.U16 [R6.64], R61 ;  /* 0x0000003d06000986 */ /* 0x0001e2000c101504 */
[----:B------:R-:W-:-:S03]  /*5c120*/  ISETP.LT.AND P2, PT, R31, c[0x0][0x178], !P2 ;  /* 0x00005e001f007a0c */ /* 0x000fc60005741270 */
[----:B------:R1:W-:Y:S01]  /*5c130*/  @P4 STG.E.U16 [R8.64], R3 ;  /* 0x0000000308004986 */ /* 0x0003e2000c101504 */
[----:B------:R-:W-:-:S03]  /*5c140*/  ISETP.LT.AND P4, PT, R51, c[0x0][0x178], !P1 ;  /* 0x00005e0033007a0c */ /* 0x000fc60004f81270 */
[----:B------:R-:W-:Y:S01]  /*5c150*/  @P5 STG.E.U16 [R10.64], R13 ;  /* 0x0000000d0a005986 */ /* 0x000fe2000c101504 */
[----:B0-----:R-:W-:Y:S01]  /*5c160*/  IMAD.WIDE R6, R12, 0x2, R54 ;  /* 0x000000020c067825 */ /* 0x001fe200078e0236 */
[----:B-1----:R-:W-:Y:S02]  /*5c170*/  PRMT R8, R46, 0x7632, R8 ;  /* 0x000076322e087816 */ /* 0x002fe40000000008 */
[----:B------:R-:W2:Y:S01]  /*5c180*/  LDL.LU R46, [R1+0x1ff4] ;  /* 0x001ff400012e7983 */ /* 0x000ea20000300800 */
[----:B------:R-:W-:-:S03]  /*5c190*/  ISETP.LT.AND P5, PT, R60, c[0x0][0x178], !P1 ;  /* 0x00005e003c007a0c */ /* 0x000fc60004fa1270 */
[----:B------:R0:W-:Y:S01]  /*5c1a0*/  @P6 STG.E.U16 [R6.64], R8 ;  /* 0x0000000806006986 */ /* 0x0001e2000c101504 */
[----:B------:R-:W-:Y:S01]  /*5c1b0*/  ISETP.LT.AND P6, PT, R35, c[0x0][0x178], !P1 ;  /* 0x00005e0023007a0c */ /* 0x000fe20004fc1270 */
[C---:B------:R-:W-:Y:S01]  /*5c1c0*/  IMAD.WIDE R4, R12.reuse, 0x2, R52 ;  /* 0x000000020c047825 */ /* 0x040fe200078e0234 */
[----:B------:R-:W-:Y:S02]  /*5c1d0*/  IADD3 R3, R12, c[0x0][0x198], RZ ;  /* 0x000066000c037a10 */ /* 0x000fe40007ffe0ff */
[----:B------:R-:W-:-:S05]  /*5c1e0*/  PRMT R0, R61, 0x7632, R0 ;  /* 0x000076323d007816 */ /* 0x000fca0000000000 */
[----:B------:R1:W-:Y:S01]  /*5c1f0*/  @P2 STG.E.U16 [R4.64], R0 ;  /* 0x0000000004002986 */ /* 0x0003e2000c101504 */
[----:B0-----:R-:W-:-:S04]  /*5c200*/  IMAD.WIDE R6, R3, 0x2, R58 ;  /* 0x0000000203067825 */ /* 0x001fc800078e023a */
[C---:B------:R-:W-:Y:S01]  /*5c210*/  IMAD.WIDE R8, R3.reuse, 0x2, R56 ;  /* 0x0000000203087825 */ /* 0x040fe200078e0238 */
[----:B------:R0:W-:Y:S03]  /*5c220*/  @P4 STG.E.U16 [R6.64], R48 ;  /* 0x0000003006004986 */ /* 0x0001e6000c101504 */
[C---:B-1----:R-:W-:Y:S01]  /*5c230*/  IMAD.WIDE R4, R3.reuse, 0x2, R54 ;  /* 0x0000000203047825 */ /* 0x042fe200078e0236 */
[----:B------:R-:W-:Y:S02]  /*5c240*/  PRMT R0, R48, 0x7632, R0 ;  /* 0x0000763230007816 */ /* 0x000fe40000000000 */
[----:B------:R-:W-:Y:S02]  /*5c250*/  IADD3 R10, R3, c[0x0][0x198], RZ ;  /* 0x00006600030a7a10 */ /* 0x000fe40007ffe0ff */
[----:B---3--:R-:W-:Y:S02]  /*5c260*/  ISETP.GE.AND P0, PT, R19, c[0x0][0x17c], PT ;  /* 0x00005f0013007a0c */ /* 0x008fe40003f06270 */
[----:B------:R-:W3:Y:S04]  /*5c270*/  LDL.LU R19, [R1+0x9c] ;  /* 0x00009c0001137983 */ /* 0x000ee80000300800 */
[----:B0-----:R-:W2:Y:S01]  /*5c280*/  LDL.LU R48, [R1+0x17c] ;  /* 0x00017c0001307983 */ /* 0x001ea20000300800 */
[----:B----4-:R-:W-:-:S03]  /*5c290*/  PRMT R12, R47, 0x7632, R12 ;  /* 0x000076322f0c7816 */ /* 0x010fc6000000000c */
[----:B------:R0:W-:Y:S01]  /*5c2a0*/  @P5 STG.E.U16 [R8.64], R47 ;  /* 0x0000002f08005986 */ /* 0x0001e2000c101504 */
[----:B------:R-:W-:-:S03]  /*5c2b0*/  ISETP.GE.AND P2, PT, R49, c[0x0][0x17c], PT ;  /* 0x00005f0031007a0c */ /* 0x000fc60003f46270 */
[----:B------:R-:W4:Y:S04]  /*5c2c0*/  LDL.LU R49, [R1+0x12c] ;  /* 0x00012c0001317983 */ /* 0x000f280000300800 */
[----:B------:R1:W-:Y:S04]  /*5c2d0*/  @P6 STG.E.U16 [R4.64], R50 ;  /* 0x0000003204006986 */ /* 0x0003e8000c101504 */
[----:B------:R-:W2:Y:S04]  /*5c2e0*/  LDL.LU R61, [R1+0x1ec4] ;  /* 0x001ec400013d7983 */ /* 0x000ea80000300800 */
[----:B0-----:R-:W2:Y:S01]  /*5c2f0*/  LDL.LU R47, [R1+0xfc] ;  /* 0x0000fc00012f7983 */ /* 0x001ea20000300800 */
[----:B-1----:R-:W-:Y:S01]  /*5c300*/  IMAD.WIDE R4, R3, 0x2, R52 ;  /* 0x0000000203047825 */ /* 0x002fe200078e0234 */
[----:B------:R-:W-:-:S02]  /*5c310*/  PRMT R3, R50, 0x7632, R3 ;  /* 0x0000763232037816 */ /* 0x000fc40000000003 */
[----:B------:R-:W4:Y:S01]  /*5c320*/  LDL.LU R50, [R1+0x1ec8] ;  /* 0x001ec80001327983 */ /* 0x000f220000300800 */
[----:B------:R-:W-:Y:S02]  /*5c330*/  ISETP.LT.AND P1, PT, R31, c[0x0][0x178], !P1 ;  /* 0x00005e001f007a0c */ /* 0x000fe40004f21270 */
[----:B------:R-:W-:Y:S02]  /*5c340*/  ISETP.LT.AND P4, PT, R51, c[0x0][0x178], !P3 ;  /* 0x00005e0033007a0c */ /* 0x000fe40005f81270 */
[----:B------:R-:W-:Y:S01]  /*5c350*/  ISETP.LT.AND P5, PT, R60, c[0x0][0x178], !P3 ;  /* 0x00005e003c007a0c */ /* 0x000fe20005fa1270 */
[C---:B------:R-:W-:Y:S01]  /*5c360*/  IMAD.WIDE R6, R10.reuse, 0x2, R58 ;  /* 0x000000020a067825 */ /* 0x040fe200078e023a */
[----:B------:R-:W-:Y:S02]  /*5c370*/  ISETP.LT.AND P6, PT, R35, c[0x0][0x178], !P3 ;  /* 0x00005e0023007a0c */ /* 0x000fe40005fc1270 */
[----:B------:R-:W-:Y:S01]  /*5c380*/  ISETP.LT.AND P3, PT, R31, c[0x0][0x178], !P3 ;  /* 0x00005e001f007a0c */ /* 0x000fe20005f61270 */
[----:B------:R-:W-:Y:S01]  /*5c390*/  IMAD.WIDE R8, R10, 0x2, R56 ;  /* 0x000000020a087825 */ /* 0x000fe200078e0238 */
[----:B---3--:R-:W-:-:S03]  /*5c3a0*/  PRMT R11, R19, 0x7632, R11 ;  /* 0x00007632130b7816 */ /* 0x008fc6000000000b */
[----:B------:R0:W-:Y:S04]  /*5c3b0*/  @P1 STG.E.U16 [R4.64], R19 ;  /* 0x0000001304001986 */ /* 0x0001e8000c101504 */
[----:B------:R1:W-:Y:S01]  /*5c3c0*/  @P4 STG.E.U16 [R6.64], R0 ;  /* 0x0000000006004986 */ /* 0x0003e2000c101504 */
[----:B------:R-:W-:-:S03]  /*5c3d0*/  ISETP.LT.AND P4, PT, R51, c[0x0][0x178], !P0 ;  /* 0x00005e0033007a0c */ /* 0x000fc60004781270 */
[----:B0-----:R-:W3:Y:S01]  /*5c3e0*/  LDL.LU R19, [R1+0x1ff0] ;  /* 0x001ff00001137983 */ /* 0x001ee20000300800 */
[C---:B------:R-:W-:Y:S01]  /*5c3f0*/  IMAD.WIDE R4, R10.reuse, 0x2, R54 ;  /* 0x000000020a047825 */ /* 0x040fe200078e0236 */
[----:B-1----:R-:W-:Y:S02]  /*5c400*/  IADD3 R0, R10, c[0x0][0x198], RZ ;  /* 0x000066000a007a10 */ /* 0x002fe40007ffe0ff */
[----:B------:R-:W-:Y:S01]  /*5c410*/  @P5 STG.E.U16 [R8.64], R12 ;  /* 0x0000000c08005986 */ /* 0x000fe2000c101504 */
[----:B------:R-:W-:Y:S01]  /*5c420*/  ISETP.LT.AND P5, PT, R60, c[0x0][0x178], !P0 ;  /* 0x00005e003c007a0c */ /* 0x000fe200047a1270 */
[----:B------:R-:W-:Y:S02]  /*5c430*/  IMAD.WIDE R6, R10, 0x2, R52 ;  /* 0x000000020a067825 */ /* 0x000fe400078e0234 */
[----:B------:R0:W-:Y:S01]  /*5c440*/  @P6 STG.E.U16 [R4.64], R3 ;  /* 0x0000000304006986 */ /* 0x0001e2000c101504 */
[----:B------:R-:W-:-:S03]  /*5c450*/  ISETP.LT.AND P6, PT, R35, c[0x0][0x178], !P0 ;  /* 0x00005e0023007a0c */ /* 0x000fc600047c1270 */
[----:B------:R1:W-:Y:S01]  /*5c460*/  @P3 STG.E.U16 [R6.64], R11 ;  /* 0x0000000b06003986 */ /* 0x0003e2000c101504 */
[----:B0-----:R-:W-:Y:S01]  /*5c470*/  IMAD.WIDE R4, R0, 0x2, R58 ;  /* 0x0000000200047825 */ /* 0x001fe200078e023a */
[----:B--2---:R-:W-:-:S03]  /*5c480*/  PRMT R3, R48, 0x7632, R3 ;  /* 0x0000763230037816 */ /* 0x004fc60000000003 */
[----:B-1----:R-:W-:Y:S01]  /*5c490*/  IMAD.WIDE R6, R0, 0x2, R56 ;  /* 0x0000000200067825 */ /* 0x002fe200078e0238 */
[----:B------:R0:W-:Y:S01]  /*5c4a0*/  @P4 STG.E.U16 [R4.64], R48 ;  /* 0x0000003004004986 */ /* 0x0001e2000c101504 */
[----:B----4-:R-:W-:Y:S02]  /*5c4b0*/  ISETP.GE.AND P3, PT, R50, c[0x0][0x17c], PT ;  /* 0x00005f0032007a0c */ /* 0x010fe40003f66270 */
[----:B------:R-:W-:Y:S01]  /*5c4c0*/  PRMT R8, R49, 0x7632, R8 ;  /* 0x0000763231087816 */ /* 0x000fe20000000008 */
[----:B------:R1:W-:Y:S01]  /*5c4d0*/  @P5 STG.E.U16 [R6.64], R49 ;  /* 0x0000003106005986 */ /* 0x0003e2000c101504 */
[----:B------:R-:W-:-:S03]  /*5c4e0*/  IADD3 R9, R0, c[0x0][0x198], RZ ;  /* 0x0000660000097a10 */ /* 0x000fc60007ffe0ff */
[----:B0-----:R-:W2:Y:S01]  /*5c4f0*/  LDL.LU R48, [R1+0x18c] ;  /* 0x00018c0001307983 */ /* 0x001ea20000300800 */
[----:B------:R-:W-:-:S03]  /*5c500*/  IMAD.WIDE R4, R0, 0x2, R54 ;  /* 0x0000000200047825 */ /* 0x000fc600078e0236 */
[----:B------:R-:W4:Y:S01]  /*5c510*/  LDL.LU R50, [R1+0x13c] ;  /* 0x00013c0001327983 */ /* 0x000f220000300800 */
[----:B-1----:R-:W-:Y:S01]  /*5c520*/  IMAD.WIDE R6, R0, 0x2, R52 ;  /* 0x0000000200067825 */ /* 0x002fe200078e0234 */
[----:B------:R-:W-:Y:S02]  /*5c530*/  PRMT R0, R47, 0x7632, R0 ;  /* 0x000076322f007816 */ /* 0x000fe40000000000 */
[----:B------:R-:W4:Y:S01]  /*5c540*/  LDL.LU R49, [R1+0x10c] ;  /* 0x00010c0001317983 */ /* 0x000f220000300800 */
[----:B------:R-:W-:-:S03]  /*5c550*/  ISETP.GE.AND P1, PT, R61, c[0x0][0x17c], PT ;  /* 0x00005f003d007a0c */ /* 0x000fc60003f26270 */
[----:B------:R0:W-:Y:S04]  /*5c560*/  @P6 STG.E.U16 [R4.64], R47 ;  /* 0x0000002f04006986 */ /* 0x0001e8000c101504 */
[----:B0-----:R-:W4:Y:S04]  /*5c570*/  LDL.LU R47, [R1+0x1ecc] ;  /* 0x001ecc00012f7983 */ /* 0x001f280000300800 */
[----:B------:R-:W4:Y:S04]  /*5c580*/  LDL.LU R11, [R1+0x1ed0] ;  /* 0x001ed000010b7983 */ /* 0x000f280000300800 */
[----:B------:R-:W4:Y:S01]  /*5c590*/  LDL.LU R61, [R1+0xcc] ;  /* 0x0000cc00013d7983 */ /* 0x000f220000300800 */
[----:B------:R-:W-:-:S02]  /*5c5a0*/  ISETP.LT.AND P0, PT, R31, c[0x0][0x178], !P0 ;  /* 0x00005e001f007a0c */ /* 0x000fc40004701270 */
[----:B------:R-:W-:Y:S02]  /*5c5b0*/  ISETP.LT.AND P4, PT, R51, c[0x0][0x178], !P2 ;  /* 0x00005e0033007a0c */ /* 0x000fe40005781270 */
[----:B------:R-:W-:Y:S01]  /*5c5c0*/  ISETP.LT.AND P5, PT, R60, c[0x0][0x178], !P2 ;  /* 0x00005e003c007a0c */ /* 0x000fe200057a1270 */
[----:B------:R-:W-:Y:S01]  /*5c5d0*/  IMAD.WIDE R4, R9, 0x2, R58 ;  /* 0x0000000209047825 */ /* 0x000fe200078e023a */
[----:B------:R-:W-:-:S07]  /*5c5e0*/  ISETP.LT.AND P6, PT, R51, c[0x0][0x178], !P1 ;  /* 0x00005e0033007a0c */ /* 0x000fce0004fc1270 */
[----:B---3--:R0:W-:Y:S01]  /*5c5f0*/  @P0 STG.E.U16 [R6.64], R19 ;  /* 0x0000001306000986 */ /* 0x0081e2000c101504 */
[----:B------:R-:W-:Y:S02]  /*5c600*/  ISETP.LT.AND P0, PT, R35, c[0x0][0x178], !P2 ;  /* 0x00005e0023007a0c */ /* 0x000fe40005701270 */
[----:B------:R-:W-:Y:S01]  /*5c610*/  ISETP.LT.AND P2, PT, R31, c[0x0][0x178], !P2 ;  /* 0x00005e001f007a0c */ /* 0x000fe20005741270 */
[----:B------:R1:W-:Y:S01]  /*5c620*/  @P4 STG.E.U16 [R4.64], R3 ;  /* 0x0000000304004986 */ /* 0x0003e2000c101504 */
[----:B------:R-:W-:Y:S01]  /*5c630*/  ISETP.LT.AND P4, PT, R60, c[0x0][0x178], !P1 ;  /* 0x00005e003c007a0c */ /* 0x000fe20004f81270 */
[----:B0-----:R-:W-:Y:S01]  /*5c640*/  IMAD.WIDE R6, R9, 0x2, R56 ;  /* 0x0000000209067825 */ /* 0x001fe200078e0238 */
[----:B------:R-:W-:-:S03]  /*5c650*/  PRMT R10, R19, 0x7632, R10 ;  /* 0x00007632130a7816 */ /* 0x000fc6000000000a */
[C---:B-1----:R-:W-:Y:S01]  /*5c660*/  IMAD.WIDE R4, R9.reuse, 0x2, R54 ;  /* 0x0000000209047825 */ /* 0x042fe200078e0236 */
[----:B------:R0:W-:Y:S01]  /*5c670*/  @P5 STG.E.U16 [R6.64], R8 ;  /* 0x0000000806005986 */ /* 0x0001e2000c101504 */
[----:B------:R-:W-:Y:S02]  /*5c680*/  IADD3 R3, R9, c[0x0][0x198], RZ ;  /* 0x0000660009037a10 */ /* 0x000fe40007ffe0ff */
[----:B------:R-:W-:Y:S01]  /*5c690*/  ISETP.LT.AND P5, PT, R35, c[0x0][0x178], !P1 ;  /* 0x00005e0023007a0c */ /* 0x000fe20004fa1270 */
[----:B------:R-:W-:Y:S01]  /*5c6a0*/  @P0 STG.E.U16 [R4.64], R0 ;  /* 0x0000000004000986 */ /* 0x000fe2000c101504 */
[----:B------:R-:W-:Y:S01]  /*5c6b0*/  ISETP.LT.AND P1, PT, R31, c[0x0][0x178], !P1 ;  /* 0x00005e001f007a0c */ /* 0x000fe20004f21270 */
[----:B0-----:R-:W-:-:S04]  /*5c6c0*/  IMAD.WIDE R6, R9, 0x2, R52 ;  /* 0x0000000209067825 */ /* 0x001fc800078e0234 */
[----:B------:R-:W-:Y:S01]  /*5c6d0*/  IMAD.WIDE R8, R3, 0x2, R58 ;  /* 0x0000000203087825 */ /* 0x000fe200078e023a */
[----:B------:R0:W-:Y:S01]  /*5c6e0*/  @P2 STG.E.U16 [R6.64], R10 ;  /* 0x0000000a06002986 */ /* 0x0001e2000c101504 */
[----:B------:R-:W-:-:S03]  /*5c6f0*/  ISETP.LT.AND P2, PT, R51, c[0x0][0x178], !P3 ;  /* 0x00005e0033007a0c */ /* 0x000fc60005f41270 */
[----:B--2---:R1:W-:Y:S01]  /*5c700*/  @P6 STG.E.U16 [R8.64], R48 ;  /* 0x0000003008006986 */ /* 0x0043e2000c101504 */
[C---:B0-----:R-:W-:Y:S01]  /*5c710*/  IMAD.WIDE R6, R3.reuse, 0x2, R56 ;  /* 0x0000000203067825 */ /* 0x041fe200078e0238 */
[----:B------:R-:W-:-:S04]  /*5c720*/  IADD3 R0, R3, c[0x0][0x198], RZ ;  /* 0x0000660003007a10 */ /* 0x000fc80007ffe0ff */
[----:B----4-:R0:W-:Y:S01]  /*5c730*/  @P4 STG.E.U16 [R6.64], R50 ;  /* 0x0000003206004986 */ /* 0x0101e2000c101504 */
[----:B------:R-:W-:Y:S01]  /*5c740*/  ISETP.LT.AND P4, PT, R60, c[0x0][0x178], !P3 ;  /* 0x00005e003c007a0c */ /* 0x000fe20005f81270 */
[C---:B-1----:R-:W-:Y:S01]  /*5c750*/  IMAD.WIDE R8, R3.reuse, 0x2, R54 ;  /* 0x0000000203087825 */ /* 0x042fe200078e0236 */
[----:B------:R-:W-:Y:S02]  /*5c760*/  PRMT R4, R48, 0x7632, R4 ;  /* 0x0000763230047816 */ /* 0x000fe40000000004 */
[----:B------:R-:W-:Y:S01]  /*5c770*/  PRMT R5, R50, 0x7632, R5 ;  /* 0x0000763232057816 */ /* 0x000fe20000000005 */
[----:B------:R-:W2:Y:S01]  /*5c780*/  LDL.LU R48, [R1+0x19c] ;  /* 0x00019c0001307983 */ /* 0x000ea20000300800 */
[----:B0-----:R-:W-:-:S03]  /*5c790*/  IMAD.WIDE R6, R3, 0x2, R52 ;  /* 0x0000000203067825 */ /* 0x001fc600078e0234 */
[----:B------:R0:W-:Y:S01]  /*5c7a0*/  @P5 STG.E.U16 [R8.64], R49 ;  /* 0x0000003108005986 */ /* 0x0001e2000c101504 */
[----:B------:R-:W-:Y:S02]  /*5c7b0*/  ISETP.GE.AND P0, PT, R47, c[0x0][0x17c], PT ;  /* 0x00005f002f007a0c */ /* 0x000fe40003f06270 */
[----:B------:R-:W-:Y:S01]  /*5c7c0*/  PRMT R10, R49, 0x7632, R10 ;  /* 0x00007632310a7816 */ /* 0x000fe2000000000a */
[----:B------:R-:W3:Y:S04]  /*5c7d0*/  LDL.LU R47, [R1+0x1ed8] ;  /* 0x001ed800012f7983 */ /* 0x000ee80000300800 */
[----:B------:R1:W-:Y:S01]  /*5c7e0*/  @P1 STG.E.U16 [R6.64], R61 ;  /* 0x0000003d06001986 */ /* 0x0003e2000c101504 */
[----:B0-----:R-:W-:-:S03]  /*5c7f0*/  IMAD.WIDE R8, R0, 0x2, R58 ;  /* 0x0000000200087825 */ /* 0x001fc600078e023a */
[----:B------:R-:W4:Y:S04]  /*5c800*/  LDL.LU R19, [R1+0x1ed4] ;  /* 0x001ed40001137983 */ /* 0x000f280000300800 */
[----:B------:R-:W4:Y:S01]  /*5c810*/  LDL.LU R49, [R1+0x11c] ;  /* 0x00011c0001317983 */ /* 0x000f220000300800 */
[----:B-1----:R-:W-:-:S03]  /*5c820*/  IMAD.WIDE R6, R0, 0x2, R56 ;  /* 0x0000000200067825 */ /* 0x002fc600078e0238 */
[----:B------:R-:W-:Y:S04]  /*5c830*/  @P2 STG.E.U16 [R8.64], R4 ;  /* 0x0000000408002986 */ /* 0x000fe8000c101504 */
[----:B------:R-:W4:Y:S04]  /*5c840*/  LDL.LU R50, [R1+0xdc] ;  /* 0x0000dc0001327983 */ /* 0x000f280000300800 */
[----:B------:R0:W-:Y:S04]  /*5c850*/  @P4 STG.E.U16 [R6.64], R5 ;  /* 0x0000000506004986 */ /* 0x0001e8000c101504 */
[----:B0-----:R-:W4:Y:S01]  /*5c860*/  LDL.LU R5, [R1+0x14c] ;  /* 0x00014c0001057983 */ /* 0x001f220000300800 */
[----:B------:R-:W-:-:S02]  /*5c870*/  ISETP.LT.AND P5, PT, R35, c[0x0][0x178], !P3 ;  /* 0x00005e0023007a0c */ /* 0x000fc40005fa1270 */
[----:B------:R-:W-:Y:S02]  /*5c880*/  ISETP.LT.AND P3, PT, R31, c[0x0][0x178], !P3 ;  /* 0x00005e001f007a0c */ /* 0x000fe40005f61270 */
[----:B------:R-:W-:Y:S01]  /*5c890*/  ISETP.LT.AND P1, PT, R51, c[0x0][0x178], !P0 ;  /* 0x00005e0033007a0c */ /* 0x000fe20004721270 */
[----:B------:R-:W-:Y:S01]  /*5c8a0*/  IMAD.WIDE R8, R0, 0x2, R54 ;  /* 0x0000000200087825 */ /* 0x000fe200078e0236 */
[----:B------:R-:W-:Y:S02]  /*5c8b0*/  ISETP.LT.AND P2, PT, R60, c[0x0][0x178], !P0 ;  /* 0x00005e003c007a0c */ /* 0x000fe40004741270 */
[C---:B------:R-:W-:Y:S01]  /*5c8c0*/  IADD3 R4, R0.reuse, c[0x0][0x198], RZ ;  /* 0x0000660000047a10 */ /* 0x040fe20007ffe0ff */
[----:B------:R-:W-:Y:S01]  /*5c8d0*/  IMAD.WIDE R6, R0, 0x2, R52 ;  /* 0x0000000200067825 */ /* 0x000fe200078e0234 */
[----:B------:R-:W-:Y:S02]  /*5c8e0*/  PRMT R3, R61, 0x7632, R3 ;  /* 0x000076323d037816 */ /* 0x000fe40000000003 */
[----:B------:R-:W-:Y:S01]  /*5c8f0*/  ISETP.GE.AND P6, PT, R11, c[0x0][0x17c], PT ;  /* 0x00005f000b007a0c */ /* 0x000fe20003fc6270 */
[----:B------:R0:W-:Y:S01]  /*5c900*/  @P5 STG.E.U16 [R8.64], R10 ;  /* 0x0000000a08005986 */ /* 0x0001e2000c101504 */
[----:B------:R-:W-:-:S03]  /*5c910*/  ISETP.LT.AND P4, PT, R35, c[0x0][0x178], !P0 ;  /* 0x00005e0023007a0c */ /* 0x000fc60004781270 */
[----:B------:R1:W-:Y:S01]  /*5c920*/  @P3 STG.E.U16 [R6.64], R3 ;  /* 0x0000000306003986 */ /* 0x0003e2000c101504 */
[----:B------:R-:W-:Y:S01]  /*5c930*/  ISETP.LT.AND P0, PT, R31, c[0x0][0x178], !P0 ;  /* 0x00005e001f007a0c */ /* 0x000fe20004701270 */
[----:B0-----:R-:W-:-:S04]  /*5c940*/  IMAD.WIDE R8, R4, 0x2, R58 ;  /* 0x0000000204087825 */ /* 0x001fc800078e023a */
[C---:B------:R-:W-:Y:S01]  /*5c950*/  IMAD.WIDE R10, R4.reuse, 0x2, R56 ;  /* 0x00000002040a7825 */ /* 0x040fe200078e0238 */
[----:B------:R-:W-:-:S03]  /*5c960*/  IADD3 R0, R4, c[0x0][0x198], RZ ;  /* 0x0000660004007a10 */ /* 0x000fc60007ffe0ff */
[----:B-1----:R-:W-:Y:S01]  /*5c970*/  IMAD.WIDE R6, R4, 0x2, R54 ;  /* 0x0000000204067825 */ /* 0x002fe200078e0236 */
[----:B--2---:R-:W-:Y:S01]  /*5c980*/  @P1 STG.E.U16 [R8.64], R48 ;  /* 0x0000003008001986 */ /* 0x004fe2000c101504 */
[----:B---3--:R-:W-:Y:S02]  /*5c990*/  ISETP.GE.AND P5, PT, R47, c[0x0][0x17c], PT ;  /* 0x00005f002f007a0c */ /* 0x008fe40003fa6270 */
[----:B----4-:R-:W-:Y:S02]  /*5c9a0*/  ISETP.GE.AND P3, PT, R19, c[0x0][0x17c], PT ;  /* 0x00005f0013007a0c */ /* 0x010fe40003f66270 */
[----:B------:R-:W2:Y:S04]  /*5c9b0*/  LDL.LU R19, [R1+0x1edc] ;  /* 0x001edc0001137983 */ /* 0x000ea80000300800 */
[----:B------:R-:W3:Y:S04]  /*5c9c0*/  LDL.LU R61, [R1+0x3a0] ;  /* 0x0003a000013d7983 */ /* 0x000ee80000300800 */
[----:B------:R-:W4:Y:S04]  /*5c9d0*/  LDL.LU R47, [R1+0x370] ;  /* 0x00037000012f7983 */ /* 0x000f280000300800 */
[----:B------:R0:W-:Y:S01]  /*5c9e0*/  @P2 STG.E.U16 [R10.64], R5 ;  /* 0x000000050a002986 */ /* 0x0001e2000c101504 */
[----:B------:R-:W-:-:S02]  /*5c9f0*/  ISETP.LT.AND P2, PT, R51, c[0x0][0x178], !P6 ;  /* 0x00005e0033007a0c */ /* 0x000fc40007741270 */
[----:B------:R-:W-:Y:S01]  /*5ca00*/  PRMT R3, R5, 0x7632, R3 ;  /* 0x0000763205037816 */ /* 0x000fe20000000003 */
[----:B------:R1:W-:Y:S01]  /*5ca10*/  @P4 STG.E.U16 [R6.64], R49 ;  /* 0x0000003106004986 */ /* 0x0003e2000c101504 */
[----:B0-----:R-:W-:Y:S01]  /*5ca20*/  IMAD.WIDE R4, R4, 0x2, R52 ;  /* 0x0000000204047825 */ /* 0x001fe200078e0234 */
[----:B------:R-:W-:Y:S02]  /*5ca30*/  PRMT R10, R48, 0x7632, R10 ;  /* 0x00007632300a7816 */ /* 0x000fe4000000000a */
[----:B------:R-:W4:Y:S01]  /*5ca40*/  LDL.LU R48, [R1+0x1fec] ;  /* 0x001fec0001307983 */ /* 0x000f220000300800 */
[----:B-1----:R-:W-:Y:S01]  /*5ca50*/  IMAD.WIDE R6, R0, 0x2, R58 ;  /* 0x0000000200067825 */ /* 0x002fe200078e023a */
[----:B------:R-:W-:Y:S02]  /*5ca60*/  PRMT R11, R49, 0x7632, R11 ;  /* 0x00007632310b7816 */ /* 0x000fe4000000000b */
[----:B------:R-:W-:Y:S04]  /*5ca70*/  @P0 STG.E.U16 [R4.64], R50 ;  /* 0x0000003204000986 */ /* 0x000fe8000c101504 */
[----:B------:R0:W-:Y:S04]  /*5ca80*/  @P2 STG.E.U16 [R6.64], R10 ;  /* 0x0000000a06002986 */ /* 0x0001e8000c101504 */
[----:B------:R-:W4:Y:S01]  /*5ca90*/  LDL.LU R49, [R1+0x1b0] ;  /* 0x0001b00001317983 */ /* 0x000f220000300800 */
[----:B0-----:R-:W-:-:S03]  /*5caa0*/  PRMT R10, R50, 0x7632, R10 ;  /* 0x00007632320a7816 */ /* 0x001fc6000000000a */
[----:B------:R-:W4:Y:S01]  /*5cab0*/  LDL.LU R50, [R1+0x1ee0] ;  /* 0x001ee00001327983 */ /* 0x000f220000300800 */
[----:B------:R-:W-:Y:S02]  /*5cac0*/  ISETP.LT.AND P1, PT, R60, c[0x0][0x178], !P6 ;  /* 0x00005e003c007a0c */ /* 0x000fe40007721270 */
[----:B------:R-:W-:Y:S01]  /*5cad0*/  ISETP.LT.AND P4, PT, R35, c[0x0][0x178], !P6 ;  /* 0x00005e0023007a0c */ /* 0x000fe20007781270 */
[C---:B------:R-:W-:Y:S01]  /*5cae0*/  IMAD.WIDE R8, R0.reuse, 0x2, R56 ;  /* 0x0000000200087825 */ /* 0x040fe200078e0238 */
[----:B------:R-:W-:Y:S02]  /*5caf0*/  ISETP.LT.AND P6, PT, R31, c[0x0][0x178], !P6 ;  /* 0x00005e001f007a0c */ /* 0x000fe400077c1270 */
[----:B------:R-:W-:Y:S01]  /*5cb00*/  ISETP.LT.AND P0, PT, R51, c[0x0][0x178], !P5 ;  /* 0x00005e0033007a0c */ /* 0x000fe20006f01270 */
[----:B------:R-:W-:-:S06]  /*5cb10*/  IMAD.WIDE R4, R0, 0x2, R54 ;  /* 0x0000000200047825 */ /* 0x000fcc00078e0236 */
[----:B------:R0:W-:Y:S01]  /*5cb20*/  @P1 STG.E.U16 [R8.64], R3 ;  /* 0x0000000308001986 */ /* 0x0001e2000c101504 */
[----:B------:R-:W-:-:S03]  /*5cb30*/  ISETP.LT.AND P1, PT, R60, c[0x0][0x178], !P5 ;  /* 0x00005e003c007a0c */ /* 0x000fc60006f21270 */
[----:B------:R1:W-:Y:S01]  /*5cb40*/  @P4 STG.E.U16 [R4.64], R11 ;  /* 0x0000000b04004986 */ /* 0x0003e2000c101504 */
[C---:B------:R-:W-:Y:S01]  /*5cb50*/  IMAD.WIDE R6, R0.reuse, 0x2, R52 ;  /* 0x0000000200067825 */ /* 0x040fe200078e0234 */
[----:B0-----:R-:W-:Y:S02]  /*5cb60*/  IADD3 R3, R0, c[0x0][0x198], RZ ;  /* 0x0000660000037a10 */ /* 0x001fe40007ffe0ff */
[----:B-1----:R-:W4:Y:S03]  /*5cb70*/  LDL.LU R11, [R1+0x1ee4] ;  /* 0x001ee400010b7983 */ /* 0x002f260000300800 */
[----:B------:R-:W-:-:S04]  /*5cb80*/  IMAD.WIDE R4, R3, 0x2, R58 ;  /* 0x0000000203047825 */ /* 0x000fc800078e023a */
[----:B------:R-:W-:Y:S01]  /*5cb90*/  IMAD.WIDE R8, R3, 0x2, R56 ;  /* 0x0000000203087825 */ /* 0x000fe200078e0238 */
[----:B------:R-:W-:Y:S01]  /*5cba0*/  @P6 STG.E.U16 [R6.64], R10 ;  /* 0x0000000a06006986 */ /* 0x000fe2000c101504 */
[----:B--2---:R-:W-:-:S03]  /*5cbb0*/  ISETP.GE.AND P2, PT, R19, c[0x0][0x17c], PT ;  /* 0x00005f0013007a0c */ /* 0x004fc60003f46270 */
[----:B------:R-:W2:Y:S01]  /*5cbc0*/  LDL.LU R19, [R1+0x3d0] ;  /* 0x0003d00001137983 */ /* 0x000ea20000300800 */
[----:B---3--:R-:W-:-:S03]  /*5cbd0*/  PRMT R0, R61, 0x7632, R0 ;  /* 0x000076323d007816 */ /* 0x008fc60000000000 */
[----:B------:R0:W-:Y:S04]  /*5cbe0*/  @P0 STG.E.U16 [R4.64], R61 ;  /* 0x0000003d04000986 */ /* 0x0001e8000c101504 */
[----:B----4-:R1:W-:Y:S04]  /*5cbf0*/  @P1 STG.E.U16 [R8.64], R47 ;  /* 0x0000002f08001986 */ /* 0x0103e8000c101504 */
[----:B0-----:R-:W3:Y:S01]  /*5cc00*/  LDL.LU R61, [R1+0x390] ;  /* 0x00039000013d7983 */ /* 0x001ee20000300800 */
[----:B------:R-:W-:-:S03]  /*5cc10*/  ISETP.GE.AND P1, PT, R50, c[0x0][0x17c], PT ;  /* 0x00005f0032007a0c */ /* 0x000fc60003f26270 */
[----:B------:R-:W4:Y:S01]  /*5cc20*/  LDL.LU R50, [R1+0x1a0] ;  /* 0x0001a00001327983 */ /* 0x000f220000300800 */
[----:B------:R-:W-:Y:S02]  /*5cc30*/  ISETP.LT.AND P4, PT, R35, c[0x0][0x178], !P5 ;  /* 0x00005e0023007a0c */ /* 0x000fe40006f81270 */
[----:B------:R-:W-:Y:S02]  /*5cc40*/  ISETP.LT.AND P5, PT, R31, c[0x0][0x178], !P5 ;  /* 0x00005e001f007a0c */ /* 0x000fe40006fa1270 */
[----:B------:R-:W-:Y:S01]  /*5cc50*/  ISETP.LT.AND P6, PT, R51, c[0x0][0x178], !P3 ;  /* 0x00005e0033007a0c */ /* 0x000fe20005fc1270 */
[C---:B------:R-:W-:Y:S01]  /*5cc60*/  IMAD.WIDE R4, R3.reuse, 0x2, R54 ;  /* 0x0000000203047825 */ /* 0x040fe200078e0236 */
[C---:B------:R-:W-:Y:S02]  /*5cc70*/  IADD3 R10, R3.reuse, c[0x0][0x198], RZ ;  /* 0x00006600030a7a10 */ /* 0x040fe40007ffe0ff */
[----:B------:R-:W-:Y:S01]  /*5cc80*/  ISETP.LT.AND P0, PT, R60, c[0x0][0x178], !P3 ;  /* 0x00005e003c007a0c */ /* 0x000fe20005f01270 */
[----:B------:R-:W-:-:S04]  /*5cc90*/  IMAD.WIDE R6, R3, 0x2, R52 ;  /* 0x0000000203067825 */ /* 0x000fc800078e0234 */
[----:B------:R0:W-:Y:S01]  /*5cca0*/  @P4 STG.E.U16 [R4.64], R49 ;  /* 0x0000003104004986 */ /* 0x0001e2000c101504 */
[----:B-1----:R-:W-:Y:S01]  /*5ccb0*/  IMAD.WIDE R8, R10, 0x2, R58 ;  /* 0x000000020a087825 */ /* 0x002fe200078e023a */
[----:B------:R-:W-:Y:S02]  /*5ccc0*/  ISETP.LT.AND P4, PT, R35, c[0x0][0x178], !P3 ;  /* 0x00005e0023007a0c */ /* 0x000fe40005f81270 */
[----:B------:R1:W-:Y:S01]  /*5ccd0*/  @P5 STG.E.U16 [R6.64], R48 ;  /* 0x0000003006005986 */ /* 0x0003e2000c101504 */
[----:B------:R-:W-:-:S03]  /*5cce0*/  PRMT R3, R49, 0x7632, R3 ;  /* 0x0000763231037816 */ /* 0x000fc60000000003 */
[----:B------:R1:W-:Y:S01]  /*5ccf0*/  @P6 STG.E.U16 [R8.64], R0 ;  /* 0x0000000008006986 */ /* 0x0003e2000c101504 */
[----:B------:R-:W-:Y:S02]  /*5cd00*/  ISETP.LT.AND P3, PT, R31, c[0x0][0x178], !P3 ;  /* 0x00005e001f007a0c */ /* 0x000fe40005f61270 */
[----:B------:R-:W-:Y:S01]  /*5cd10*/  ISETP.LT.AND P6, PT, R51, c[0x0][0x178], !P2 ;  /* 0x00005e0033007a0c */ /* 0x000fe200057c1270 */
[----:B0-----:R-:W-:-:S04]  /*5cd20*/  IMAD.WIDE R4, R10, 0x2, R54 ;  /* 0x000000020a047825 */ /* 0x001fc800078e0236 */
[----:B-1----:R-:W-:Y:S01]  /*5cd30*/  IMAD.WIDE R6, R10, 0x2, R56 ;  /* 0x000000020a067825 */ /* 0x002fe200078e0238 */
[----:B------:R-:W-:Y:S02]  /*5cd40*/  PRMT R0, R47, 0x7632, R0 ;  /* 0x000076322f007816 */ /* 0x000fe40000000000 */
[----:B------:R-:W-:Y:S01]  /*5cd50*/  ISETP.LT.AND P5, PT, R60, c[0x0][0x178], !P2 ;  /* 0x00005e003c007a0c */ /* 0x000fe200057a1270 */
[----:B------:R-:W4:Y:S04]  /*5cd60*/  LDL.LU R47, [R1+0x1fe8] ;  /* 0x001fe800012f7983 */ /* 0x000f280000300800 */
[----:B------:R0:W-:Y:S01]  /*5cd70*/  @P0 STG.E.U16 [R6.64], R0 ;  /* 0x0000000006000986 */ /* 0x0001e2000c101504 */
[----:B------:R-:W-:-:S03]  /*5cd80*/  ISETP.GE.AND P0, PT, R11, c[0x0][0x17c], PT ;  /* 0x00005f000b007a0c */ /* 0x000fc60003f06270 */
[----:B------:R1:W-:Y:S01]  /*5cd90*/  @P4 STG.E.U16 [R4.64], R3 ;  /* 0x0000000304004986 */ /* 0x0003e2000c101504 */
[----:B------:R-:W-:Y:S02]  /*5cda0*/  ISETP.LT.AND P4, PT, R35, c[0x0][0x178], !P2 ;  /* 0x00005e0023007a0c */ /* 0x000fe40005781270 */
[----:B------:R-:W-:Y:S01]  /*5cdb0*/  ISETP.LT.AND P2, PT, R31, c[0x0][0x178], !P2 ;  /* 0x00005e001f007a0c */ /* 0x000fe20005741270 */
[----:B------:R-:W4:Y:S01]  /*5cdc0*/  LDL.LU R49, [R1+0x1fe4] ;  /* 0x001fe40001317983 */ /* 0x000f220000300800 */
[----:B0-----:R-:W-:-:S03]  /*5cdd0*/  IADD3 R0, R10, c[0x0][0x198], RZ ;  /* 0x000066000a007a10 */ /* 0x001fc60007ffe0ff */
[----:B------:R-:W4:Y:S01]  /*5cde0*/  LDL.LU R11, [R1+0x1ee8] ;  /* 0x001ee800010b7983 */ /* 0x000f220000300800 */
[----:B-1----:R-:W-:Y:S01]  /*5cdf0*/  PRMT R3, R48, 0x7632, R3 ;  /* 0x0000763230037816 */ /* 0x002fe20000000003 */
[----:B------:R-:W-:Y:S02]  /*5ce00*/  IMAD.WIDE R4, R10, 0x2, R52 ;  /* 0x000000020a047825 */ /* 0x000fe400078e0234 */
[----:B------:R-:W4:Y:S02]  /*5ce10*/  LDL.LU R48, [R1+0x3c0] ;  /* 0x0003c00001307983 */ /* 0x000f240000300800 */
[C---:B------:R-:W-:Y:S02]  /*5ce20*/  IMAD.WIDE R6, R0.reuse, 0x2, R58 ;  /* 0x0000000200067825 */ /* 0x040fe400078e023a */
[----:B------:R0:W-:Y:S02]  /*5ce30*/  @P3 STG.E.U16 [R4.64], R3 ;  /* 0x0000000304003986 */ /* 0x0001e4000c101504 */
[----:B------:R-:W-:-:S02]  /*5ce40*/  IMAD.WIDE R8, R0, 0x2, R56 ;  /* 0x0000000200087825 */ /* 0x000fc400078e0238 */
[----:B------:R-:W4:Y:S02]  /*5ce50*/  LDL.LU R10, [R1+0x1eec] ;  /* 0x001eec00010a7983 */ /* 0x000f240000300800 */
[C---:B0-----:R-:W-:Y:S01]  /*5ce60*/  IMAD.WIDE R4, R0.reuse, 0x2, R54 ;  /* 0x0000000200047825 */ /* 0x041fe200078e0236 */
[----:B------:R-:W-:Y:S02]  /*5ce70*/  IADD3 R3, R0, c[0x0][0x198], RZ ;  /* 0x0000660000037a10 */ /* 0x000fe40007ffe0ff */
[----:B------:R-:W-:Y:S01]  /*5ce80*/  PRMT R13, R44, 0x7632, R13 ;  /* 0x000076322c0d7816 */ /* 0x000fe2000000000d */
[----:B--2---:R0:W-:Y:S02]  /*5ce90*/  @P6 STG.E.U16 [R6.64], R19 ;  /* 0x0000001306006986 */ /* 0x0041e4000c101504 */
[----:B0-----:R-:W-:Y:S01]  /*5cea0*/  IMAD.WIDE R6, R0, 0x2, R52 ;  /* 0x0000000200067825 */ /* 0x001fe200078e0234 */
[----:B------:R-:W-:Y:S02]  /*5ceb0*/  PRMT R0, R19, 0x7632, R0 ;  /* 0x0000763213007816 */ /* 0x000fe40000000000 */
[----:B------:R-:W2:Y:S04]  /*5cec0*/  LDL.LU R19, [R1+0x1ef0] ;  /* 0x001ef00001137983 */ /* 0x000ea80000300800 */
[----:B---3--:R-:W-:Y:S04]  /*5ced0*/  @P5 STG.E.U16 [R8.64], R61 ;  /* 0x0000003d08005986 */ /* 0x008fe8000c101504 */
[----:B----4-:R-:W-:Y:S04]  /*5cee0*/  @P4 STG.E.U16 [R4.64], R50 ;  /* 0x0000003204004986 */ /* 0x010fe8000c101504 */
[----:B------:R0:W-:Y:S02]  /*5cef0*/  @P2 STG.E.U16 [R6.64], R44 ;  /* 0x0000002c06002986 */ /* 0x0001e4000c101504 */
[----:B0-----:R-:W-:-:S02]  /*5cf00*/  PRMT R6, R61, 0x7632, R6 ;  /* 0x000076323d067816 */ /* 0x001fc40000000006 */
[----:B------:R-:W3:Y:S04]  /*5cf10*/  LDL.LU R61, [R1+0x150] ;  /* 0x00015000013d7983 */ /* 0x000ee80000300800 */
[----:B------:R-:W4:Y:S01]  /*5cf20*/  LDL.LU R44, [R1+0x380] ;  /* 0x00038000012c7983 */ /* 0x000f220000300800 */
[----:B------:R-:W-:Y:S02]  /*5cf30*/  ISETP.LT.AND P6, PT, R51, c[0x0][0x178], !P1 ;  /* 0x00005e0033007a0c */ /* 0x000fe40004fc1270 */
[----:B------:R-:W-:Y:S01]  /*5cf40*/  ISETP.LT.AND P3, PT, R60, c[0x0][0x178], !P1 ;  /* 0x00005e003c007a0c */ /* 0x000fe20004f61270 */
[----:B------:R-:W-:Y:S01]  /*5cf50*/  IMAD.WIDE R8, R3, 0x2, R58 ;  /* 0x0000000203087825 */ /* 0x000fe200078e023a */
[----:B------:R-:W-:Y:S02]  /*5cf60*/  ISETP.LT.AND P2, PT, R35, c[0x0][0x178], !P1 ;  /* 0x00005e0023007a0c */ /* 0x000fe40004f41270 */
[----:B------:R-:W-:Y:S01]  /*5cf70*/  ISETP.LT.AND P1, PT, R31, c[0x0][0x178], !P1 ;  /* 0x00005e001f007a0c */ /* 0x000fe20004f21270 */
[----:B------:R-:W-:-:S06]  /*5cf80*/  IMAD.WIDE R4, R3, 0x2, R56 ;  /* 0x0000000203047825 */ /* 0x000fcc00078e0238 */
[----:B------:R0:W-:Y:S01]  /*5cf90*/  @P6 STG.E.U16 [R8.64], R0 ;  /* 0x0000000008006986 */ /* 0x0001e2000c101504 */
[----:B------:R-:W-:Y:S02]  /*5cfa0*/  ISETP.LT.AND P6, PT, R51, c[0x0][0x178], !P0 ;  /* 0x00005e0033007a0c */ /* 0x000fe400047c1270 */
[----:B------:R-:W-:Y:S01]  /*5cfb0*/  PRMT R12, R50, 0x7632, R12 ;  /* 0x00007632320c7816 */ /* 0x000fe2000000000c */
[----:B------:R1:W-:Y:S01]  /*5cfc0*/  @P3 STG.E.U16 [R4.64], R6 ;  /* 0x0000000604003986 */ /* 0x0003e2000c101504 */
[C---:B0-----:R-:W-:Y:S01]  /*5cfd0*/  IADD3 R0, R3.reuse, c[0x0][0x198], RZ ;  /* 0x0000660003007a10 */ /* 0x041fe20007ffe0ff */
[----:B-1----:R-:W-:-:S04]  /*5cfe0*/  IMAD.WIDE R4, R3, 0x2, R54 ;  /* 0x0000000203047825 */ /* 0x002fc800078e0236 */
[----:B------:R-:W-:Y:S01]  /*5cff0*/  IMAD.WIDE R6, R3, 0x2, R52 ;  /* 0x0000000203067825 */ /* 0x000fe200078e0234 */
[----:B------:R0:W-:Y:S03]  /*5d000*/  @P2 STG.E.U16 [R4.64], R12 ;  /* 0x0000000c04002986 */ /* 0x0001e6000c101504 */
[----:B------:R-:W-:Y:S01]  /*5d010*/  IMAD.WIDE R8, R0, 0x2, R58 ;  /* 0x0000000200087825 */ /* 0x000fe200078e023a */
[----:B------:R-:W-:Y:S01]  /*5d020*/  ISETP.GE.AND P5, PT, R11, c[0x0][0x17c], PT ;  /* 0x00005f000b007a0c */ /* 0x000fe20003fa6270 */
[----:B------:R1:W-:Y:S01]  /*5d030*/  @P1 STG.E.U16 [R6.64], R13 ;  /* 0x0000000d06001986 */ /* 0x0003e2000c101504 */
[----:B------:R-:W-:-:S03]  /*5d040*/  ISETP.LT.AND P3, PT, R60, c[0x0][0x178], !P0 ;  /* 0x00005e003c007a0c */ /* 0x000fc60004761270 */
[----:B------:R1:W-:Y:S01]  /*5d050*/  @P6 STG.E.U16 [R8.64], R48 ;  /* 0x0000003008006986 */ /* 0x0003e2000c101504 */
[----:B------:R-:W-:Y:S02]  /*5d060*/  ISETP.LT.AND P6, PT, R35, c[0x0][0x178], !P0 ;  /* 0x00005e0023007a0c */ /* 0x000fe400047c1270 */
[----:B------:R-:W-:Y:S02]  /*5d070*/  ISETP.LT.AND P0, PT, R31, c[0x0][0x178], !P0 ;  /* 0x00005e001f007a0c */ /* 0x000fe40004701270 */
[----:B------:R-:W-:Y:S02]  /*5d080*/  ISETP.LT.AND P2, PT, R51, c[0x0][0x178], !P5 ;  /* 0x00005e0033007a0c */ /* 0x000fe40006f41270 */
[----:B------:R-:W-:Y:S02]  /*5d090*/  IADD3 R3, R0, c[0x0][0x198], RZ ;  /* 0x0000660000037a10 */ /* 0x000fe40007ffe0ff */
[----:B------:R-:W-:Y:S01]  /*5d0a0*/  ISETP.GE.AND P4, PT, R10, c[0x0][0x17c], PT ;  /* 0x00005f000a007a0c */ /* 0x000fe20003f86270 */
[----:B------:R-:W-:Y:S01]  /*5d0b0*/  IMAD.WIDE R10, R0, 0x2, R56 ;  /* 0x00000002000a7825 */ /* 0x000fe200078e0238 */
[----:B0-----:R-:W-:-:S03]  /*5d0c0*/  PRMT R12, R48, 0x7632, R12 ;  /* 0x00007632300c7816 */ /* 0x001fc6000000000c */
[----:B------:R-:W-:-:S04]  /*5d0d0*/  IMAD.WIDE R4, R0, 0x2, R54 ;  /* 0x0000000200047825 */ /* 0x000fc800078e0236 */
[----:B-1----:R-:W-:-:S04]  /*5d0e0*/  IMAD.WIDE R6, R0, 0x2, R52 ;  /* 0x0000000200067825 */ /* 0x002fc800078e0234 */
[----:B------:R-:W-:Y:S01]  /*5d0f0*/  IMAD.WIDE R8, R3, 0x2, R58 ;  /* 0x0000000203087825 */ /* 0x000fe200078e023a */
[----:B--2---:R-:W-:Y:S02]  /*5d100*/  ISETP.GE.AND P1, PT, R19, c[0x0][0x17c], PT ;  /* 0x00005f0013007a0c */ /* 0x004fe40003f26270 */
[----:B------:R-:W2:Y:S04]  /*5d110*/  LDL.LU R19, [R1+0x3e0] ;  /* 0x0003e00001137983 */ /* 0x000ea80000300800 */
[----:B------:R-:W2:Y:S04]  /*5d120*/  LDL.LU R50, [R1+0x3b0] ;  /* 0x0003b00001327983 */ /* 0x000ea80000300800 */
[----:B------:R-:W2:Y:S04]  /*5d130*/  LDL.LU R48, [R1+0x1ef4] ;  /* 0x001ef40001307983 */ /* 0x000ea80000300800 */
[----:B----4-:R0:W-:Y:S01]  /*5d140*/  @P3 STG.E.U16 [R10.64], R44 ;  /* 0x0000002c0a003986 */ /* 0x0101e2000c101504 */
[----:B------:R-:W-:-:S03]  /*5d150*/  PRMT R13, R44, 0x7632, R13 ;  /* 0x000076322c0d7816 */ /* 0x000fc6000000000d */
[----:B---3--:R-:W-:Y:S04]  /*5d160*/  @P6 STG.E.U16 [R4.64], R61 ;  /* 0x0000003d04006986 */ /* 0x008fe8000c101504 */
[----:B------:R-:W-:Y:S04]  /*5d170*/  @P0 STG.E.U16 [R6.64], R40 ;  /* 0x0000002806000986 */ /* 0x000fe8000c101504 */
[----:B------:R1:W-:Y:S04]  /*5d180*/  @P2 STG.E.U16 [R8.64], R12 ;  /* 0x0000000c08002986 */ /* 0x0003e8000c101504 */
[----:B0-----:R-:W3:Y:S01]  /*5d190*/  LDL.LU R44, [R1+0xb0] ;  /* 0x0000b000012c7983 */ /* 0x001ee20000300800 */
[----:B-1----:R-:W-:-:S03]  /*5d1a0*/  PRMT R8, R61, 0x7632, R8 ;  /* 0x000076323d087816 */ /* 0x002fc60000000008 */
[----:B------:R-:W4:Y:S01]  /*5d1b0*/  LDL.LU R61, [R1+0x1ef8] ;  /* 0x001ef800013d7983 */ /* 0x000f220000300800 */
[----:B------:R-:W-:Y:S01]  /*5d1c0*/  ISETP.LT.AND P3, PT, R60, c[0x0][0x178], !P5 ;  /* 0x00005e003c007a0c */ /* 0x000fe20006f61270 */
[----:B------:R-:W-:Y:S01]  /*5d1d0*/  IMAD.WIDE R10, R3, 0x2, R56 ;  /* 0x00000002030a7825 */ /* 0x000fe200078e0238 */
[----:B------:R-:W-:-:S11]  /*5d1e0*/  ISETP.LT.AND P6, PT, R35, c[0x0][0x178], !P5 ;  /* 0x00005e0023007a0c */ /* 0x000fd60006fc1270 */
[----:B------:R0:W-:Y:S01]  /*5d1f0*/  @P3 STG.E.U16 [R10.64], R13 ;  /* 0x0000000d0a003986 */ /* 0x0001e2000c101504 */
[----:B------:R-:W-:Y:S02]  /*5d200*/  ISETP.LT.AND P5, PT, R31, c[0x0][0x178], !P5 ;  /* 0x00005e001f007a0c */ /* 0x000fe40006fa1270 */
[----:B0-----:R-:W-:Y:S02]  /*5d210*/  PRMT R10, R40, 0x7632, R10 ;  /* 0x00007632280a7816 */ /* 0x001fe4000000000a */
[----:B------:R-:W3:Y:S01]  /*5d220*/  LDL.LU R40, [R1+0x1c0] ;  /* 0x0001c00001287983 */ /* 0x000ee20000300800 */
[----:B------:R-:W-:Y:S01]  /*5d230*/  ISETP.LT.AND P0, PT, R51, c[0x0][0x178], !P4 ;  /* 0x00005e0033007a0c */ /* 0x000fe20006701270 */
[C---:B------:R-:W-:Y:S01]  /*5d240*/  IMAD.WIDE R4, R3.reuse, 0x2, R54 ;  /* 0x0000000203047825 */ /* 0x040fe200078e0236 */
[C---:B------:R-:W-:Y:S01]  /*5d250*/  IADD3 R0, R3.reuse, c[0x0][0x198], RZ ;  /* 0x0000660003007a10 */ /* 0x040fe20007ffe0ff */
[----:B------:R-:W3:Y:S02]  /*5d260*/  LDL.LU R11, [R1+0x1efc] ;  /* 0x001efc00010b7983 */ /* 0x000ee40000300800 */
[----:B------:R-:W-:-:S02]  /*5d270*/  IMAD.WIDE R6, R3, 0x2, R52 ;  /* 0x0000000203067825 */ /* 0x000fc400078e0234 */
[----:B------:R0:W-:Y:S04]  /*5d280*/  @P6 STG.E.U16 [R4.64], R8 ;  /* 0x0000000804006986 */ /* 0x0001e8000c101504 */
[----:B------:R1:W-:Y:S01]  /*5d290*/  @P5 STG.E.U16 [R6.64], R10 ;  /* 0x0000000a06005986 */ /* 0x0003e2000c101504 */
[----:B0-----:R-:W-:-:S05]  /*5d2a0*/  IMAD.WIDE R4, R0, 0x2, R58 ;  /* 0x0000000200047825 */ /* 0x001fca00078e023a */
[----:B--2---:R0:W-:Y:S01]  /*5d2b0*/  @P0 STG.E.U16 [R4.64], R19 ;  /* 0x0000001304000986 */ /* 0x0041e2000c101504 */
[----:B-1----:R-:W-:Y:S02]  /*5d2c0*/  PRMT R10, R19, 0x7632, R10 ;  /* 0x00007632130a7816 */ /* 0x002fe4000000000a */
[----:B------:R-:W-:Y:S02]  /*5d2d0*/  ISETP.GE.AND P3, PT, R48, c[0x0][0x17c], PT ;  /* 0x00005f0030007a0c */ /* 0x000fe40003f66270 */
[----:B------:R-:W2:Y:S04]  /*5d2e0*/  LDL.LU R48, [R1+0x3a4] ;  /* 0x0003a40001307983 */ /* 0x000ea80000300800 */
[----:B0-----:R-:W2:Y:S01]  /*5d2f0*/  LDL.LU R19, [R1+0x374] ;  /* 0x0003740001137983 */ /* 0x001ea20000300800 */
[----:B----4-:R-:W-:-:S03]  /*5d300*/  ISETP.GE.AND P0, PT, R61, c[0x0][0x17c], PT ;  /* 0x00005f003d007a0c */ /* 0x010fc60003f06270 */
[----:B------:R-:W4:Y:S01]  /*5d310*/  LDL.LU R61, [R1+0x1b4] ;  /* 0x0001b400013d7983 */ /* 0x000f220000300800 */
[----:B------:R-:W-:Y:S02]  /*5d320*/  ISETP.LT.AND P2, PT, R60, c[0x0][0x178], !P4 ;  /* 0x00005e003c007a0c */ /* 0x000fe40006741270 */
[----:B------:R-:W-:Y:S01]  /*5d330*/  ISETP.LT.AND P6, PT, R35, c[0x0][0x178], !P4 ;  /* 0x00005e0023007a0c */ /* 0x000fe200067c1270 */
[C---:B------:R-:W-:Y:S01]  /*5d340*/  IMAD.WIDE R8, R0.reuse, 0x2, R56 ;  /* 0x0000000200087825 */ /* 0x040fe200078e0238 */
[----:B------:R-:W-:Y:S02]  /*5d350*/  ISETP.LT.AND P4, PT, R31, c[0x0][0x178], !P4 ;  /* 0x00005e001f007a0c */ /* 0x000fe40006781270 */
[----:B------:R-:W-:Y:S01]  /*5d360*/  ISETP.LT.AND P5, PT, R51, c[0x0][0x178], !P1 ;  /* 0x00005e0033007a0c */ /* 0x000fe20004fa1270 */
[C---:B------:R-:W-:Y:S01]  /*5d370*/  IMAD.WIDE R4, R0.reuse, 0x2, R54 ;  /* 0x0000000200047825 */ /* 0x040fe200078e0236 */
[----:B------:R-:W-:-:S05]  /*5d380*/  IADD3 R3, R0, c[0x0][0x198], RZ ;  /* 0x0000660000037a10 */ /* 0x000fca0007ffe0ff */
[----:B------:R0:W-:Y:S01]  /*5d390*/  @P2 STG.E.U16 [R8.64], R50 ;  /* 0x0000003208002986 */ /* 0x0001e2000c101504 */
[----:B------:R-:W-:Y:S01]  /*5d3a0*/  ISETP.LT.AND P2, PT, R60, c[0x0][0x178], !P1 ;  /* 0x00005e003c007a0c */ /* 0x000fe20004f41270 */
[----:B------:R-:W-:Y:S01]  /*5d3b0*/  IMAD.WIDE R6, R0, 0x2, R52 ;  /* 0x0000000200067825 */ /* 0x000fe200078e0234 */
[----:B------:R-:W-:Y:S01]  /*5d3c0*/  PRMT R0, R50, 0x7632, R0 ;  /* 0x0000763232007816 */ /* 0x000fe20000000000 */
[----:B---3--:R1:W-:Y:S01]  /*5d3d0*/  @P6 STG.E.U16 [R4.64], R40 ;  /* 0x0000002804006986 */ /* 0x0083e2000c101504 */
[----:B------:R-:W-:Y:S01]  /*5d3e0*/  ISETP.LT.AND P6, PT, R35, c[0x0][0x178], !P1 ;  /* 0x00005e0023007a0c */ /* 0x000fe20004fc1270 */
[----:B0-----:R-:W-:Y:S01]  /*5d3f0*/  IMAD.WIDE R8, R3, 0x2, R58 ;  /* 0x0000000203087825 */ /* 0x001fe200078e023a */
[----:B------:R-:W-:Y:S01]  /*5d400*/  ISETP.LT.AND P1, PT, R31, c[0x0][0x178], !P1 ;  /* 0x00005e001f007a0c */ /* 0x000fe20004f21270 */
[----:B------:R0:W-:Y:S01]  /*5d410*/  @P4 STG.E.U16 [R6.64], R44 ;  /* 0x0000002c06004986 */ /* 0x0001e2000c101504 */
[----:B------:R-:W-:-:S03]  /*5d420*/  ISETP.LT.AND P4, PT, R51, c[0x0][0x178], !P3 ;  /* 0x00005e0033007a0c */ /* 0x000fc60005f81270 */
[----:B------:R3:W-:Y:S01]  /*5d430*/  @P5 STG.E.U16 [R8.64], R10 ;  /* 0x0000000a08005986 */ /* 0x0007e2000c101504 */
[C---:B-1----:R-:W-:Y:S01]  /*5d440*/  IMAD.WIDE R4, R3.reuse, 0x2, R56 ;  /* 0x0000000203047825 */ /* 0x042fe200078e0238 */
[----:B------:R-:W-:Y:S02]  /*5d450*/  ISETP.LT.AND P5, PT, R60, c[0x0][0x178], !P3 ;  /* 0x00005e003c007a0c */ /* 0x000fe40005fa1270 */
[----:B------:R-:W4:Y:S01]  /*5d460*/  LDL.LU R50, [R1+0x1fe0] ;  /* 0x001fe00001327983 */ /* 0x000f220000300800 */
[----:B0-----:R-:W-:-:S03]  /*5d470*/  IMAD.WIDE R6, R3, 0x2, R54 ;  /* 0x0000000203067825 */ /* 0x001fc600078e0236 */
[----:B------:R0:W-:Y:S01]  /*5d480*/  @P2 STG.E.U16 [R4.64], R0 ;  /* 0x0000000004002986 */ /* 0x0001e2000c101504 */
[----:B---3--:R-:W-:Y:S02]  /*5d490*/  PRMT R8, R40, 0x7632, R8 ;  /* 0x0000763228087816 */ /* 0x008fe40000000008 */
[----:B------:R-:W-:-:S03]  /*5d4a0*/  PRMT R10, R44, 0x7632, R10 ;  /* 0x000076322c0a7816 */ /* 0x000fc6000000000a */
[----:B------:R1:W-:Y:S01]  /*5d4b0*/  @P6 STG.E.U16 [R6.64], R8 ;  /* 0x0000000806006986 */ /* 0x0003e2000c101504 */
[----:B------:R-:W-:Y:S02]  /*5d4c0*/  ISETP.LT.AND P6, PT, R35, c[0x0][0x178], !P3 ;  /* 0x00005e0023007a0c */ /* 0x000fe40005fc1270 */
[C---:B0-----:R-:W-:Y:S01]  /*5d4d0*/  IADD3 R0, R3.reuse, c[0x0][0x198], RZ ;  /* 0x0000660003007a10 */ /* 0x041fe20007ffe0ff */
[----:B------:R-:W-:Y:S01]  /*5d4e0*/  IMAD.WIDE R4, R3, 0x2, R52 ;  /* 0x0000000203047825 */ /* 0x000fe200078e0234 */
[----:B------:R-:W-:-:S03]  /*5d4f0*/  ISETP.LT.AND P3, PT, R31, c[0x0][0x178], !P3 ;  /* 0x00005e001f007a0c */ /* 0x000fc60005f61270 */
[C---:B-1----:R-:W-:Y:S01]  /*5d500*/  IMAD.WIDE R6, R0.reuse, 0x2, R58 ;  /* 0x0000000200067825 */ /* 0x042fe200078e023a */
[----:B------:R0:W-:Y:S03]  /*5d510*/  @P1 STG.E.U16 [R4.64], R10 ;  /* 0x0000000a04001986 */ /* 0x0001e6000c101504 */
[C---:B------:R-:W-:Y:S01]  /*5d520*/  IMAD.WIDE R8, R0.reuse, 0x2, R56 ;  /* 0x0000000200087825 */ /* 0x040fe200078e0238 */
[----:B------:R-:W-:Y:S02]  /*5d530*/  ISETP.GE.AND P2, PT, R11, c[0x0][0x17c], PT ;  /* 0x00005f000b007a0c */ /* 0x000fe40003f46270 */
[----:B------:R-:W3:Y:S04]  /*5d540*/  LDL.LU R11, [R1+0x1f00] ;  /* 0x001f0000010b7983 */ /* 0x000ee80000300800 */
[----:B------:R-:W3:Y:S04]  /*5d550*/  LDL.LU R44, [R1+0x3d4] ;  /* 0x0003d400012c7983 */ /* 0x000ee80000300800 */
[----:B------:R-:W3:Y:S04]  /*5d560*/  LDL.LU R40, [R1+0x394] ;  /* 0x0003940001287983 */ /* 0x000ee80000300800 */
[----:B0-----:R-:W3:Y:S04]  /*5d570*/  LDL.LU R10, [R1+0x1f04] ;  /* 0x001f0400010a7983 */ /* 0x001ee80000300800 */
[----:B--2---:R0:W-:Y:S04]  /*5d580*/  @P4 STG.E.U16 [R6.64], R48 ;  /* 0x0000003006004986 */ /* 0x0041e8000c101504 */
[----:B------:R1:W-:Y:S01]  /*5d590*/  @P5 STG.E.U16 [R8.64], R19 ;  /* 0x0000001308005986 */ /* 0x0003e2000c101504 */
[----:B------:R-:W-:Y:S01]  /*5d5a0*/  ISETP.LT.AND P4, PT, R51, c[0x0][0x178], !P0 ;  /* 0x00005e0033007a0c */ /* 0x000fe20004781270 */
[----:B0-----:R-:W-:-:S04]  /*5d5b0*/  IMAD.WIDE R6, R0, 0x2, R54 ;  /* 0x0000000200067825 */ /* 0x001fc800078e0236 */
[----:B-1----:R-:W-:Y:S01]  /*5d5c0*/  IMAD.WIDE R8, R0, 0x2, R52 ;  /* 0x0000000200087825 */ /* 0x002fe200078e0234 */
[----:B----4-:R-:W-:Y:S01]  /*5d5d0*/  @P6 STG.E.U16 [R6.64], R61 ;  /* 0x0000003d06006986 */ /* 0x010fe2000c101504 */
[----:B------:R-:W-:-:S03]  /*5d5e0*/  ISETP.LT.AND P6, PT, R51, c[0x0][0x178], !P2 ;  /* 0x00005e0033007a0c */ /* 0x000fc600057c1270 */
[----:B------:R0:W-:Y:S04]  /*5d5f0*/  @P3 STG.E.U16 [R8.64], R49 ;  /* 0x0000003108003986 */ /* 0x0001e8000c101504 */
[----:B------:R-:W2:Y:S01]  /*5d600*/  LDL.LU R51, [R1+0x1fdc] ;  /* 0x001fdc0001337983 */ /* 0x000ea20000300800 */
[----:B0-----:R-:W-:-:S03]  /*5d610*/  PRMT R8, R19, 0x7632, R8 ;  /* 0x0000763213087816 */ /* 0x001fc60000000008 */
[----:B------:R-:W4:Y:S01]  /*5d620*/  LDL.LU R19, [R1+0x1f08] ;  /* 0x001f080001137983 */ /* 0x000f220000300800 */
[----:B------:R-:W-:Y:S02]  /*5d630*/  IADD3 R3, R0, c[0x0][0x198], RZ ;  /* 0x0000660000037a10 */ /* 0x000fe40007ffe0ff */
[----:B------:R-:W-:Y:S02]  /*5d640*/  PRMT R0, R48, 0x7632, R0 ;  /* 0x0000763230007816 */ /* 0x000fe40000000000 */
[----:B------:R-:W2:Y:S01]  /*5d650*/  LDL.LU R48, [R1+0x1a4] ;  /* 0x0001a40001307983 */ /* 0x000ea20000300800 */
[----:B------:R-:W-:-:S03]  /*5d660*/  PRMT R13, R49, 0x7632, R13 ;  /* 0x00007632310d7816 */ /* 0x000fc6000000000d */
[----:B------:R-:W2:Y:S01]  /*5d670*/  LDL.LU R49, [R1+0xdc4] ;  /* 0x000dc40001317983 */ /* 0x000ea20000300800 */
[----:B------:R-:W-:Y:S01]  /*5d680*/  IMAD.WIDE R4, R3, 0x2, R58 ;  /* 0x0000000203047825 */ /* 0x000fe200078e023a */
[----:B------:R-:W-:Y:S02]  /*5d690*/  ISETP.LT.AND P5, PT, R60, c[0x0][0x178], !P0 ;  /* 0x00005e003c007a0c */ /* 0x000fe400047a1270 */
[----:B------:R-:W-:Y:S02]  /*5d6a0*/  ISETP.LT.AND P3, PT, R31, c[0x0][0x178], !P0 ;  /* 0x00005e001f007a0c */ /* 0x000fe40004761270 */
[----:B------:R0:W-:Y:S01]  /*5d6b0*/  @P4 STG.E.U16 [R4.64], R0 ;  /* 0x0000000004004986 */ /* 0x0001e2000c101504 */
[----:B------:R-:W-:Y:S01]  /*5d6c0*/  ISETP.LT.AND P4, PT, R35, c[0x0][0x178], !P0 ;  /* 0x00005e0023007a0c */ /* 0x000fe20004781270 */
[----:B------:R-:W-:Y:S01]  /*5d6d0*/  IMAD.WIDE R6, R3, 0x2, R56 ;  /* 0x0000000203067825 */ /* 0x000fe200078e0238 */
[----:B------:R-:W-:-:S06]  /*5d6e0*/  PRMT R12, R61, 0x7632, R12 ;  /* 0x000076323d0c7816 */ /* 0x000fcc000000000c */
[----:B------:R1:W-:Y:S01]  /*5d6f0*/  @P5 STG.E.U16 [R6.64], R8 ;  /* 0x0000000806005986 */ /* 0x0003e2000c101504 */
[----:B0-----:R-:W-:Y:S01]  /*5d700*/  IMAD.WIDE R4, R3, 0x2, R54 ;  /* 0x0000000203047825 */ /* 0x001fe200078e0236 */
[----:B------:R-:W-:-:S04]  /*5d710*/  ISETP.LT.AND P5, PT, R60, c[0x0][0x178], !P2 ;  /* 0x00005e003c007a0c */ /* 0x000fc800057a1270 */
[----:B------:R0:W-:Y:S01]  /*5d720*/  @P4 STG.E.U16 [R4.64], R12 ;  /* 0x0000000c04004986 */ /* 0x0001e2000c101504 */
[----:B-1----:R-:W-:Y:S01]  /*5d730*/  IMAD.WIDE R6, R3, 0x2, R52 ;  /* 0x0000000203067825 */ /* 0x002fe200078e0234 */
[----:B------:R-:W-:-:S04]  /*5d740*/  ISETP.LT.AND P4, PT, R35, c[0x0][0x178], !P2 ;  /* 0x00005e0023007a0c */ /* 0x000fc80005781270 */
[----:B------:R1:W-:Y:S01]  /*5d750*/  @P3 STG.E.U16 [R6.64], R13 ;  /* 0x0000000d06003986 */ /* 0x0003e2000c101504 */
[----:B------:R-:W-:Y:S02]  /*5d760*/  ISETP.LT.AND P3, PT, R31, c[0x0][0x178], !P2 ;  /* 0x00005e001f007a0c */ /* 0x000fe40005761270 */
[----:B----4-:R-:W-:Y:S02]  /*5d770*/  ISETP.GE.AND P2, PT, R19, c[0x0][0x17c], PT ;  /* 0x00005f0013007a0c */ /* 0x010fe40003f46270 */
[----:B------:R-:W4:Y:S01]  /*5d780*/  LDL.LU R19, [R1+0x3c4] ;  /* 0x0003c40001137983 */ /* 0x000f220000300800 */
[----:B------:R-:W-:Y:S02]  /*5d790*/  IADD3 R0, R3, c[0x0][0x198], RZ ;  /* 0x0000660003007a10 */ /* 0x000fe40007ffe0ff */
[----:B---3--:R-:W-:Y:S01]  /*5d7a0*/  ISETP.GE.AND P1, PT, R11, c[0x0][0x17c], PT ;  /* 0x00005f000b007a0c */ /* 0x008fe20003f26270 */
[----:B------:R-:W3:Y:S01]  /*5d7b0*/  LDL.LU R61, [R1+0x384] ;  /* 0x00038400013d7983 */ /* 0x000ee20000300800 */
[----:B------:R-:W-:Y:S01]  /*5d7c0*/  ISETP.GE.AND P0, PT, R10, c[0x0][0x17c], PT ;  /* 0x00005f000a007a0c */ /* 0x000fe20003f06270 */
[----:B------:R-:W-:-:S04]  /*5d7d0*/  IMAD.WIDE R8, R0, 0x2, R58 ;  /* 0x0000000200087825 */ /* 0x000fc800078e023a */
[----:B------:R-:W-:Y:S01]  /*5d7e0*/  IMAD.WIDE R10, R0, 0x2, R56 ;  /* 0x00000002000a7825 */ /* 0x000fe200078e0238 */
[----:B------:R1:W-:Y:S01]  /*5d7f0*/  @P6 STG.E.U16 [R8.64], R44 ;  /* 0x0000002c08006986 */ /* 0x0003e2000c101504 */
[----:B--2---:R-:W-:-:S03]  /*5d800*/  ISETP.LT.AND P6, PT, R49, c[0x0][0x178], !P1 ;  /* 0x00005e0031007a0c */ /* 0x004fc60004fc1270 */
[----:B------:R2:W-:Y:S01]  /*5d810*/  @P5 STG.E.U16 [R10.64], R40 ;  /* 0x000000280a005986 */ /* 0x0005e2000c101504 */
[----:B------:R-:W-:Y:S01]  /*5d820*/  ISETP.LT.AND P5, PT, R60, c[0x0][0x178], !P1 ;  /* 0x00005e003c007a0c */ /* 0x000fe20004fa1270 */
[C---:B0-----:R-:W-:Y:S01]  /*5d830*/  IMAD.WIDE R4, R0.reuse, 0x2, R54 ;  /* 0x0000000200047825 */ /* 0x041fe200078e0236 */
[----:B------:R-:W-:Y:S02]  /*5d840*/  IADD3 R3, R0, c[0x0][0x198], RZ ;  /* 0x0000660000037a10 */ /* 0x000fe40007ffe0ff */
[----:B------:R-:W-:Y:S01]  /*5d850*/  PRMT R12, R44, 0x7632, R12 ;  /* 0x000076322c0c7816 */ /* 0x000fe2000000000c */
[----:B-1----:R-:W-:Y:S01]  /*5d860*/  IMAD.WIDE R6, R0, 0x2, R52 ;  /* 0x0000000200067825 */ /* 0x002fe200078e0234 */
[----:B------:R0:W-:Y:S01]  /*5d870*/  @P4 STG.E.U16 [R4.64], R48 ;  /* 0x0000003004004986 */ /* 0x0001e2000c101504 */
[----:B------:R-:W-:Y:S02]  /*5d880*/  PRMT R13, R40, 0x7632, R13 ;  /* 0x00007632280d7816 */ /* 0x000fe4000000000d */
[----:B------:R-:W-:Y:S01]  /*5d890*/  IMAD.WIDE R8, R3, 0x2, R58 ;  /* 0x0000000203087825 */ /* 0x000fe200078e023a */
[----:B------:R-:W3:Y:S01]  /*5d8a0*/  LDL.LU R44, [R1+0x1f0c] ;  /* 0x001f0c00012c7983 */ /* 0x000ee20000300800 */
[----:B------:R-:W-:-:S02]  /*5d8b0*/  ISETP.LT.AND P4, PT, R35, c[0x0][0x178], !P1 ;  /* 0x00005e0023007a0c */ /* 0x000fc40004f81270 */
[----:B--2---:R-:W-:Y:S01]  /*5d8c0*/  IMAD.WIDE R10, R3, 0x2, R56 ;  /* 0x00000002030a7825 */ /* 0x004fe200078e0238 */
[----:B------:R-:W-:Y:S01]  /*5d8d0*/  @P3 STG.E.U16 [R6.64], R45 ;  /* 0x0000002d06003986 */ /* 0x000fe2000c101504 */
[----:B------:R-:W-:-:S03]  /*5d8e0*/  ISETP.LT.AND P3, PT, R31, c[0x0][0x178], !P1 ;  /* 0x00005e001f007a0c */ /* 0x000fc60004f61270 */
[----:B------:R1:W-:Y:S04]  /*5d8f0*/  @P6 STG.E.U16 [R8.64], R12 ;  /* 0x0000000c08006986 */ /* 0x0003e8000c101504 */
[----:B------:R-:W2:Y:S01]  /*5d900*/  LDL.LU R40, [R1+0x154] ;  /* 0x0001540001287983 */ /* 0x000ea20000300800 */
[----:B0-----:R-:W-:-:S03]  /*5d910*/  IMAD.WIDE R4, R3, 0x2, R54 ;  /* 0x0000000203047825 */ /* 0x001fc600078e0236 */
[----:B------:R0:W-:Y:S01]  /*5d920*/  @P5 STG.E.U16 [R10.64], R13 ;  /* 0x0000000d0a005986 */ /* 0x0001e2000c101504 */
[----:B------:R-:W-:Y:S02]  /*5d930*/  ISETP.LT.AND P5, PT, R49, c[0x0][0x178], !P0 ;  /* 0x00005e0031007a0c */ /* 0x000fe400047a1270 */
[----:B-1----:R-:W-:Y:S02]  /*5d940*/  PRMT R8, R48, 0x7632, R8 ;  /* 0x0000763230087816 */ /* 0x002fe40000000008 */
[----:B------:R-:W2:Y:S01]  /*5d950*/  LDL.LU R48, [R1+0x1f10] ;  /* 0x001f100001307983 */ /* 0x000ea20000300800 */
[C---:B------:R-:W-:Y:S01]  /*5d960*/  IADD3 R0, R3.reuse, c[0x0][0x198], RZ ;  /* 0x0000660003007a10 */ /* 0x040fe20007ffe0ff */
[----:B------:R-:W-:Y:S02]  /*5d970*/  IMAD.WIDE R6, R3, 0x2, R52 ;  /* 0x0000000203067825 */ /* 0x000fe400078e0234 */
[----:B------:R1:W-:Y:S01]  /*5d980*/  @P4 STG.E.U16 [R4.64], R8 ;  /* 0x0000000804004986 */ /* 0x0003e2000c101504 */
[----:B0-----:R-:W-:-:S05]  /*5d990*/  PRMT R10, R45, 0x7632, R10 ;  /* 0x000076322d0a7816 */ /* 0x001fca000000000a */
[----:B------:R0:W-:Y:S01]  /*5d9a0*/  @P3 STG.E.U16 [R6.64], R10 ;  /* 0x0000000a06003986 */ /* 0x0001e2000c101504 */
[----:B-1----:R-:W-:-:S05]  /*5d9b0*/  IMAD.WIDE R4, R0, 0x2, R58 ;  /* 0x0000000200047825 */ /* 0x002fca00078e023a */
[----:B----4-:R1:W-:Y:S01]  /*5d9c0*/  @P5 STG.E.U16 [R4.64], R19 ;  /* 0x0000001304005986 */ /* 0x0103e2000c101504 */
[----:B0-----:R-:W-:-:S03]  /*5d9d0*/  PRMT R10, R19, 0x7632, R10 ;  /* 0x00007632130a7816 */ /* 0x001fc6000000000a */
[----:B-1----:R-:W4:Y:S01]  /*5d9e0*/  LDL.LU R19, [R1+0x1f14] ;  /* 0x001f140001137983 */ /* 0x002f220000300800 */
[----:B------:R-:W-:Y:S02]  /*5d9f0*/  ISETP.LT.AND P6, PT, R60, c[0x0][0x178], !P0 ;  /* 0x00005e003c007a0c */ /* 0x000fe400047c1270 */
[----:B------:R-:W-:Y:S01]  /*5da00*/  ISETP.LT.AND P4, PT, R35, c[0x0][0x178], !P0 ;  /* 0x00005e0023007a0c */ /* 0x000fe20004781270 */
[C---:B------:R-:W-:Y:S01]  /*5da10*/  IMAD.WIDE R8, R0.reuse, 0x2, R56 ;  /* 0x0000000200087825 */ /* 0x040fe200078e0238 */
[----:B------:R-:W4:Y:S01]  /*5da20*/  LDL.LU R11, [R1+0x3e4] ;  /* 0x0003e400010b7983 */ /* 0x000f220000300800 */
[----:B------:R-:W-:Y:S02]  /*5da30*/  ISETP.LT.AND P0, PT, R31, c[0x0][0x178], !P0 ;  /* 0x00005e001f007a0c */ /* 0x000fe40004701270 */
[----:B------:R-:W-:Y:S01]  /*5da40*/  ISETP.LT.AND P3, PT, R49, c[0x0][0x178], !P2 ;  /* 0x00005e0031007a0c */ /* 0x000fe20005761270 */
[----:B------:R-:W-:Y:S01]  /*5da50*/  IMAD.WIDE R4, R0, 0x2, R54 ;  /* 0x0000000200047825 */ /* 0x000fe200078e0236 */
[----:B---3--:R-:W-:-:S04]  /*5da60*/  ISETP.GE.AND P1, PT, R44, c[0x0][0x17c], PT ;  /* 0x00005f002c007a0c */ /* 0x008fc80003f26270 */
[----:B------:R0:W-:Y:S01]  /*5da70*/  @P6 STG.E.U16 [R8.64], R61 ;  /* 0x0000003d08006986 */ /* 0x0001e2000c101504 */
[----:B------:R-:W-:-:S03]  /*5da80*/  ISETP.LT.AND P6, PT, R60, c[0x0][0x178], !P2 ;  /* 0x00005e003c007a0c */ /* 0x000fc600057c1270 */
[----:B------:R-:W3:Y:S01]  /*5da90*/  LDL.LU R44, [R1+0x3b4] ;  /* 0x0003b400012c7983 */ /* 0x000ee20000300800 */
[C---:B------:R-:W-:Y:S01]  /*5daa0*/  IADD3 R3, R0.reuse, c[0x0][0x198], RZ ;  /* 0x0000660000037a10 */ /* 0x040fe20007ffe0ff */
[----:B------:R-:W-:Y:S01]  /*5dab0*/  IMAD.WIDE R6, R0, 0x2, R52 ;  /* 0x0000000200067825 */ /* 0x000fe200078e0234 */
[----:B------:R-:W-:Y:S01]  /*5dac0*/  PRMT R0, R61, 0x7632, R0 ;  /* 0x000076323d007816 */ /* 0x000fe20000000000 */
[----:B--2---:R1:W-:Y:S01]  /*5dad0*/  @P4 STG.E.U16 [R4.64], R40 ;  /* 0x0000002804004986 */ /* 0x0043e2000c101504 */
[----:B------:R-:W-:Y:S01]  /*5dae0*/  ISETP.LT.AND P4, PT, R35, c[0x0][0x178], !P2 ;  /* 0x00005e0023007a0c */ /* 0x000fe20005781270 */
[----:B0-----:R-:W-:Y:S01]  /*5daf0*/  IMAD.WIDE R8, R3, 0x2, R58 ;  /* 0x0000000203087825 */ /* 0x001fe200078e023a */
[----:B------:R-:W-:Y:S02]  /*5db00*/  ISETP.LT.AND P2, PT, R31, c[0x0][0x178], !P2 ;  /* 0x00005e001f007a0c */ /* 0x000fe40005741270 */
[----:B------:R-:W-:Y:S02]  /*5db10*/  ISETP.GE.AND P5, PT, R48, c[0x0][0x17c], PT ;  /* 0x00005f0030007a0c */ /* 0x000fe40003fa6270 */
[----:B------:R-:W2:Y:S01]  /*5db20*/  LDL.LU R48, [R1+0x1c4] ;  /* 0x0001c40001307983 */ /* 0x000ea20000300800 */
[----:B-1----:R-:W-:-:S03]  /*5db30*/  IMAD.WIDE R4, R3, 0x2, R56 ;  /* 0x0000000203047825 */ /* 0x002fc600078e0238 */
[----:B------:R-:W2:Y:S04]  /*5db40*/  LDL.LU R61, [R1+0xb4] ;  /* 0x0000b400013d7983 */ /* 0x000ea80000300800 */
[----:B------:R0:W-:Y:S04]  /*5db50*/  @P0 STG.E.U16 [R6.64], R41 ;  /* 0x0000002906000986 */ /* 0x0001e8000c101504 */
[----:B------:R1:W-:Y:S04]  /*5db60*/  @P3 STG.E.U16 [R8.64], R10 ;  /* 0x0000000a08003986 */ /* 0x0003e8000c101504 */
[----:B------:R1:W-:Y:S01]  /*5db70*/  @P6 STG.E.U16 [R4.64], R0 ;  /* 0x0000000004006986 */ /* 0x0003e2000c101504 */
[----:B0-----:R-:W-:-:S03]  /*5db80*/  IMAD.WIDE R6, R3, 0x2, R54 ;  /* 0x0000000203067825 */ /* 0x001fc600078e0236 */
[----:B------:R-:W2:Y:S01]  /*5db90*/  LDL.LU R45, [R1+0x1f18] ;  /* 0x001f1800012d7983 */ /* 0x000ea20000300800 */
[----:B-1----:R-:W-:Y:S02]  /*5dba0*/  PRMT R8, R40, 0x7632, R8 ;  /* 0x0000763228087816 */ /* 0x002fe40000000008 */
[----:B------:R-:W-:Y:S01]  /*5dbb0*/  PRMT R10, R41, 0x7632, R10 ;  /* 0x00007632290a7816 */ /* 0x000fe2000000000a */
[----:B------:R-:W2:Y:S01]  /*5dbc0*/  LDL.LU R40, [R1+0x3a8] ;  /* 0x0003a80001287983 */ /* 0x000ea20000300800 */
[----:B------:R-:W-:-:S03]  /*5dbd0*/  IMAD.WIDE R4, R3, 0x2, R52 ;  /* 0x0000000203047825 */ /* 0x000fc600078e0234 */
[----:B------:R-:W-:Y:S04]  /*5dbe0*/  @P4 STG.E.U16 [R6.64], R8 ;  /* 0x0000000806004986 */ /* 0x000fe8000c101504 */
[----:B------:R0:W-:Y:S01]  /*5dbf0*/  @P2 STG.E.U16 [R4.64], R10 ;  /* 0x0000000a04002986 */ /* 0x0001e2000c101504 */
[----:B----4-:R-:W-:-:S03]  /*5dc00*/  ISETP.GE.AND P0, PT, R19, c[0x0][0x17c], PT ;  /* 0x00005f0013007a0c */ /* 0x010fc60003f06270 */
[----:B------:R-:W4:Y:S04]  /*5dc10*/  LDL.LU R19, [R1+0x378] ;  /* 0x0003780001137983 */ /* 0x000f280000300800 */
[----:B0-----:R-:W4:Y:S04]  /*5dc20*/  LDL.LU R10, [R1+0x1f1c] ;  /* 0x001f1c00010a7983 */ /* 0x001f280000300800 */
[----:B------:R-:W4:Y:S01]  /*5dc30*/  LDL.LU R41, [R1+0x1f20] ;  /* 0x001f200001297983 */ /* 0x000f220000300800 */
[----:B------:R-:W-:Y:S02]  /*5dc40*/  ISETP.LT.AND P3, PT, R49, c[0x0][0x178], !P1 ;  /* 0x00005e0031007a0c */ /* 0x000fe40004f61270 */
[----:B------:R-:W-:-:S02]  /*5dc50*/  ISETP.LT.AND P6, PT, R60, c[0x0][0x178], !P1 ;  /* 0x00005e003c007a0c */ /* 0x000fc40004fc1270 */
[----:B------:R-:W-:Y:S02]  /*5dc60*/  IADD3 R0, R3, c[0x0][0x198], RZ ;  /* 0x0000660003007a10 */ /* 0x000fe40007ffe0ff */
[----:B------:R-:W-:-:S03]  /*5dc70*/  ISETP.LT.AND P4, PT, R35, c[0x0][0x178], !P1 ;  /* 0x00005e0023007a0c */ /* 0x000fc60004f81270 */
[----:B------:R-:W-:Y:S01]  /*5dc80*/  IMAD.WIDE R6, R0, 0x2, R58 ;  /* 0x0000000200067825 */ /* 0x000fe200078e023a */
[----:B------:R-:W-:-:S03]  /*5dc90*/  ISETP.LT.AND P1, PT, R31, c[0x0][0x178], !P1 ;  /* 0x00005e001f007a0c */ /* 0x000fc60004f21270 */
[C---:B------:R-:W-:Y:S01]  /*5dca0*/  IMAD.WIDE R8, R0.reuse, 0x2, R56 ;  /* 0x0000000200087825 */ /* 0x040fe200078e0238 */
[----:B------:R0:W-:Y:S01]  /*5dcb0*/  @P3 STG.E.U16 [R6.64], R11 ;  /* 0x0000000b06003986 */ /* 0x0001e2000c101504 */
[----:B------:R-:W-:Y:S02]  /*5dcc0*/  ISETP.LT.AND P3, PT, R49, c[0x0][0x178], !P5 ;  /* 0x00005e0031007a0c */ /* 0x000fe40006f61270 */
[----:B------:R-:W-:Y:S01]  /*5dcd0*/  IADD3 R3, R0, c[0x0][0x198], RZ ;  /* 0x0000660000037a10 */ /* 0x000fe20007ffe0ff */
[----:B---3--:R1:W-:Y:S01]  /*5dce0*/  @P6 STG.E.U16 [R8.64], R44 ;  /* 0x0000002c08006986 */ /* 0x0083e2000c101504 */
[----:B------:R-:W-:Y:S01]  /*5dcf0*/  ISETP.LT.AND P6, PT, R60, c[0x0][0x178], !P5 ;  /* 0x00005e003c007a0c */ /* 0x000fe20006fc1270 */
[----:B------:R-:W-:-:S04]  /*5dd00*/  IMAD.WIDE R4, R0, 0x2, R54 ;  /* 0x0000000200047825 */ /* 0x000fc800078e0236 */
[----:B0-----:R-:W-:Y:S01]  /*5dd10*/  IMAD.WIDE R6, R0, 0x2, R52 ;  /* 0x0000000200067825 */ /* 0x001fe200078e0234 */
[----:B------:R-:W-:Y:S01]  /*5dd20*/  PRMT R0, R11, 0x7632, R0 ;  /* 0x000076320b007816 */ /* 0x000fe20000000000 */
[----:B--2---:R0:W-:Y:S02]  /*5dd30*/  @P4 STG.E.U16 [R4.64], R48 ;  /* 0x0000003004004986 */ /* 0x0041e4000c101504 */
[----:B-1----:R-:W-:Y:S02]  /*5dd40*/  IMAD.WIDE R8, R3, 0x2, R58 ;  /* 0x0000000203087825 */ /* 0x002fe400078e023a */
[----:B------:R1:W-:Y:S01]  /*5dd50*/  @P1 STG.E.U16 [R6.64], R61 ;  /* 0x0000003d06001986 */ /* 0x0003e2000c101504 */
[----:B------:R-:W-:-:S03]  /*5dd60*/  ISETP.LT.AND P4, PT, R49, c[0x0][0x178], !P0 ;  /* 0x00005e0031007a0c */ /* 0x000fc60004781270 */
[----:B------:R2:W-:Y:S01]  /*5dd70*/  @P3 STG.E.U16 [R8.64], R0 ;  /* 0x0000000008003986 */ /* 0x0005e2000c101504 */
[----:B------:R-:W-:Y:S01]  /*5dd80*/  ISETP.LT.AND P3, PT, R35, c[0x0][0x178], !P5 ;  /* 0x00005e0023007a0c */ /* 0x000fe20006f61270 */
[----:B0-----:R-:W-:Y:S01]  /*5dd90*/  IMAD.WIDE R4, R3, 0x2, R56 ;  /* 0x0000000203047825 */ /* 0x001fe200078e0238 */
[----:B-1----:R-:W-:Y:S02]  /*5dda0*/  PRMT R6, R44, 0x7632, R6 ;  /* 0x000076322c067816 */ /* 0x002fe40000000006 */
[----:B------:R-:W3:Y:S01]  /*5ddb0*/  LDL.LU R44, [R1+0x1b8] ;  /* 0x0001b800012c7983 */ /* 0x000ee20000300800 */
[----:B------:R-:W-:-:S03]  /*5ddc0*/  ISETP.LT.AND P5, PT, R31, c[0x0][0x178], !P5 ;  /* 0x00005e001f007a0c */ /* 0x000fc60006fa1270 */
[----:B------:R0:W-:Y:S01]  /*5ddd0*/  @P6 STG.E.U16 [R4.64], R6 ;  /* 0x0000000604006986 */ /* 0x0001e2000c101504 */
[----:B------:R-:W-:Y:S02]  /*5dde0*/  ISETP.LT.AND P6, PT, R60, c[0x0][0x178], !P0 ;  /* 0x00005e003c007a0c */ /* 0x000fe400047c1270 */
[----:B--2---:R-:W-:Y:S02]  /*5ddf0*/  IADD3 R0, R3, c[0x0][0x198], RZ ;  /* 0x0000660003007a10 */ /* 0x004fe40007ffe0ff */
[----:B------:R-:W-:Y:S02]  /*5de00*/  PRMT R12, R48, 0x7632, R12 ;  /* 0x00007632300c7816 */ /* 0x000fe4000000000c */
[----:B------:R-:W-:Y:S01]  /*5de10*/  PRMT R13, R61, 0x7632, R13 ;  /* 0x000076323d0d7816 */ /* 0x000fe2000000000d */
[----:B------:R-:W-:Y:S01]  /*5de20*/  IMAD.WIDE R8, R0, 0x2, R58 ;  /* 0x0000000200087825 */ /* 0x000fe200078e023a */
[----:B------:R-:W2:Y:S03]  /*5de30*/  LDL.LU R48, [R1+0x3d8] ;  /* 0x0003d80001307983 */ /* 0x000ea60000300800 */
[C---:B0-----:R-:W-:Y:S01]  /*5de40*/  IMAD.WIDE R4, R3.reuse, 0x2, R54 ;  /* 0x0000000203047825 */ /* 0x041fe200078e0236 */
[----:B------:R-:W2:Y:S03]  /*5de50*/  LDL.LU R61, [R1+0x398] ;  /* 0x00039800013d7983 */ /* 0x000ea60000300800 */
[----:B------:R-:W-:Y:S01]  /*5de60*/  IMAD.WIDE R6, R3, 0x2, R52 ;  /* 0x0000000203067825 */ /* 0x000fe200078e0234 */
[----:B------:R0:W-:Y:S01]  /*5de70*/  @P3 STG.E.U16 [R4.64], R12 ;  /* 0x0000000c04003986 */ /* 0x0001e2000c101504 */
[----:B------:R-:W-:-:S03]  /*5de80*/  ISETP.LT.AND P3, PT, R31, c[0x0][0x178], !P0 ;  /* 0x00005e001f007a0c */ /* 0x000fc60004761270 */
[----:B------:R-:W-:Y:S04]  /*5de90*/  @P5 STG.E.U16 [R6.64], R13 ;  /* 0x0000000d06005986 */ /* 0x000fe8000c101504 */
[----:B------:R1:W-:Y:S01]  /*5dea0*/  @P4 STG.E.U16 [R8.64], R40 ;  /* 0x0000002808004986 */ /* 0x0003e2000c101504 */
[----:B------:R-:W-:Y:S02]  /*5deb0*/  ISETP.LT.AND P4, PT, R35, c[0x0][0x178], !P0 ;  /* 0x00005e0023007a0c */ /* 0x000fe40004781270 */
[----:B0-----:R-:W-:Y:S02]  /*5dec0*/  PRMT R12, R40, 0x7632, R12 ;  /* 0x00007632280c7816 */ /* 0x001fe4000000000c */
[----:B-1----:R-:W2:Y:S01]  /*5ded0*/  LDL.LU R40, [R1+0x1f24] ;  /* 0x001f240001287983 */ /* 0x002ea20000300800 */
[----:B----4-:R-:W-:Y:S01]  /*5dee0*/  ISETP.GE.AND P1, PT, R10, c[0x0][0x17c], PT ;  /* 0x00005f000a007a0c */ /* 0x010fe20003f26270 */
[----:B------:R-:W-:Y:S01]  /*5def0*/  IMAD.WIDE R10, R0, 0x2, R56 ;  /* 0x00000002000a7825 */ /* 0x000fe200078e0238 */
[----:B------:R-:W-:-:S02]  /*5df00*/  PRMT R13, R19, 0x7632, R13 ;  /* 0x00007632130d7816 */ /* 0x000fc4000000000d */
[----:B------:R-:W-:Y:S02]  /*5df10*/  ISETP.GE.AND P0, PT, R41, c[0x0][0x17c], PT ;  /* 0x00005f0029007a0c */ /* 0x000fe40003f06270 */
[----:B------:R0:W-:Y:S04]  /*5df20*/  @P6 STG.E.U16 [R10.64], R19 ;  /* 0x000000130a006986 */ /* 0x0001e8000c101504 */
[----:B0-----:R-:W4:Y:S04]  /*5df30*/  LDL.LU R19, [R1+0x1a8] ;  /* 0x0001a80001137983 */ /* 0x001f280000300800 */
[----:B------:R-:W4:Y:S01]  /*5df40*/  LDL.LU R41, [R1+0x1f28] ;  /* 0x001f280001297983 */ /* 0x000f220000300800 */
[----:B------:R-:W-:Y:S01]  /*5df50*/  ISETP.GE.AND P2, PT, R45, c[0x0][0x17c], PT ;  /* 0x00005f002d007a0c */ /* 0x000fe20003f46270 */
[----:B------:R-:W-:-:S03]  /*5df60*/  IMAD.WIDE R4, R0, 0x2, R54 ;  /* 0x0000000200047825 */ /* 0x000fc600078e0236 */
[----:B------:R-:W-:Y:S02]  /*5df70*/  ISETP.LT.AND P6, PT, R49, c[0x0][0x178], !P2 ;  /* 0x00005e0031007a0c */ /* 0x000fe400057c1270 */
[----:B------:R-:W-:Y:S02]  /*5df80*/  ISETP.LT.AND P5, PT, R60, c[0x0][0x178], !P2 ;  /* 0x00005e003c007a0c */ /* 0x000fe400057a1270 */
[C---:B------:R-:W-:Y:S01]  /*5df90*/  IADD3 R3, R0.reuse, c[0x0][0x198], RZ ;  /* 0x0000660000037a10 */ /* 0x040fe20007ffe0ff */
[----:B------:R-:W-:-:S04]  /*5dfa0*/  IMAD.WIDE R6, R0, 0x2, R52 ;  /* 0x0000000200067825 */ /* 0x000fc800078e0234 */
[----:B------:R-:W-:-:S04]  /*5dfb0*/  IMAD.WIDE R8, R3, 0x2, R58 ;  /* 0x0000000203087825 */ /* 0x000fc800078e023a */
[C---:B------:R-:W-:Y:S01]  /*5dfc0*/  IMAD.WIDE R10, R3.reuse, 0x2, R56 ;  /* 0x00000002030a7825 */ /* 0x040fe200078e0238 */
[----:B------:R-:W-:Y:S01]  /*5dfd0*/  IADD3 R0, R3, c[0x0][0x198], RZ ;  /* 0x0000660003007a10 */ /* 0x000fe20007ffe0ff */
[----:B---3--:R0:W-:Y:S01]  /*5dfe0*/  @P4 STG.E.U16 [R4.64], R44 ;  /* 0x0000002c04004986 */ /* 0x0081e2000c101504 */
[----:B------:R-:W-:-:S03]  /*5dff0*/  ISETP.LT.AND P4, PT, R35, c[0x0][0x178], !P2 ;  /* 0x00005e0023007a0c */ /* 0x000fc60005781270 */
[----:B------:R-:W-:Y:S01]  /*5e000*/  @P3 STG.E.U16 [R6.64], R50 ;  /* 0x0000003206003986 */ /* 0x000fe2000c101504 */
[----:B------:R-:W-:-:S03]  /*5e010*/  ISETP.LT.AND P3, PT, R31, c[0x0][0x178], !P2 ;  /* 0x00005e001f007a0c */ /* 0x000fc60005761270 */
[----:B------:R1:W-:Y:S04]  /*5e020*/  @P6 STG.E.U16 [R8.64], R12 ;  /* 0x0000000c08006986 */ /* 0x0003e8000c101504 */
[----:B------:R3:W-:Y:S01]  /*5e030*/  @P5 STG.E.U16 [R10.64], R13 ;  /* 0x0000000d0a005986 */ /* 0x0007e2000c101504 */
[----:B------:R-:W-:Y:S01]  /*5e040*/  ISETP.LT.AND P5, PT, R49, c[0x0][0x178], !P1 ;  /* 0x00005e0031007a0c */ /* 0x000fe20004fa1270 */
[----:B0-----:R-:W-:Y:S01]  /*5e050*/  IMAD.WIDE R4, R3, 0x2, R54 ;  /* 0x0000000203047825 */ /* 0x001fe200078e0236 */
[----:B-1----:R-:W-:-:S03]  /*5e060*/  PRMT R8, R44, 0x7632, R8 ;  /* 0x000076322c087816 */ /* 0x002fc60000000008 */
[----:B------:R-:W-:Y:S01]  /*5e070*/  IMAD.WIDE R6, R3, 0x2, R52 ;  /* 0x0000000203067825 */ /* 0x000fe200078e0234 */
[----:B---3--:R-:W-:Y:S01]  /*5e080*/  PRMT R10, R50, 0x7632, R10 ;  /* 0x00007632320a7816 */ /* 0x008fe2000000000a */
[----:B------:R0:W-:Y:S04]  /*5e090*/  @P4 STG.E.U16 [R4.64], R8 ;  /* 0x0000000804004986 */ /* 0x0001e8000c101504 */
[----:B------:R-:W3:Y:S04]  /*5e0a0*/  LDL.LU R11, [R1+0x1f2c] ;  /* 0x001f2c00010b7983 */ /* 0x000ee80000300800 */
[----:B------:R1:W-:Y:S01]  /*5e0b0*/  @P3 STG.E.U16 [R6.64], R10 ;  /* 0x0000000a06003986 */ /* 0x0003e2000c101504 */
[----:B0-----:R-:W-:Y:S01]  /*5e0c0*/  IMAD.WIDE R4, R0, 0x2, R58 ;  /* 0x0000000200047825 */ /* 0x001fe200078e023a */
[----:B--2---:R-:W-:-:S04]  /*5e0d0*/  ISETP.GE.AND P2, PT, R40, c[0x0][0x17c], PT ;  /* 0x00005f0028007a0c */ /* 0x004fc80003f46270 */
[----:B------:R0:W-:Y:S01]  /*5e0e0*/  @P5 STG.E.U16 [R4.64], R48 ;  /* 0x0000003004005986 */ /* 0x0001e2000c101504 */
[----:B-1----:R-:W-:-:S03]  /*5e0f0*/  PRMT R10, R48, 0x7632, R10 ;  /* 0x00007632300a7816 */ /* 0x002fc6000000000a */
        /* <DEDUP_REMOVED lines=10> */
[----:B------:R-:W-:-:S03]  /*5e1a0*/  IADD3 R3, R0, c[0x0][0x198], RZ ;  /* 0x0000660000037a10 */ /* 0x000fc60007ffe0ff */
[----:B------:R-:W-:Y:S01]  /*5e1b0*/  IMAD.WIDE R6, R0, 0x2, R52 ;  /* 0x0000000200067825 */ /* 0x000fe200078e0234 */
[----:B------:R-:W-:Y:S01]  /*5e1c0*/  PRMT R0, R61, 0x7632, R0 ;  /* 0x000076323d007816 */ /* 0x000fe20000000000 */
[----:B------:R0:W-:Y:S01]  /*5e1d0*/  @P6 STG.E.U16 [R8.64], R61 ;  /* 0x0000003d08006986 */ /* 0x0001e2000c101504 */
[----:B------:R-:W-:-:S03]  /*5e1e0*/  ISETP.LT.AND P6, PT, R60, c[0x0][0x178], !P0 ;  /* 0x00005e003c007a0c */ /* 0x000fc600047c1270 */
[----:B------:R1:W-:Y:S01]  /*5e1f0*/  @P4 STG.E.U16 [R4.64], R19 ;  /* 0x0000001304004986 */ /* 0x0003e2000c101504 */
[----:B------:R-:W-:Y:S02]  /*5e200*/  ISETP.LT.AND P4, PT, R35, c[0x0][0x178], !P0 ;  /* 0x00005e0023007a0c */ /* 0x000fe40004781270 */
[----:B------:R-:W-:Y:S01]  /*5e210*/  ISETP.LT.AND P0, PT, R31, c[0x0][0x178], !P0 ;  /* 0x00005e001f007a0c */ /* 0x000fe20004701270 */
[----:B0-----:R-:W2:Y:S01]  /*5e220*/  LDL.LU R61, [R1+0x158] ;  /* 0x00015800013d7983 */ /* 0x001ea20000300800 */
[----:B------:R-:W-:-:S04]  /*5e230*/  IMAD.WIDE R8, R3, 0x2, R58 ;  /* 0x0000000203087825 */ /* 0x000fc800078e023a */
[C---:B-1----:R-:W-:Y:S01]  /*5e240*/  IMAD.WIDE R4, R3.reuse, 0x2, R56 ;  /* 0x0000000203047825 */ /* 0x042fe200078e0238 */
[----:B------:R0:W-:Y:S04]  /*5e250*/  @P1 STG.E.U16 [R6.64], R46 ;  /* 0x0000002e06001986 */ /* 0x0001e8000c101504 */
[----:B------:R1:W-:Y:S04]  /*5e260*/  @P3 STG.E.U16 [R8.64], R10 ;  /* 0x0000000a08003986 */ /* 0x0003e8000c101504 */
[----:B------:R1:W-:Y:S01]  /*5e270*/  @P6 STG.E.U16 [R4.64], R0 ;  /* 0x0000000004006986 */ /* 0x0003e2000c101504 */
[----:B0-----:R-:W-:Y:S01]  /*5e280*/  IMAD.WIDE R6, R3, 0x2, R54 ;  /* 0x0000000203067825 */ /* 0x001fe200078e0236 */
[----:B-1----:R-:W-:-:S02]  /*5e290*/  PRMT R8, R19, 0x7632, R8 ;  /* 0x0000763213087816 */ /* 0x002fc40000000008 */
[----:B------:R-:W-:Y:S01]  /*5e2a0*/  PRMT R10, R46, 0x7632, R10 ;  /* 0x000076322e0a7816 */ /* 0x000fe2000000000a */
[----:B------:R-:W-:Y:S02]  /*5e2b0*/  IMAD.WIDE R4, R3, 0x2, R52 ;  /* 0x0000000203047825 */ /* 0x000fe400078e0234 */
[----:B------:R0:W-:Y:S01]  /*5e2c0*/  @P4 STG.E.U16 [R6.64], R8 ;  /* 0x0000000806004986 */ /* 0x0001e2000c101504 */
[----:B---3--:R-:W-:-:S03]  /*5e2d0*/  ISETP.GE.AND P1, PT, R11, c[0x0][0x17c], PT ;  /* 0x00005f000b007a0c */ /* 0x008fc60003f26270 */
[----:B------:R1:W-:Y:S04]  /*5e2e0*/  @P0 STG.E.U16 [R4.64], R10 ;  /* 0x0000000a04000986 */ /* 0x0003e8000c101504 */
[----:B------:R-:W3:Y:S04]  /*5e2f0*/  LDL.LU R11, [R1+0x1f34] ;  /* 0x001f3400010b7983 */ /* 0x000ee80000300800 */
[----:B------:R-:W3:Y:S04]  /*5e300*/  LDL.LU R19, [R1+0x3e8] ;  /* 0x0003e80001137983 */ /* 0x000ee80000300800 */
[----:B------:R-:W3:Y:S01]  /*5e310*/  LDL.LU R44, [R1+0x3b8] ;  /* 0x0003b800012c7983 */ /* 0x000ee20000300800 */
[----:B----4-:R-:W-:-:S03]  /*5e320*/  ISETP.GE.AND P0, PT, R41, c[0x0][0x17c], PT ;  /* 0x00005f0029007a0c */ /* 0x010fc60003f06270 */
[----:B------:R-:W4:Y:S01]  /*5e330*/  LDL.LU R41, [R1+0x1f38] ;  /* 0x001f380001297983 */ /* 0x000f220000300800 */
[----:B------:R-:W-:Y:S02]  /*5e340*/  ISETP.LT.AND P3, PT, R49, c[0x0][0x178], !P2 ;  /* 0x00005e0031007a0c */ /* 0x000fe40005761270 */
[----:B------:R-:W-:Y:S01]  /*5e350*/  IADD3 R0, R3, c[0x0][0x198], RZ ;  /* 0x0000660003007a10 */ /* 0x000fe20007ffe0ff */
[----:B------:R-:W4:Y:S01]  /*5e360*/  LDL.LU R45, [R1+0x1c8] ;  /* 0x0001c800012d7983 */ /* 0x000f220000300800 */
[----:B------:R-:W-:-:S03]  /*5e370*/  ISETP.LT.AND P6, PT, R60, c[0x0][0x178], !P2 ;  /* 0x00005e003c007a0c */ /* 0x000fc600057c1270 */
[----:B0-----:R-:W-:Y:S01]  /*5e380*/  IMAD.WIDE R6, R0, 0x2, R58 ;  /* 0x0000000200067825 */ /* 0x001fe200078e023a */
[----:B------:R-:W-:Y:S02]  /*5e390*/  ISETP.LT.AND P4, PT, R35, c[0x0][0x178], !P2 ;  /* 0x00005e0023007a0c */ /* 0x000fe40005781270 */
[----:B------:R-:W-:-:S03]  /*5e3a0*/  ISETP.LT.AND P2, PT, R31, c[0x0][0x178], !P2 ;  /* 0x00005e001f007a0c */ /* 0x000fc60005741270 */
[----:B--2---:R0:W-:Y:S01]  /*5e3b0*/  @P3 STG.E.U16 [R6.64], R40 ;  /* 0x0000002806003986 */ /* 0x0041e2000c101504 */
[----:B------:R-:W-:Y:S01]  /*5e3c0*/  ISETP.LT.AND P3, PT, R49, c[0x0][0x178], !P5 ;  /* 0x00005e0031007a0c */ /* 0x000fe20006f61270 */
[C---:B------:R-:W-:Y:S01]  /*5e3d0*/  IMAD.WIDE R8, R0.reuse, 0x2, R56 ;  /* 0x0000000200087825 */ /* 0x040fe200078e0238 */
[----:B------:R-:W-:-:S03]  /*5e3e0*/  IADD3 R3, R0, c[0x0][0x198], RZ ;  /* 0x0000660000037a10 */ /* 0x000fc60007ffe0ff */
[----:B-1----:R-:W-:Y:S01]  /*5e3f0*/  IMAD.WIDE R4, R0, 0x2, R54 ;  /* 0x0000000200047825 */ /* 0x002fe200078e0236 */
[----:B------:R1:W-:Y:S01]  /*5e400*/  @P6 STG.E.U16 [R8.64], R48 ;  /* 0x0000003008006986 */ /* 0x0003e2000c101504 */
[----:B------:R-:W-:Y:S02]  /*5e410*/  ISETP.LT.AND P6, PT, R60, c[0x0][0x178], !P5 ;  /* 0x00005e003c007a0c */ /* 0x000fe40006fc1270 */
[----:B0-----:R-:W-:Y:S01]  /*5e420*/  IMAD.WIDE R6, R0, 0x2, R52 ;  /* 0x0000000200067825 */ /* 0x001fe200078e0234 */
[----:B------:R-:W-:Y:S01]  /*5e430*/  PRMT R0, R40, 0x7632, R0 ;  /* 0x0000763228007816 */ /* 0x000fe20000000000 */
[----:B------:R0:W-:Y:S02]  /*5e440*/  @P4 STG.E.U16 [R4.64], R61 ;  /* 0x0000003d04004986 */ /* 0x0001e4000c101504 */
[----:B-1----:R-:W-:Y:S02]  /*5e450*/  IMAD.WIDE R8, R3, 0x2, R58 ;  /* 0x0000000203087825 */ /* 0x002fe400078e023a */
[----:B------:R1:W-:Y:S01]  /*5e460*/  @P2 STG.E.U16 [R6.64], R42 ;  /* 0x0000002a06002986 */ /* 0x0003e2000c101504 */
[----:B------:R-:W-:-:S03]  /*5e470*/  ISETP.LT.AND P4, PT, R49, c[0x0][0x178], !P1 ;  /* 0x00005e0031007a0c */ /* 0x000fc60004f81270 */
[----:B------:R2:W-:Y:S01]  /*5e480*/  @P3 STG.E.U16 [R8.64], R0 ;  /* 0x0000000008003986 */ /* 0x0005e2000c101504 */
[----:B------:R-:W-:Y:S01]  /*5e490*/  ISETP.LT.AND P3, PT, R35, c[0x0][0x178], !P5 ;  /* 0x00005e0023007a0c */ /* 0x000fe20006f61270 */
[----:B0-----:R-:W-:Y:S01]  /*5e4a0*/  IMAD.WIDE R4, R3, 0x2, R56 ;  /* 0x0000000203047825 */ /* 0x001fe200078e0238 */
[----:B------:R-:W-:Y:S02]  /*5e4b0*/  ISETP.LT.AND P5, PT, R31, c[0x0][0x178], !P5 ;  /* 0x00005e001f007a0c */ /* 0x000fe40006fa1270 */
[----:B-1----:R-:W-:Y:S02]  /*5e4c0*/  PRMT R6, R48, 0x7632, R6 ;  /* 0x0000763230067816 */ /* 0x002fe40000000006 */
[----:B------:R-:W4:Y:S01]  /*5e4d0*/  LDL.LU R48, [R1+0xb8] ;  /* 0x0000b80001307983 */ /* 0x000f220000300800 */
[----:B--2---:R-:W-:-:S03]  /*5e4e0*/  IADD3 R0, R3, c[0x0][0x198], RZ ;  /* 0x0000660003007a10 */ /* 0x004fc60007ffe0ff */
[----:B------:R0:W-:Y:S01]  /*5e4f0*/  @P6 STG.E.U16 [R4.64], R6 ;  /* 0x0000000604006986 */ /* 0x0001e2000c101504 */
[----:B------:R-:W-:Y:S02]  /*5e500*/  PRMT R12, R61, 0x7632, R12 ;  /* 0x000076323d0c7816 */ /* 0x000fe4000000000c */
[----:B------:R-:W-:Y:S01]  /*5e510*/  PRMT R13, R42, 0x7632, R13 ;  /* 0x000076322a0d7816 */ /* 0x000fe2000000000d */
[----:B------:R-:W-:Y:S01]  /*5e520*/  IMAD.WIDE R8, R0, 0x2, R58 ;  /* 0x0000000200087825 */ /* 0x000fe200078e023a */
[----:B------:R-:W2:Y:S03]  /*5e530*/  LDL.LU R40, [R1+0x1f3c] ;  /* 0x001f3c0001287983 */ /* 0x000ea60000300800 */
[----:B0-----:R-:W-:-:S04]  /*5e540*/  IMAD.WIDE R4, R3, 0x2, R54 ;  /* 0x0000000203047825 */ /* 0x001fc800078e0236 */
[----:B------:R-:W-:Y:S01]  /*5e550*/  IMAD.WIDE R6, R3, 0x2, R52 ;  /* 0x0000000203067825 */ /* 0x000fe200078e0234 */
[----:B------:R0:W-:Y:S01]  /*5e560*/  @P3 STG.E.U16 [R4.64], R12 ;  /* 0x0000000c04003986 */ /* 0x0001e2000c101504 */
[----:B------:R-:W-:-:S03]  /*5e570*/  ISETP.LT.AND P6, PT, R60, c[0x0][0x178], !P1 ;  /* 0x00005e003c007a0c */ /* 0x000fc60004fc1270 */
[----:B------:R-:W-:Y:S01]  /*5e580*/  @P5 STG.E.U16 [R6.64], R13 ;  /* 0x0000000d06005986 */ /* 0x000fe2000c101504 */
[----:B------:R-:W-:-:S03]  /*5e590*/  ISETP.LT.AND P3, PT, R31, c[0x0][0x178], !P1 ;  /* 0x00005e001f007a0c */ /* 0x000fc60004f61270 */
[----:B---3--:R1:W-:Y:S01]  /*5e5a0*/  @P4 STG.E.U16 [R8.64], R19 ;  /* 0x0000001308004986 */ /* 0x0083e2000c101504 */
[----:B------:R-:W-:Y:S02]  /*5e5b0*/  ISETP.LT.AND P4, PT, R35, c[0x0][0x178], !P1 ;  /* 0x00005e0023007a0c */ /* 0x000fe40004f81270 */
[----:B0-----:R-:W-:Y:S02]  /*5e5c0*/  PRMT R12, R19, 0x7632, R12 ;  /* 0x00007632130c7816 */ /* 0x001fe4000000000c */
[----:B----4-:R-:W-:Y:S02]  /*5e5d0*/  ISETP.GE.AND P1, PT, R41, c[0x0][0x17c], PT ;  /* 0x00005f0029007a0c */ /* 0x010fe40003f26270 */
[----:B------:R-:W3:Y:S04]  /*5e5e0*/  LDL.LU R41, [R1+0x1f40] ;  /* 0x001f400001297983 */ /* 0x000ee80000300800 */
[----:B------:R-:W4:Y:S04]  /*5e5f0*/  LDL.LU R61, [R1+0x3ac] ;  /* 0x0003ac00013d7983 */ /* 0x000f280000300800 */
[----:B-1----:R-:W3:Y:S01]  /*5e600*/  LDL.LU R19, [R1+0x37c] ;  /* 0x00037c0001137983 */ /* 0x002ee20000300800 */
[----:B------:R-:W-:Y:S01]  /*5e610*/  ISETP.GE.AND P2, PT, R11, c[0x0][0x17c], PT ;  /* 0x00005f000b007a0c */ /* 0x000fe20003f46270 */
[----:B------:R-:W-:Y:S01]  /*5e620*/  IMAD.WIDE R10, R0, 0x2, R56 ;  /* 0x00000002000a7825 */ /* 0x000fe200078e0238 */
[----:B------:R-:W-:-:S04]  /*5e630*/  ISETP.LT.AND P5, PT, R60, c[0x0][0x178], !P0 ;  /* 0x00005e003c007a0c */ /* 0x000fc800047a1270 */
[----:B------:R0:W-:Y:S01]  /*5e640*/  @P6 STG.E.U16 [R10.64], R44 ;  /* 0x0000002c0a006986 */ /* 0x0001e2000c101504 */
[----:B------:R-:W-:Y:S01]  /*5e650*/  ISETP.LT.AND P6, PT, R49, c[0x0][0x178], !P0 ;  /* 0x00005e0031007a0c */ /* 0x000fe200047c1270 */
[C---:B------:R-:W-:Y:S01]  /*5e660*/  IMAD.WIDE R4, R0.reuse, 0x2, R54 ;  /* 0x0000000200047825 */ /* 0x040fe200078e0236 */
[----:B------:R-:W-:Y:S02]  /*5e670*/  IADD3 R3, R0, c[0x0][0x198], RZ ;  /* 0x0000660000037a10 */ /* 0x000fe40007ffe0ff */
[----:B------:R-:W-:Y:S01]  /*5e680*/  PRMT R13, R44, 0x7632, R13 ;  /* 0x000076322c0d7816 */ /* 0x000fe2000000000d */
[----:B------:R-:W-:Y:S01]  /*5e690*/  IMAD.WIDE R6, R0, 0x2, R52 ;  /* 0x0000000200067825 */ /* 0x000fe200078e0234 */
[----:B------:R1:W-:Y:S01]  /*5e6a0*/  @P4 STG.E.U16 [R4.64], R45 ;  /* 0x0000002d04004986 */ /* 0x0003e2000c101504 */
[----:B------:R-:W-:Y:S02]  /*5e6b0*/  ISETP.LT.AND P4, PT, R35, c[0x0][0x178], !P0 ;  /* 0x00005e0023007a0c */ /* 0x000fe40004781270 */
[C---:B------:R-:W-:Y:S01]  /*5e6c0*/  IMAD.WIDE R8, R3.reuse, 0x2, R58 ;  /* 0x0000000203087825 */ /* 0x040fe200078e023a */
[----:B0-----:R-:W3:Y:S03]  /*5e6d0*/  LDL.LU R44, [R1+0x1bc] ;  /* 0x0001bc00012c7983 */ /* 0x001ee60000300800 */
[C---:B------:R-:W-:Y:S01]  /*5e6e0*/  IMAD.WIDE R10, R3.reuse, 0x2, R56 ;  /* 0x00000002030a7825 */ /* 0x040fe200078e0238 */
[----:B------:R-:W-:-:S03]  /*5e6f0*/  IADD3 R0, R3, c[0x0][0x198], RZ ;  /* 0x0000660003007a10 */ /* 0x000fc60007ffe0ff */
[----:B-1----:R-:W-:Y:S01]  /*5e700*/  IMAD.WIDE R4, R3, 0x2, R52 ;  /* 0x0000000203047825 */ /* 0x002fe200078e0234 */
[----:B------:R0:W-:Y:S01]  /*5e710*/  @P3 STG.E.U16 [R6.64], R48 ;  /* 0x0000003006003986 */ /* 0x0001e2000c101504 */
[----:B------:R-:W-:-:S03]  /*5e720*/  ISETP.LT.AND P3, PT, R31, c[0x0][0x178], !P0 ;  /* 0x00005e001f007a0c */ /* 0x000fc60004761270 */
[----:B------:R1:W-:Y:S04]  /*5e730*/  @P6 STG.E.U16 [R8.64], R12 ;  /* 0x0000000c08006986 */ /* 0x0003e8000c101504 */
[----:B------:R2:W-:Y:S01]  /*5e740*/  @P5 STG.E.U16 [R10.64], R13 ;  /* 0x0000000d0a005986 */ /* 0x0005e2000c101504 */
[----:B------:R-:W-:Y:S01]  /*5e750*/  ISETP.LT.AND P5, PT, R49, c[0x0][0x178], !P2 ;  /* 0x00005e0031007a0c */ /* 0x000fe200057a1270 */
[----:B0-----:R-:W-:Y:S01]  /*5e760*/  IMAD.WIDE R6, R3, 0x2, R54 ;  /* 0x0000000203067825 */ /* 0x001fe200078e0236 */
[----:B-1----:R-:W-:Y:S02]  /*5e770*/  PRMT R8, R45, 0x7632, R8 ;  /* 0x000076322d087816 */ /* 0x002fe40000000008 */
[----:B--2---:R-:W-:-:S03]  /*5e780*/  PRMT R10, R48, 0x7632, R10 ;  /* 0x00007632300a7816 */ /* 0x004fc6000000000a */
[----:B------:R0:W-:Y:S01]  /*5e790*/  @P4 STG.E.U16 [R6.64], R8 ;  /* 0x0000000806004986 */ /* 0x0001e2000c101504 */
[----:B------:R-:W-:-:S03]  /*5e7a0*/  ISETP.GE.AND P0, PT, R40, c[0x0][0x17c], PT ;  /* 0x00005f0028007a0c */ /* 0x000fc60003f06270 */
[----:B------:R-:W2:Y:S04]  /*5e7b0*/  LDL.LU R40, [R1+0x1f44] ;  /* 0x001f440001287983 */ /* 0x000ea80000300800 */
[----:B------:R-:W-:Y:S01]  /*5e7c0*/  @P3 STG.E.U16 [R4.64], R10 ;  /* 0x0000000a04003986 */ /* 0x000fe2000c101504 */
[----:B0-----:R-:W-:-:S03]  /*5e7d0*/  IMAD.WIDE R6, R0, 0x2, R58 ;  /* 0x0000000200067825 */ /* 0x001fc600078e023a */
[----:B------:R-:W2:Y:S01]  /*5e7e0*/  LDL.LU R13, [R1+0x1f48] ;  /* 0x001f4800010d7983 */ /* 0x000ea20000300800 */
[----:B------:R-:W-:Y:S01]  /*5e7f0*/  ISETP.LT.AND P6, PT, R60, c[0x0][0x178], !P2 ;  /* 0x00005e003c007a0c */ /* 0x000fe200057c1270 */
[----:B------:R-:W-:Y:S01]  /*5e800*/  IMAD.WIDE R8, R0, 0x2, R56 ;  /* 0x0000000200087825 */ /* 0x000fe200078e0238 */
[----:B----4-:R-:W-:Y:S01]  /*5e810*/  PRMT R3, R61, 0x7632, R3 ;  /* 0x000076323d037816 */ /* 0x010fe20000000003 */
[----:B------:R0:W-:Y:S04]  /*5e820*/  @P5 STG.E.U16 [R6.64], R61 ;  /* 0x0000003d06005986 */ /* 0x0001e8000c101504 */
[----:B0-----:R-:W4:Y:S04]  /*5e830*/  LDL.LU R61, [R1+0x3dc] ;  /* 0x0003dc00013d7983 */ /* 0x001f280000300800 */
[----:B------:R-:W4:Y:S01]  /*5e840*/  LDL.LU R48, [R1+0x39c] ;  /* 0x00039c0001307983 */ /* 0x000f220000300800 */
[----:B---3--:R-:W-:-:S03]  /*5e850*/  PRMT R12, R19, 0x7632, R12 ;  /* 0x00007632130c7816 */ /* 0x008fc6000000000c */
[----:B------:R0:W-:Y:S04]  /*5e860*/  @P6 STG.E.U16 [R8.64], R19 ;  /* 0x0000001308006986 */ /* 0x0001e8000c101504 */
[----:B0-----:R-:W3:Y:S01]  /*5e870*/  LDL.LU R19, [R1+0x1ac] ;  /* 0x0001ac0001137983 */ /* 0x001ee20000300800 */
[----:B------:R-:W-:Y:S02]  /*5e880*/  ISETP.LT.AND P4, PT, R35, c[0x0][0x178], !P2 ;  /* 0x00005e0023007a0c */ /* 0x000fe40005781270 */
[----:B------:R-:W-:Y:S01]  /*5e890*/  ISETP.LT.AND P2, PT, R31, c[0x0][0x178], !P2 ;  /* 0x00005e001f007a0c */ /* 0x000fe20005741270 */
[C---:B------:R-:W-:Y:S01]  /*5e8a0*/  IMAD.WIDE R4, R0.reuse, 0x2, R54 ;  /* 0x0000000200047825 */ /* 0x040fe200078e0236 */
[----:B------:R-:W-:Y:S02]  /*5e8b0*/  ISETP.LT.AND P6, PT, R49, c[0x0][0x178], !P1 ;  /* 0x00005e0031007a0c */ /* 0x000fe40004fc1270 */
[----:B------:R-:W-:-:S02]  /*5e8c0*/  IADD3 R10, R0, c[0x0][0x198], RZ ;  /* 0x00006600000a7a10 */ /* 0x000fc40007ffe0ff */
[----:B------:R-:W-:-:S03]  /*5e8d0*/  ISETP.LT.AND P5, PT, R60, c[0x0][0x178], !P1 ;  /* 0x00005e003c007a0c */ /* 0x000fc60004fa1270 */
[C---:B------:R-:W-:Y:S02]  /*5e8e0*/  IMAD.WIDE R6, R10.reuse, 0x2, R58 ;  /* 0x000000020a067825 */ /* 0x040fe400078e023a */
[----:B------:R0:W-:Y:S01]  /*5e8f0*/  @P4 STG.E.U16 [R4.64], R44 ;  /* 0x0000002c04004986 */ /* 0x0001e2000c101504 */
[----:B------:R-:W-:Y:S02]  /*5e900*/  ISETP.LT.AND P4, PT, R35, c[0x0][0x178], !P1 ;  /* 0x00005e0023007a0c */ /* 0x000fe40004f81270 */
[----:B------:R-:W-:Y:S01]  /*5e910*/  ISETP.LT.AND P1, PT, R31, c[0x0][0x178], !P1 ;  /* 0x00005e001f007a0c */ /* 0x000fe20004f21270 */
[----:B------:R-:W-:-:S04]  /*5e920*/  IMAD.WIDE R8, R10, 0x2, R56 ;  /* 0x000000020a087825 */ /* 0x000fc800078e0238 */
[----:B0-----:R-:W-:Y:S01]  /*5e930*/  IMAD.WIDE R4, R0, 0x2, R52 ;  /* 0x0000000200047825 */ /* 0x001fe200078e0234 */
[----:B------:R-:W-:-:S04]  /*5e940*/  PRMT R0, R44, 0x7632, R0 ;  /* 0x000076322c007816 */ /* 0x000fc80000000000 */
[----:B------:R0:W-:Y:S04]  /*5e950*/  @P2 STG.E.U16 [R4.64], R51 ;  /* 0x0000003304002986 */ /* 0x0001e8000c101504 */
[----:B------:R1:W-:Y:S01]  /*5e960*/  @P6 STG.E.U16 [R6.64], R3 ;  /* 0x0000000306006986 */ /* 0x0003e2000c101504 */
[----:B------:R-:W-:Y:S02]  /*5e970*/  ISETP.LT.AND P6, PT, R49, c[0x0][0x178], !P0 ;  /* 0x00005e0031007a0c */ /* 0x000fe400047c1270 */
[----:B------:R-:W-:Y:S01]  /*5e980*/  PRMT R11, R51, 0x7632, R11 ;  /* 0x00007632330b7816 */ /* 0x000fe2000000000b */
[----:B------:R-:W-:Y:S01]  /*5e990*/  @P5 STG.E.U16 [R8.64], R12 ;  /* 0x0000000c08005986 */ /* 0x000fe2000c101504 */
[C---:B0-----:R-:W-:Y:S01]  /*5e9a0*/  IMAD.WIDE R4, R10.reuse, 0x2, R54 ;  /* 0x000000020a047825 */ /* 0x041fe200078e0236 */
[----:B-1----:R-:W-:-:S03]  /*5e9b0*/  IADD3 R3, R10, c[0x0][0x198], RZ ;  /* 0x000066000a037a10 */ /* 0x002fc60007ffe0ff */
[----:B------:R-:W-:Y:S01]  /*5e9c0*/  IMAD.WIDE R6, R10, 0x2, R52 ;  /* 0x000000020a067825 */ /* 0x000fe200078e0234 */
[----:B------:R0:W-:Y:S01]  /*5e9d0*/  @P4 STG.E.U16 [R4.64], R0 ;  /* 0x0000000004004986 */ /* 0x0001e2000c101504 */
[----:B------:R-:W-:Y:S02]  /*5e9e0*/  ISETP.LT.AND P5, PT, R60, c[0x0][0x178], !P0 ;  /* 0x00005e003c007a0c */ /* 0x000fe400047a1270 */
[----:B------:R-:W-:Y:S01]  /*5e9f0*/  ISETP.LT.AND P4, PT, R31, c[0x0][0x178], !P0 ;  /* 0x00005e001f007a0c */ /* 0x000fe20004781270 */
[----:B------:R1:W-:Y:S01]  /*5ea00*/  @P1 STG.E.U16 [R6.64], R11 ;  /* 0x0000000b06001986 */ /* 0x0003e2000c101504 */
[----:B------:R-:W-:Y:S02]  /*5ea10*/  ISETP.LT.AND P1, PT, R35, c[0x0][0x178], !P0 ;  /* 0x00005e0023007a0c */ /* 0x000fe40004721270 */
[----:B--2---:R-:W-:Y:S02]  /*5ea20*/  ISETP.GE.AND P0, PT, R13, c[0x0][0x17c], PT ;  /* 0x00005f000d007a0c */ /* 0x004fe40003f06270 */
[----:B------:R-:W2:Y:S01]  /*5ea30*/  LDL.LU R13, [R1+0x1f4c] ;  /* 0x001f4c00010d7983 */ /* 0x000ea20000300800 */
[----:B0-----:R-:W-:-:S04]  /*5ea40*/  IMAD.WIDE R4, R3, 0x2, R58 ;  /* 0x0000000203047825 */ /* 0x001fc800078e023a */
[C---:B-1----:R-:W-:Y:S01]  /*5ea50*/  IMAD.WIDE R6, R3.reuse, 0x2, R56 ;  /* 0x0000000203067825 */ /* 0x042fe200078e0238 */
[----:B------:R-:W-:Y:S02]  /*5ea60*/  IADD3 R9, R3, c[0x0][0x198], RZ ;  /* 0x0000660003097a10 */ /* 0x000fe40007ffe0ff */
[----:B----4-:R-:W-:Y:S01]  /*5ea70*/  PRMT R0, R61, 0x7632, R0 ;  /* 0x000076323d007816 */ /* 0x010fe20000000000 */
[----:B------:R0:W-:Y:S04]  /*5ea80*/  @P6 STG.E.U16 [R4.64], R61 ;  /* 0x0000003d04006986 */ /* 0x0001e8000c101504 */
[----:B0-----:R-:W4:Y:S04]  /*5ea90*/  LDL.LU R61, [R1+0x3cc] ;  /* 0x0003cc00013d7983 */ /* 0x001f280000300800 */
[----:B------:R-:W4:Y:S04]  /*5eaa0*/  LDL.LU R11, [R1+0x1f50] ;  /* 0x001f5000010b7983 */ /* 0x000f280000300800 */
[----:B------:R-:W4:Y:S01]  /*5eab0*/  LDL.LU R44, [R1+0x38c] ;  /* 0x00038c00012c7983 */ /* 0x000f220000300800 */
[----:B------:R-:W-:-:S03]  /*5eac0*/  PRMT R8, R48, 0x7632, R8 ;  /* 0x0000763230087816 */ /* 0x000fc60000000008 */
[----:B------:R0:W-:Y:S04]  /*5ead0*/  @P5 STG.E.U16 [R6.64], R48 ;  /* 0x0000003006005986 */ /* 0x0001e8000c101504 */
[----:B0-----:R-:W4:Y:S01]  /*5eae0*/  LDL.LU R48, [R1+0x15c] ;  /* 0x00015c0001307983 */ /* 0x001f220000300800 */
[----:B------:R-:W-:-:S04]  /*5eaf0*/  IMAD.WIDE R4, R3, 0x2, R54 ;  /* 0x0000000203047825 */ /* 0x000fc800078e0236 */
[----:B------:R-:W-:Y:S01]  /*5eb00*/  IMAD.WIDE R6, R3, 0x2, R52 ;  /* 0x0000000203067825 */ /* 0x000fe200078e0234 */
[----:B---3--:R-:W-:Y:S01]  /*5eb10*/  PRMT R3, R19, 0x7632, R3 ;  /* 0x0000763213037816 */ /* 0x008fe20000000003 */
[----:B------:R0:W-:Y:S04]  /*5eb20*/  @P1 STG.E.U16 [R4.64], R19 ;  /* 0x0000001304001986 */ /* 0x0001e8000c101504 */
[----:B0-----:R-:W3:Y:S01]  /*5eb30*/  LDL.LU R19, [R1+0x1f54] ;  /* 0x001f540001137983 */ /* 0x001ee20000300800 */
[----:B------:R-:W-:-:S04]  /*5eb40*/  ISETP.GE.AND P3, PT, R41, c[0x0][0x17c], PT ;  /* 0x00005f0029007a0c */ /* 0x000fc80003f66270 */
[----:B------:R-:W-:Y:S02]  /*5eb50*/  ISETP.LT.AND P5, PT, R49, c[0x0][0x178], !P3 ;  /* 0x00005e0031007a0c */ /* 0x000fe40005fa1270 */
[----:B------:R-:W-:Y:S01]  /*5eb60*/  ISETP.LT.AND P6, PT, R60, c[0x0][0x178], !P3 ;  /* 0x00005e003c007a0c */ /* 0x000fe20005fc1270 */
[----:B------:R-:W-:Y:S01]  /*5eb70*/  IMAD.WIDE R4, R9, 0x2, R58 ;  /* 0x0000000209047825 */ /* 0x000fe200078e023a */
[----:B------:R-:W-:Y:S02]  /*5eb80*/  ISETP.GE.AND P2, PT, R40, c[0x0][0x17c], PT ;  /* 0x00005f0028007a0c */ /* 0x000fe40003f46270 */
[----:B------:R-:W-:Y:S01]  /*5eb90*/  ISETP.LT.AND P1, PT, R35, c[0x0][0x178], !P3 ;  /* 0x00005e0023007a0c */ /* 0x000fe20005f21270 */
[----:B------:R0:W-:Y:S01]  /*5eba0*/  @P4 STG.E.U16 [R6.64], R47 ;  /* 0x0000002f06004986 */ /* 0x0001e2000c101504 */
[----:B------:R-:W-:Y:S02]  /*5ebb0*/  ISETP.LT.AND P3, PT, R31, c[0x0][0x178], !P3 ;  /* 0x00005e001f007a0c */ /* 0x000fe40005f61270 */
[----:B------:R-:W-:-:S03]  /*5ebc0*/  ISETP.LT.AND P4, PT, R49, c[0x0][0x178], !P2 ;  /* 0x00005e0031007a0c */ /* 0x000fc60005781270 */
[----:B------:R1:W-:Y:S01]  /*5ebd0*/  @P5 STG.E.U16 [R4.64], R0 ;  /* 0x0000000004005986 */ /* 0x0003e2000c101504 */
[----:B0-----:R-:W-:Y:S01]  /*5ebe0*/  IMAD.WIDE R6, R9, 0x2, R56 ;  /* 0x0000000209067825 */ /* 0x001fe200078e0238 */
[----:B------:R-:W-:Y:S02]  /*5ebf0*/  PRMT R10, R47, 0x7632, R10 ;  /* 0x000076322f0a7816 */ /* 0x000fe4000000000a */
[C---:B-1----:R-:W-:Y:S02]  /*5ec00*/  IADD3 R0, R9.reuse, c[0x0][0x198], RZ ;  /* 0x0000660009007a10 */ /* 0x042fe40007ffe0ff */
[----:B------:R0:W-:Y:S01]  /*5ec10*/  @P6 STG.E.U16 [R6.64], R8 ;  /* 0x0000000806006986 */ /* 0x0001e2000c101504 */
[----:B------:R-:W-:Y:S01]  /*5ec20*/  IMAD.WIDE R4, R9, 0x2, R54 ;  /* 0x0000000209047825 */ /* 0x000fe200078e0236 */
[----:B------:R-:W-:Y:S02]  /*5ec30*/  ISETP.LT.AND P5, PT, R60, c[0x0][0x178], !P2 ;  /* 0x00005e003c007a0c */ /* 0x000fe400057a1270 */
[----:B------:R-:W-:-:S02]  /*5ec40*/  ISETP.LT.AND P6, PT, R35, c[0x0][0x178], !P2 ;  /* 0x00005e0023007a0c */ /* 0x000fc400057c1270 */
[----:B------:R1:W-:Y:S01]  /*5ec50*/  @P1 STG.E.U16 [R4.64], R3 ;  /* 0x0000000304001986 */ /* 0x0003e2000c101504 */
[----:B0-----:R-:W-:-:S04]  /*5ec60*/  IMAD.WIDE R6, R9, 0x2, R52 ;  /* 0x0000000209067825 */ /* 0x001fc800078e0234 */
[C---:B------:R-:W-:Y:S01]  /*5ec70*/  IMAD.WIDE R8, R0.reuse, 0x2, R58 ;  /* 0x0000000200087825 */ /* 0x040fe200078e023a */
[----:B------:R0:W-:Y:S01]  /*5ec80*/  @P3 STG.E.U16 [R6.64], R10 ;  /* 0x0000000a06003986 */ /* 0x0001e2000c101504 */
[----:B------:R-:W-:Y:S02]  /*5ec90*/  ISETP.LT.AND P3, PT, R31, c[0x0][0x178], !P2 ;  /* 0x00005e001f007a0c */ /* 0x000fe40005761270 */
[----:B-1----:R-:W-:Y:S01]  /*5eca0*/  IMAD.WIDE R4, R0, 0x2, R56 ;  /* 0x0000000200047825 */ /* 0x002fe200078e0238 */
[----:B--2---:R-:W-:-:S03]  /*5ecb0*/  ISETP.GE.AND P1, PT, R13, c[0x0][0x17c], PT ;  /* 0x00005f000d007a0c */ /* 0x004fc60003f26270 */
[----:B0-----:R-:W-:Y:S01]  /*5ecc0*/  IMAD.WIDE R6, R0, 0x2, R54 ;  /* 0x0000000200067825 */ /* 0x001fe200078e0236 */
[----:B----4-:R0:W-:Y:S01]  /*5ecd0*/  @P4 STG.E.U16 [R8.64], R61 ;  /* 0x0000003d08004986 */ /* 0x0101e2000c101504 */
[----:B------:R-:W-:-:S03]  /*5ece0*/  ISETP.GE.AND P2, PT, R11, c[0x0][0x17c], PT ;  /* 0x00005f000b007a0c */ /* 0x000fc60003f46270 */
[----:B------:R-:W2:Y:S01]  /*5ecf0*/  LDL.LU R11, [R1+0x1f58] ;  /* 0x001f5800010b7983 */ /* 0x000ea20000300800 */
[----:B0-----:R-:W-:-:S03]  /*5ed00*/  PRMT R8, R61, 0x7632, R8 ;  /* 0x000076323d087816 */ /* 0x001fc60000000008 */
[----:B------:R-:W4:Y:S01]  /*5ed10*/  LDL.LU R61, [R1+0x3ec] ;  /* 0x0003ec00013d7983 */ /* 0x000f220000300800 */
[----:B------:R-:W-:-:S03]  /*5ed20*/  PRMT R9, R44, 0x7632, R9 ;  /* 0x000076322c097816 */ /* 0x000fc60000000009 */
[----:B------:R-:W4:Y:S04]  /*5ed30*/  LDL.LU R13, [R1+0x1f5c] ;  /* 0x001f5c00010d7983 */ /* 0x000f280000300800 */
[----:B------:R0:W-:Y:S04]  /*5ed40*/  @P5 STG.E.U16 [R4.64], R44 ;  /* 0x0000002c04005986 */ /* 0x0001e8000c101504 */
[----:B------:R-:W4:Y:S01]  /*5ed50*/  LDL.LU R45, [R1+0x3bc] ;  /* 0x0003bc00012d7983 */ /* 0x000f220000300800 */
[----:B------:R-:W-:-:S03]  /*5ed60*/  PRMT R10, R48, 0x7632, R10 ;  /* 0x00007632300a7816 */ /* 0x000fc6000000000a */
[----:B------:R1:W-:Y:S04]  /*5ed70*/  @P6 STG.E.U16 [R6.64], R48 ;  /* 0x0000003006006986 */ /* 0x0003e8000c101504 */
[----:B0-----:R-:W4:Y:S04]  /*5ed80*/  LDL.LU R44, [R1+0x1cc] ;  /* 0x0001cc00012c7983 */ /* 0x001f280000300800 */
[----:B-1----:R-:W4:Y:S01]  /*5ed90*/  LDL.LU R48, [R1+0xbc] ;  /* 0x0000bc0001307983 */ /* 0x002f220000300800 */
[----:B------:R-:W-:-:S03]  /*5eda0*/  IMAD.WIDE R4, R0, 0x2, R52 ;  /* 0x0000000200047825 */ /* 0x000fc600078e0234 */
[----:B------:R-:W4:Y:S01]  /*5edb0*/  LDL.LU R40, [R1+0x1f60] ;  /* 0x001f600001287983 */ /* 0x000f220000300800 */
[----:B------:R-:W-:Y:S02]  /*5edc0*/  ISETP.LT.AND P4, PT, R49, c[0x0][0x178], !P0 ;  /* 0x00005e0031007a0c */ /* 0x000fe40004781270 */
[----:B------:R-:W-:Y:S01]  /*5edd0*/  ISETP.LT.AND P6, PT, R60, c[0x0][0x178], !P0 ;  /* 0x00005e003c007a0c */ /* 0x000fe200047c1270 */
[----:B------:R0:W-:Y:S01]  /*5ede0*/  @P3 STG.E.U16 [R4.64], R43 ;  /* 0x0000002b04003986 */ /* 0x0001e2000c101504 */
[----:B------:R-:W-:Y:S02]  /*5edf0*/  ISETP.LT.AND P5, PT, R35, c[0x0][0x178], !P0 ;  /* 0x00005e0023007a0c */ /* 0x000fe400047a1270 */
[----:B------:R-:W-:Y:S02]  /*5ee00*/  ISETP.LT.AND P3, PT, R31, c[0x0][0x178], !P0 ;  /* 0x00005e001f007a0c */ /* 0x000fe40004761270 */
[----:B---3--:R-:W-:Y:S02]  /*5ee10*/  ISETP.GE.AND P0, PT, R19, c[0x0][0x17c], PT ;  /* 0x00005f0013007a0c */ /* 0x008fe40003f06270 */
[----:B------:R-:W3:Y:S01]  /*5ee20*/  LDL.LU R19, [R1+0x230] ;  /* 0x0002300001137983 */ /* 0x000ee20000300800 */
[----:B------:R-:W-:-:S05]  /*5ee30*/  IADD3 R3, R0, c[0x0][0x198], RZ ;  /* 0x0000660000037a10 */ /* 0x000fca0007ffe0ff */
[C---:B------:R-:W-:Y:S01]  /*5ee40*/  IMAD.WIDE R6, R3.reuse, 0x2, R58 ;  /* 0x0000000203067825 */ /* 0x040fe200078e023a */
[----:B------:R-:W-:-:S03]  /*5ee50*/  IADD3 R0, R3, c[0x0][0x198], RZ ;  /* 0x0000660003007a10 */ /* 0x000fc60007ffe0ff */
[----:B0-----:R-:W-:Y:S01]  /*5ee60*/  IMAD.WIDE R4, R3, 0x2, R56 ;  /* 0x0000000203047825 */ /* 0x001fe200078e0238 */
[----:B------:R0:W-:Y:S01]  /*5ee70*/  @P4 STG.E.U16 [R6.64], R8 ;  /* 0x0000000806004986 */ /* 0x0001e2000c101504 */
[----:B------:R-:W-:-:S03]  /*5ee80*/  ISETP.LT.AND P4, PT, R49, c[0x0][0x178], !P1 ;  /* 0x00005e0031007a0c */ /* 0x000fc60004f81270 */
[----:B------:R1:W-:Y:S01]  /*5ee90*/  @P6 STG.E.U16 [R4.64], R9 ;  /* 0x0000000904006986 */ /* 0x0003e2000c101504 */
[----:B------:R-:W-:Y:S01]  /*5eea0*/  ISETP.LT.AND P6, PT, R35, c[0x0][0x178], !P1 ;  /* 0x00005e0023007a0c */ /* 0x000fe20004fc1270 */
[----:B0-----:R-:W-:Y:S01]  /*5eeb0*/  IMAD.WIDE R6, R3, 0x2, R54 ;  /* 0x0000000203067825 */ /* 0x001fe200078e0236 */
[----:B------:R-:W-:-:S03]  /*5eec0*/  PRMT R8, R43, 0x7632, R8 ;  /* 0x000076322b087816 */ /* 0x000fc60000000008 */
[----:B-1----:R-:W-:Y:S01]  /*5eed0*/  IMAD.WIDE R4, R3, 0x2, R52 ;  /* 0x0000000203047825 */ /* 0x002fe200078e0234 */
[----:B------:R0:W-:Y:S01]  /*5eee0*/  @P5 STG.E.U16 [R6.64], R10 ;  /* 0x0000000a06005986 */ /* 0x0001e2000c101504 */
[----:B------:R-:W-:Y:S02]  /*5eef0*/  ISETP.LT.AND P5, PT, R60, c[0x0][0x178], !P1 ;  /* 0x00005e003c007a0c */ /* 0x000fe40004fa1270 */
[----:B------:R-:W-:Y:S01]  /*5ef00*/  ISETP.LT.AND P1, PT, R31, c[0x0][0x178], !P1 ;  /* 0x00005e001f007a0c */ /* 0x000fe20004f21270 */
[----:B------:R1:W-:Y:S01]  /*5ef10*/  @P3 STG.E.U16 [R4.64], R8 ;  /* 0x0000000804003986 */ /* 0x0003e2000c101504 */
[----:B0-----:R-:W-:-:S04]  /*5ef20*/  IMAD.WIDE R6, R0, 0x2, R58 ;  /* 0x0000000200067825 */ /* 0x001fc800078e023a */
[----:B-1----:R-:W-:Y:S01]  /*5ef30*/  IMAD.WIDE R8, R0, 0x2, R56 ;  /* 0x0000000200087825 */ /* 0x002fe200078e0238 */
[----:B--2---:R-:W-:-:S03]  /*5ef40*/  ISETP.GE.AND P3, PT, R11, c[0x0][0x17c], PT ;  /* 0x00005f000b007a0c */ /* 0x004fc60003f66270 */
[C---:B------:R-:W-:Y:S01]  /*5ef50*/  IMAD.WIDE R10, R0.reuse, 0x2, R52 ;  /* 0x00000002000a7825 */ /* 0x040fe200078e0234 */
[----:B----4-:R-:W-:Y:S01]  /*5ef60*/  @P4 STG.E.U16 [R6.64], R61 ;  /* 0x0000003d06004986 */ /* 0x010fe2000c101504 */
[----:B------:R-:W-:Y:S02]  /*5ef70*/  ISETP.LT.AND P4, PT, R49, c[0x0][0x178], !P2 ;  /* 0x00005e0031007a0c */ /* 0x000fe40005781270 */
[----:B------:R-:W-:Y:S01]  /*5ef80*/  PRMT R12, R61, 0x7632, R12 ;  /* 0x000076323d0c7816 */ /* 0x000fe2000000000c */
[----:B------:R0:W1:Y:S02]  /*5ef90*/  LDS.128 R4, [R2] ;  /* 0x0000000002047984 */ /* 0x0000640000000c00 */
[C---:B0-----:R-:W-:Y:S02]  /*5efa0*/  IMAD.WIDE R2, R0.reuse, 0x2, R54 ;  /* 0x0000000200027825 */ /* 0x041fe400078e0236 */
[----:B------:R-:W2:Y:S01]  /*5efb0*/  LDL.LU R61, [R1+0x1f0] ;  /* 0x0001f000013d7983 */ /* 0x000ea20000300800 */
[----:B------:R-:W-:-:S03]  /*5efc0*/  IADD3 R0, R0, c[0x0][0x198], RZ ;  /* 0x0000660000007a10 */ /* 0x000fc60007ffe0ff */
[----:B------:R-:W-:Y:S04]  /*5efd0*/  @P5 STG.E.U16 [R8.64], R45 ;  /* 0x0000002d08005986 */ /* 0x000fe8000c101504 */
[----:B------:R0:W-:Y:S01]  /*5efe0*/  @P6 STG.E.U16 [R2.64], R44 ;  /* 0x0000002c02006986 */ /* 0x0001e2000c101504 */
[----:B------:R-:W-:Y:S02]  /*5eff0*/  PRMT R15, R45, 0x7632, R15 ;  /* 0x000076322d0f7816 */ /* 0x000fe4000000000f */
[----:B------:R-:W-:Y:S01]  /*5f000*/  PRMT R14, R44, 0x7632, R14 ;  /* 0x000076322c0e7816 */ /* 0x000fe2000000000e */
[----:B------:R-:W4:Y:S04]  /*5f010*/  LDL.LU R41, [R1+0x1f64] ;  /* 0x001f640001297983 */ /* 0x000f280000300800 */
[----:B------:R-:W-:Y:S01]  /*5f020*/  @P1 STG.E.U16 [R10.64], R48 ;  /* 0x000000300a001986 */ /* 0x000fe2000c101504 */
[----:B0-----:R-:W-:-:S05]  /*5f030*/  IMAD.WIDE R2, R0, 0x2, R58 ;  /* 0x0000000200027825 */ /* 0x001fca00078e023a */
[----:B------:R0:W-:Y:S02]  /*5f040*/  @P4 STG.E.U16 [R2.64], R12 ;  /* 0x0000000c02004986 */ /* 0x0001e4000c101504 */
[----:B0-----:R-:W-:Y:S02]  /*5f050*/  PRMT R3, R48, 0x7632, R3 ;  /* 0x0000763230037816 */ /* 0x001fe40000000003 */
[----:B------:R-:W0:Y:S01]  /*5f060*/  S2R R48, SR_TID.X ;  /* 0x0000000000307919 */ /* 0x000e220000002100 */
[----:B------:R-:W-:Y:S02]  /*5f070*/  ISETP.LT.AND P5, PT, R60, c[0x0][0x178], !P2 ;  /* 0x00005e003c007a0c */ /* 0x000fe400057a1270 */
[----:B------:R-:W-:Y:S02]  /*5f080*/  ISETP.LT.AND P6, PT, R35, c[0x0][0x178], !P2 ;  /* 0x00005e0023007a0c */ /* 0x000fe400057c1270 */
[----:B------:R-:W-:Y:S01]  /*5f090*/  ISETP.LT.AND P2, PT, R31, c[0x0][0x178], !P2 ;  /* 0x00005e001f007a0c */ /* 0x000fe20005741270 */
[----:B------:R-:W-:Y:S01]  /*5f0a0*/  IMAD.WIDE R8, R0, 0x2, R56 ;  /* 0x0000000200087825 */ /* 0x000fe200078e0238 */
[----:B------:R-:W-:-:S02]  /*5f0b0*/  ISETP.GE.AND P1, PT, R13, c[0x0][0x17c], PT ;  /* 0x00005f000d007a0c */ /* 0x000fc40003f26270 */
[----:B------:R-:W-:Y:S01]  /*5f0c0*/  ISETP.LT.AND P4, PT, R49, c[0x0][0x178], !P0 ;  /* 0x00005e0031007a0c */ /* 0x000fe20004781270 */
[C---:B------:R-:W-:Y:S01]  /*5f0d0*/  IMAD.WIDE R10, R0.reuse, 0x2, R54 ;  /* 0x00000002000a7825 */ /* 0x040fe200078e0236 */
[----:B------:R-:W-:-:S03]  /*5f0e0*/  IADD3 R2, R0, c[0x0][0x198], RZ ;  /* 0x0000660000027a10 */ /* 0x000fc60007ffe0ff */
[----:B------:R-:W-:Y:S01]  /*5f0f0*/  IMAD.WIDE R12, R0, 0x2, R52 ;  /* 0x00000002000c7825 */ /* 0x000fe200078e0234 */
[----:B------:R1:W-:Y:S01]  /*5f100*/  @P5 STG.E.U16 [R8.64], R15 ;  /* 0x0000000f08005986 */ /* 0x0003e2000c101504 */
[----:B------:R-:W-:-:S03]  /*5f110*/  ISETP.LT.AND P5, PT, R60, c[0x0][0x178], !P0 ;  /* 0x00005e003c007a0c */ /* 0x000fc600047a1270 */
[----:B------:R-:W-:Y:S01]  /*5f120*/  @P6 STG.E.U16 [R10.64], R14 ;  /* 0x0000000e0a006986 */ /* 0x000fe2000c101504 */
[----:B------:R-:W-:Y:S02]  /*5f130*/  ISETP.LT.AND P6, PT, R31, c[0x0][0x178], !P0 ;  /* 0x00005e001f007a0c */ /* 0x000fe400047c1270 */
[C---:B0-----:R-:W-:Y:S01]  /*5f140*/  LOP3.LUT R44, R48.reuse, 0x1f, RZ, 0xc0, !PT ;  /* 0x0000001f302c7812 */ /* 0x041fe200078ec0ff */
[----:B------:R-:W-:Y:S01]  /*5f150*/  IMAD.SHL.U32 R48, R48, 0x100, RZ ;  /* 0x0000010030307824 */ /* 0x000fe200078e00ff */
[----:B------:R-:W-:Y:S01]  /*5f160*/  @P2 STG.E.U16 [R12.64], R3 ;  /* 0x000000030c002986 */ /* 0x000fe2000c101504 */
[----:B------:R-:W-:Y:S01]  /*5f170*/  ISETP.LT.AND P2, PT, R35, c[0x0][0x178], !P0 ;  /* 0x00005e0023007a0c */ /* 0x000fe20004741270 */
[----:B-1----:R-:W-:Y:S01]  /*5f180*/  IMAD.WIDE R8, R2, 0x2, R58 ;  /* 0x0000000202087825 */ /* 0x002fe200078e023a */
[----:B------:R-:W-:Y:S02]  /*5f190*/  ISETP.GE.AND P0, PT, R40, c[0x0][0x17c], PT ;  /* 0x00005f0028007a0c */ /* 0x000fe40003f06270 */
[----:B------:R-:W-:Y:S01]  /*5f1a0*/  LOP3.LUT R48, R48, 0x600, RZ, 0xc0, !PT ;  /* 0x0000060030307812 */ /* 0x000fe200078ec0ff */
[----:B------:R-:W4:Y:S01]  /*5f1b0*/  LDL.LU R40, [R1+0x220] ;  /* 0x0002200001287983 */ /* 0x000f220000300800 */
[----:B---3--:R-:W-:-:S03]  /*5f1c0*/  PRMT R16, R19, 0x7632, R16 ;  /* 0x0000763213107816 */ /* 0x008fc60000000010 */
[----:B------:R0:W-:Y:S01]  /*5f1d0*/  @P4 STG.E.U16 [R8.64], R19 ;  /* 0x0000001308004986 */ /* 0x0001e2000c101504 */
[----:B------:R-:W-:-:S03]  /*5f1e0*/  IMAD R48, R44, 0x10, R48 ;  /* 0x000000102c307824 */ /* 0x000fc600078e0230 */
[----:B0-----:R-:W3:Y:S04]  /*5f1f0*/  LDL.LU R19, [R1+0x1f68] ;  /* 0x001f680001137983 */ /* 0x001ee80000300800 */
[----:B------:R-:W3:Y:S01]  /*5f200*/  LDL.LU R44, [R1+0x1e0] ;  /* 0x0001e000012c7983 */ /* 0x000ee20000300800 */
[C---:B------:R-:W-:Y:S01]  /*5f210*/  IMAD.WIDE R14, R2.reuse, 0x2, R56 ;  /* 0x00000002020e7825 */ /* 0x040fe200078e0238 */
[----:B------:R-:W-:Y:S02]  /*5f220*/  ISETP.LT.AND P4, PT, R49, c[0x0][0x178], !P3 ;  /* 0x00005e0031007a0c */ /* 0x000fe40005f81270 */
[C---:B------:R-:W-:Y:S01]  /*5f230*/  IADD3 R0, R2.reuse, c[0x0][0x198], RZ ;  /* 0x0000660002007a10 */ /* 0x040fe20007ffe0ff */
[----:B------:R-:W-:Y:S01]  /*5f240*/  IMAD.WIDE R12, R2, 0x2, R54 ;  /* 0x00000002020c7825 */ /* 0x000fe200078e0236 */
[----:B------:R-:W-:Y:S01]  /*5f250*/  LOP3.LUT R48, R48, 0x20, RZ, 0x3c, !PT ;  /* 0x0000002030307812 */ /* 0x000fe200078e3cff */
[----:B------:R-:W3:Y:S02]  /*5f260*/  LDL.LU R42, [R1+0x1f6c] ;  /* 0x001f6c00012a7983 */ /* 0x000ee40000300800 */
[----:B------:R-:W-:-:S02]  /*5f270*/  IMAD.WIDE R2, R2, 0x2, R52 ;  /* 0x0000000202027825 */ /* 0x000fc400078e0234 */
[----:B------:R-:W0:Y:S01]  /*5f280*/  LDS.128 R8, [R48] ;  /* 0x0000000030087984 */ /* 0x000e220000000c00 */
[----:B------:R-:W-:-:S03]  /*5f290*/  PRMT R18, R36, 0x7632, R18 ;  /* 0x0000763224127816 */ /* 0x000fc60000000012 */
[----:B--2---:R1:W-:Y:S01]  /*5f2a0*/  @P5 STG.E.U16 [R14.64], R61 ;  /* 0x0000003d0e005986 */ /* 0x0043e2000c101504 */
[----:B------:R-:W-:-:S03]  /*5f2b0*/  PRMT R17, R61, 0x7632, R17 ;  /* 0x000076323d117816 */ /* 0x000fc60000000011 */
[----:B-1----:R-:W1:Y:S01]  /*5f2c0*/  S2R R61, SR_TID.X ;  /* 0x00000000003d7919 */ /* 0x002e620000002100 */
[----:B------:R-:W-:Y:S01]  /*5f2d0*/  ISETP.LT.AND P5, PT, R60, c[0x0][0x178], !P3 ;  /* 0x00005e003c007a0c */ /* 0x000fe20005fa1270 */
[----:B------:R-:W-:Y:S02]  /*5f2e0*/  IMAD.WIDE R14, R0, 0x2, R58 ;  /* 0x00000002000e7825 */ /* 0x000fe400078e023a */
[----:B------:R2:W-:Y:S04]  /*5f2f0*/  @P2 STG.E.U16 [R12.64], R36 ;  /* 0x000000240c002986 */ /* 0x0005e8000c101504 */
[----:B------:R-:W-:Y:S01]  /*5f300*/  @P6 STG.E.U16 [R2.64], R4 ;  /* 0x0000000402006986 */ /* 0x000fe2000c101504 */
[----:B------:R-:W-:-:S03]  /*5f310*/  ISETP.LT.AND P6, PT, R35, c[0x0][0x178], !P3 ;  /* 0x00005e0023007a0c */ /* 0x000fc60005fc1270 */
[----:B------:R0:W-:Y:S01]  /*5f320*/  @P4 STG.E.U16 [R14.64], R16 ;  /* 0x000000100e004986 */ /* 0x0001e2000c101504 */
[----:B------:R-:W-:Y:S02]  /*5f330*/  ISETP.LT.AND P4, PT, R31, c[0x0][0x178], !P3 ;  /* 0x00005e001f007a0c */ /* 0x000fe40005f81270 */
[----:B------:R-:W-:Y:S01]  /*5f340*/  ISETP.LT.AND P3, PT, R49, c[0x0][0x178], !P1 ;  /* 0x00005e0031007a0c */ /* 0x000fe20004f61270 */
[----:B--2---:R-:W-:Y:S01]  /*5f350*/  IMAD.WIDE R12, R0, 0x2, R56 ;  /* 0x00000002000c7825 */ /* 0x004fe200078e0238 */
[----:B-1----:R-:W-:-:S03]  /*5f360*/  LOP3.LUT R48, R61, 0x1f, RZ, 0xc0, !PT ;  /* 0x0000001f3d307812 */ /* 0x002fc600078ec0ff */
[----:B------:R-:W-:Y:S01]  /*5f370*/  IMAD.SHL.U32 R61, R61, 0x100, RZ ;  /* 0x000001003d3d7824 */ /* 0x000fe200078e00ff */
[----:B0-----:R-:W-:Y:S01]  /*5f380*/  PRMT R16, R4, 0x7632, R16 ;  /* 0x0000763204107816 */ /* 0x001fe20000000010 */
[C---:B------:R-:W-:Y:S01]  /*5f390*/  IMAD.WIDE R2, R0.reuse, 0x2, R54 ;  /* 0x0000000200027825 */ /* 0x040fe200078e0236 */
[----:B------:R-:W-:Y:S02]  /*5f3a0*/  IADD3 R4, R0, c[0x0][0x198], RZ ;  /* 0x0000660000047a10 */ /* 0x000fe40007ffe0ff */
[----:B------:R-:W-:Y:S01]  /*5f3b0*/  LOP3.LUT R61, R61, 0x600, RZ, 0xc0, !PT ;  /* 0x000006003d3d7812 */ /* 0x000fe200078ec0ff */
[----:B------:R-:W-:Y:S01]  /*5f3c0*/  @P5 STG.E.U16 [R12.64], R17 ;  /* 0x000000110c005986 */ /* 0x000fe2000c101504 */
[----:B------:R-:W-:Y:S01]  /*5f3d0*/  ISETP.LT.AND P5, PT, R60, c[0x0][0x178], !P1 ;  /* 0x00005e003c007a0c */ /* 0x000fe20004fa1270 */
[----:B------:R-:W-:Y:S02]  /*5f3e0*/  IMAD.WIDE R14, R0, 0x2, R52 ;  /* 0x00000002000e7825 */ /* 0x000fe400078e0234 */
[----:B------:R0:W-:Y:S02]  /*5f3f0*/  @P6 STG.E.U16 [R2.64], R18 ;  /* 0x0000001202006986 */ /* 0x0001e4000c101504 */
[----:B------:R-:W-:-:S02]  /*5f400*/  IMAD R61, R48, 0x10, R61 ;  /* 0x00000010303d7824 */ /* 0x000fc400078e023d */
[----:B------:R-:W-:Y:S03]  /*5f410*/  @P4 STG.E.U16 [R14.64], R16 ;  /* 0x000000100e004986 */ /* 0x000fe6000c101504 */
[----:B------:R-:W-:Y:S01]  /*5f420*/  LOP3.LUT R61, R61, 0x40, RZ, 0x3c, !PT ;  /* 0x000000403d3d7812 */ /* 0x000fe200078e3cff */
[----:B0-----:R-:W-:-:S04]  /*5f430*/  IMAD.WIDE R2, R4, 0x2, R58 ;  /* 0x0000000204027825 */ /* 0x001fc800078e023a */
[----:B------:R0:W1:Y:S04]  /*5f440*/  LDS.128 R12, [R61] ;  /* 0x000000003d0c7984 */ /* 0x0000680000000c00 */
[----:B0-----:R-:W2:Y:S04]  /*5f450*/  LDL.LU R61, [R1+0x210] ;  /* 0x00021000013d7983 */ /* 0x001ea80000300800 */
[----:B----4-:R0:W-:Y:S04]  /*5f460*/  @P3 STG.E.U16 [R2.64], R40 ;  /* 0x0000002802003986 */ /* 0x0101e8000c101504 */
[----:B------:R-:W4:Y:S01]  /*5f470*/  LDL.LU R48, [R1+0x1d0] ;  /* 0x0001d00001307983 */ /* 0x000f220000300800 */
[----:B0-----:R-:W-:-:S05]  /*5f480*/  IMAD.WIDE R2, R4, 0x2, R56 ;  /* 0x0000000204027825 */ /* 0x001fca00078e0238 */
[----:B---3--:R0:W-:Y:S01]  /*5f490*/  @P5 STG.E.U16 [R2.64], R44 ;  /* 0x0000002c02005986 */ /* 0x0081e2000c101504 */
[----:B------:R-:W-:-:S03]  /*5f4a0*/  PRMT R36, R44, 0x7632, R36 ;  /* 0x000076322c247816 */ /* 0x000fc60000000024 */
[----:B0-----:R-:W3:Y:S01]  /*5f4b0*/  LDL.LU R44, [R1+0x1f70] ;  /* 0x001f7000012c7983 */ /* 0x001ee20000300800 */
[----:B------:R-:W-:Y:S02]  /*5f4c0*/  ISETP.LT.AND P4, PT, R35, c[0x0][0x178], !P1 ;  /* 0x00005e0023007a0c */ /* 0x000fe40004f81270 */
[----:B------:R-:W-:Y:S01]  /*5f4d0*/  ISETP.LT.AND P1, PT, R31, c[0x0][0x178], !P1 ;  /* 0x00005e001f007a0c */ /* 0x000fe20004f21270 */
[C---:B------:R-:W-:Y:S01]  /*5f4e0*/  IMAD.WIDE R16, R4.reuse, 0x2, R54 ;  /* 0x0000000204107825 */ /* 0x040fe200078e0236 */
[----:B------:R-:W-:Y:S02]  /*5f4f0*/  ISETP.GE.AND P3, PT, R19, c[0x0][0x17c], PT ;  /* 0x00005f0013007a0c */ /* 0x000fe40003f66270 */
[----:B------:R-:W-:Y:S01]  /*5f500*/  ISETP.LT.AND P6, PT, R49, c[0x0][0x178], !P0 ;  /* 0x00005e0031007a0c */ /* 0x000fe200047c1270 */
[C---:B------:R-:W-:Y:S01]  /*5f510*/  IMAD.WIDE R18, R4.reuse, 0x2, R52 ;  /* 0x0000000204127825 */ /* 0x040fe200078e0234 */
[----:B------:R-:W-:-:S05]  /*5f520*/  IADD3 R0, R4, c[0x0][0x198], RZ ;  /* 0x0000660004007a10 */ /* 0x000fca0007ffe0ff */
[----:B------:R0:W-:Y:S01]  /*5f530*/  @P4 STG.E.U16 [R16.64], R24 ;  /* 0x0000001810004986 */ /* 0x0001e2000c101504 */
[----:B------:R-:W-:-:S03]  /*5f540*/  ISETP.GE.AND P2, PT, R41, c[0x0][0x17c], PT ;  /* 0x00005f0029007a0c */ /* 0x000fc60003f46270 */
[----:B------:R1:W-:Y:S01]  /*5f550*/  @P1 STG.E.U16 [R18.64], R8 ;  /* 0x0000000812001986 */ /* 0x0003e2000c101504 */
[----:B------:R-:W-:Y:S02]  /*5f560*/  ISETP.LT.AND P1, PT, R60, c[0x0][0x178], !P0 ;  /* 0x00005e003c007a0c */ /* 0x000fe40004721270 */
[----:B------:R-:W-:Y:S01]  /*5f570*/  PRMT R4, R40, 0x7632, R4 ;  /* 0x0000763228047816 */ /* 0x000fe20000000004 */
[C---:B------:R-:W-:Y:S01]  /*5f580*/  IMAD.WIDE R40, R0.reuse, 0x2, R58 ;  /* 0x0000000200287825 */ /* 0x040fe200078e023a */
[----:B------:R-:W-:Y:S02]  /*5f590*/  ISETP.LT.AND P4, PT, R35, c[0x0][0x178], !P0 ;  /* 0x00005e0023007a0c */ /* 0x000fe40004781270 */
[----:B------:R-:W-:Y:S02]  /*5f5a0*/  ISETP.LT.AND P0, PT, R31, c[0x0][0x178], !P0 ;  /* 0x00005e001f007a0c */ /* 0x000fe40004701270 */
[----:B------:R-:W-:Y:S01]  /*5f5b0*/  ISETP.LT.AND P5, PT, R49, c[0x0][0x178], !P2 ;  /* 0x00005e0031007a0c */ /* 0x000fe200057a1270 */
[----:B------:R1:W-:Y:S01]  /*5f5c0*/  @P6 STG.E.U16 [R40.64], R4 ;  /* 0x0000000428006986 */ /* 0x0003e2000c101504 */
[----:B0-----:R-:W-:Y:S01]  /*5f5d0*/  IMAD.WIDE R16, R0, 0x2, R56 ;  /* 0x0000000200107825 */ /* 0x001fe200078e0238 */
[----:B-1----:R-:W-:-:S03]  /*5f5e0*/  PRMT R8, R24, 0x7632, R8 ;  /* 0x0000763218087816 */ /* 0x002fc60000000008 */
[----:B------:R-:W-:Y:S01]  /*5f5f0*/  IMAD.WIDE R2, R0, 0x2, R54 ;  /* 0x0000000200027825 */ /* 0x000fe200078e0236 */
[----:B------:R-:W-:Y:S01]  /*5f600*/  PRMT R24, R8, 0x7632, R24 ;  /* 0x0000763208187816 */ /* 0x000fe20000000018 */
[----:B------:R0:W-:Y:S01]  /*5f610*/  @P1 STG.E.U16 [R16.64], R36 ;  /* 0x0000002410001986 */ /* 0x0001e2000c101504 */
[C---:B------:R-:W-:Y:S01]  /*5f620*/  IADD3 R4, R0.reuse, c[0x0][0x198], RZ ;  /* 0x0000660000047a10 */ /* 0x040fe20007ffe0ff */
[----:B------:R-:W-:Y:S02]  /*5f630*/  IMAD.WIDE R18, R0, 0x2, R52 ;  /* 0x0000000200127825 */ /* 0x000fe400078e0234 */
[----:B------:R1:W-:Y:S02]  /*5f640*/  @P4 STG.E.U16 [R2.64], R8 ;  /* 0x0000000802004986 */ /* 0x0003e4000c101504 */
[----:B0-----:R-:W-:Y:S02]  /*5f650*/  IMAD.WIDE R16, R4, 0x2, R58 ;  /* 0x0000000204107825 */ /* 0x001fe400078e023a */
[----:B------:R-:W4:Y:S04]  /*5f660*/  LDL.LU R36, [R1+0x1f74] ;  /* 0x001f740001247983 */ /* 0x000f280000300800 */
[----:B------:R-:W-:Y:S04]  /*5f670*/  @P0 STG.E.U16 [R18.64], R24 ;  /* 0x0000001812000986 */ /* 0x000fe8000c101504 */
[----:B--2---:R0:W-:Y:S01]  /*5f680*/  @P5 STG.E.U16 [R16.64], R61 ;  /* 0x0000003d10005986 */ /* 0x0041e2000c101504 */
[----:B-1----:R-:W-:-:S03]  /*5f690*/  PRMT R8, R61, 0x7632, R8 ;  /* 0x000076323d087816 */ /* 0x002fc60000000008 */
[----:B0-----:R-:W2:Y:S01]  /*5f6a0*/  LDL.LU R61, [R1+0x200] ;  /* 0x00020000013d7983 */ /* 0x001ea20000300800 */
[----:B---3--:R-:W-:-:S03]  /*5f6b0*/  ISETP.GE.AND P4, PT, R44, c[0x0][0x17c], PT ;  /* 0x00005f002c007a0c */ /* 0x008fc60003f86270 */
[----:B------:R-:W3:Y:S04]  /*5f6c0*/  LDL.LU R44, [R1+0x1f78] ;  /* 0x001f7800012c7983 */ /* 0x000ee80000300800 */
[----:B------:R-:W3:Y:S01]  /*5f6d0*/  LDL.LU R24, [R1+0x1f7c] ;  /* 0x001f7c0001187983 */ /* 0x000ee20000300800 */
[----:B------:R-:W-:Y:S02]  /*5f6e0*/  ISETP.LT.AND P6, PT, R60, c[0x0][0x178], !P2 ;  /* 0x00005e003c007a0c */ /* 0x000fe400057c1270 */
[----:B------:R-:W-:Y:S01]  /*5f6f0*/  ISETP.LT.AND P0, PT, R35, c[0x0][0x178], !P2 ;  /* 0x00005e0023007a0c */ /* 0x000fe20005701270 */
[----:B------:R-:W-:Y:S01]  /*5f700*/  IMAD.WIDE R2, R4, 0x2, R56 ;  /* 0x0000000204027825 */ /* 0x000fe200078e0238 */
[----:B------:R-:W0:Y:S01]  /*5f710*/  S2R R45, SR_TID.X ;  /* 0x00000000002d7919 */ /* 0x000e220000002100 */
[----:B------:R-:W-:-:S02]  /*5f720*/  ISETP.LT.AND P2, PT, R31, c[0x0][0x178], !P2 ;  /* 0x00005e001f007a0c */ /* 0x000fc40005741270 */
[----:B------:R-:W-:Y:S02]  /*5f730*/  ISETP.LT.AND P5, PT, R49, c[0x0][0x178], !P3 ;  /* 0x00005e0031007a0c */ /* 0x000fe40005fa1270 */
[----:B------:R-:W-:-:S04]  /*5f740*/  IADD3 R0, R4, c[0x0][0x198], RZ ;  /* 0x0000660004007a10 */ /* 0x000fc80007ffe0ff */
[----:B----4-:R1:W-:Y:S01]  /*5f750*/  @P6 STG.E.U16 [R2.64], R48 ;  /* 0x0000003002006986 */ /* 0x0103e2000c101504 */
[----:B------:R-:W-:Y:S01]  /*5f760*/  ISETP.LT.AND P6, PT, R60, c[0x0][0x178], !P3 ;  /* 0x00005e003c007a0c */ /* 0x000fe20005fc1270 */
[----:B------:R-:W-:Y:S01]  /*5f770*/  IMAD.WIDE R40, R4, 0x2, R52 ;  /* 0x0000000204287825 */ /* 0x000fe200078e0234 */
[----:B------:R-:W-:-:S03]  /*5f780*/  ISETP.GE.AND P1, PT, R42, c[0x0][0x17c], PT ;  /* 0x00005f002a007a0c */ /* 0x000fc60003f26270 */
[----:B-1----:R-:W-:-:S05]  /*5f790*/  IMAD.WIDE R2, R4, 0x2, R54 ;  /* 0x0000000204027825 */ /* 0x002fca00078e0236 */
[----:B------:R1:W-:Y:S01]  /*5f7a0*/  @P0 STG.E.U16 [R2.64], R20 ;  /* 0x0000001402000986 */ /* 0x0003e2000c101504 */
[----:B------:R-:W-:Y:S01]  /*5f7b0*/  ISETP.LT.AND P0, PT, R35, c[0x0][0x178], !P3 ;  /* 0x00005e0023007a0c */ /* 0x000fe20005f01270 */
[----:B------:R-:W-:Y:S01]  /*5f7c0*/  IMAD.WIDE R42, R0, 0x2, R58 ;  /* 0x00000002002a7825 */ /* 0x000fe200078e023a */
[----:B------:R-:W-:Y:S01]  /*5f7d0*/  PRMT R4, R48, 0x7632, R4 ;  /* 0x0000763230047816 */ /* 0x000fe20000000004 */
[----:B------:R4:W-:Y:S01]  /*5f7e0*/  @P2 STG.E.U16 [R40.64], R12 ;  /* 0x0000000c28002986 */ /* 0x0009e2000c101504 */
[----:B------:R-:W-:-:S03]  /*5f7f0*/  ISETP.LT.AND P3, PT, R31, c[0x0][0x178], !P3 ;  /* 0x00005e001f007a0c */ /* 0x000fc60005f61270 */
[----:B------:R0:W-:Y:S01]  /*5f800*/  @P5 STG.E.U16 [R42.64], R8 ;  /* 0x000000082a005986 */ /* 0x0001e2000c101504 */
[----:B-1----:R-:W-:-:S04]  /*5f810*/  IMAD.WIDE R2, R0, 0x2, R56 ;  /* 0x0000000200027825 */ /* 0x002fc800078e0238 */
[----:B----4-:R-:W-:Y:S01]  /*5f820*/  IMAD.WIDE R40, R0, 0x2, R54 ;  /* 0x0000000200287825 */ /* 0x010fe200078e0236 */
[----:B0-----:R-:W-:Y:S01]  /*5f830*/  PRMT R8, R20, 0x7632, R8 ;  /* 0x0000763214087816 */ /* 0x001fe20000000008 */
[----:B------:R0:W-:Y:S01]  /*5f840*/  @P6 STG.E.U16 [R2.64], R4 ;  /* 0x0000000402006986 */ /* 0x0001e2000c101504 */
[----:B------:R-:W-:Y:S02]  /*5f850*/  ISETP.LT.AND P5, PT, R49, c[0x0][0x178], !P1 ;  /* 0x00005e0031007a0c */ /* 0x000fe40004fa1270 */
[----:B------:R-:W-:Y:S01]  /*5f860*/  ISETP.LT.AND P6, PT, R60, c[0x0][0x178], !P1 ;  /* 0x00005e003c007a0c */ /* 0x000fe20004fc1270 */
[----:B------:R1:W-:Y:S01]  /*5f870*/  @P0 STG.E.U16 [R40.64], R8 ;  /* 0x0000000828000986 */ /* 0x0003e2000c101504 */
[C---:B------:R-:W-:Y:S01]  /*5f880*/  LOP3.LUT R50, R45.reuse, 0x1f, RZ, 0xc0, !PT ;  /* 0x0000001f2d327812 */ /* 0x040fe200078ec0ff */
[----:B------:R-:W-:Y:S01]  /*5f890*/  IMAD.SHL.U32 R45, R45, 0x100, RZ ;  /* 0x000001002d2d7824 */ /* 0x000fe200078e00ff */
[----:B------:R-:W-:Y:S02]  /*5f8a0*/  ISETP.LT.AND P0, PT, R35, c[0x0][0x178], !P1 ;  /* 0x00005e0023007a0c */ /* 0x000fe40004f01270 */
[C---:B0-----:R-:W-:Y:S01]  /*5f8b0*/  IADD3 R4, R0.reuse, c[0x0][0x198], RZ ;  /* 0x0000660000047a10 */ /* 0x041fe20007ffe0ff */
[----:B------:R-:W-:Y:S01]  /*5f8c0*/  IMAD.WIDE R2, R0, 0x2, R52 ;  /* 0x0000000200027825 */ /* 0x000fe200078e0234 */
[----:B-1----:R-:W-:-:S03]  /*5f8d0*/  PRMT R8, R12, 0x7632, R8 ;  /* 0x000076320c087816 */ /* 0x002fc60000000008 */
[----:B------:R-:W-:Y:S01]  /*5f8e0*/  IMAD.WIDE R40, R4, 0x2, R58 ;  /* 0x0000000204287825 */ /* 0x000fe200078e023a */
[----:B------:R-:W-:-:S03]  /*5f8f0*/  LOP3.LUT R45, R45, 0x600, RZ, 0xc0, !PT ;  /* 0x000006002d2d7812 */ /* 0x000fc600078ec0ff */
[----:B------:R-:W-:Y:S01]  /*5f900*/  IMAD.WIDE R42, R4, 0x2, R56 ;  /* 0x00000002042a7825 */ /* 0x000fe200078e0238 */
[----:B------:R0:W-:Y:S01]  /*5f910*/  @P3 STG.E.U16 [R2.64], R8 ;  /* 0x0000000802003986 */ /* 0x0001e2000c101504 */
[----:B------:R-:W-:Y:S02]  /*5f920*/  ISETP.GE.AND P2, PT, R36, c[0x0][0x17c], PT ;  /* 0x00005f0024007a0c */ /* 0x000fe40003f46270 */
[----:B------:R-:W-:Y:S01]  /*5f930*/  IMAD R45, R50, 0x10, R45 ;  /* 0x00000010322d7824 */ /* 0x000fe200078e022d */
[----:B------:R-:W4:Y:S04]  /*5f940*/  LDL.LU R36, [R1+0x1f80] ;  /* 0x001f800001247983 */ /* 0x000f280000300800 */
[----:B------:R-:W4:Y:S01]  /*5f950*/  LDL.LU R46, [R1+0x234] ;  /* 0x00023400012e7983 */ /* 0x000f220000300800 */
[----:B0-----:R-:W-:-:S03]  /*5f960*/  IMAD.WIDE R2, R4, 0x2, R54 ;  /* 0x0000000204027825 */ /* 0x001fc600078e0236 */
[----:B------:R-:W4:Y:S04]  /*5f970*/  LDL.LU R50, [R1+0x1f4] ;  /* 0x0001f40001327983 */ /* 0x000f280000300800 */
[----:B--2---:R0:W-:Y:S04]  /*5f980*/  @P5 STG.E.U16 [R40.64], R61 ;  /* 0x0000003d28005986 */ /* 0x0041e8000c101504 */
[----:B------:R1:W-:Y:S04]  /*5f990*/  @P6 STG.E.U16 [R42.64], R32 ;  /* 0x000000202a006986 */ /* 0x0003e8000c101504 */
[----:B------:R2:W-:Y:S01]  /*5f9a0*/  @P0 STG.E.U16 [R2.64], R28 ;  /* 0x0000001c02000986 */ /* 0x0005e2000c101504 */
[----:B---3--:R-:W-:-:S03]  /*5f9b0*/  ISETP.GE.AND P0, PT, R24, c[0x0][0x17c], PT ;  /* 0x00005f0018007a0c */ /* 0x008fc60003f06270 */
[----:B------:R-:W3:Y:S01]  /*5f9c0*/  LDL.LU R24, [R1+0x1f84] ;  /* 0x001f840001187983 */ /* 0x000ee20000300800 */
[----:B------:R-:W-:Y:S02]  /*5f9d0*/  LOP3.LUT R45, R45, 0x60, RZ, 0x3c, !PT ;  /* 0x000000602d2d7812 */ /* 0x000fe400078e3cff */
[----:B------:R-:W-:Y:S01]  /*5f9e0*/  ISETP.LT.AND P1, PT, R31, c[0x0][0x178], !P1 ;  /* 0x00005e001f007a0c */ /* 0x000fe20004f21270 */
[----:B0-----:R-:W-:Y:S01]  /*5f9f0*/  IMAD.WIDE R40, R4, 0x2, R52 ;  /* 0x0000000204287825 */ /* 0x001fe200078e0234 */
[----:B------:R-:W-:Y:S01]  /*5fa00*/  ISETP.LT.AND P5, PT, R49, c[0x0][0x178], !P4 ;  /* 0x00005e0031007a0c */ /* 0x000fe200067a1270 */
[----:B------:R-:W0:Y:S01]  /*5fa10*/  LDS.128 R16, [R45] ;  /* 0x000000002d107984 */ /* 0x000e220000000c00 */
[----:B------:R-:W-:Y:S02]  /*5fa20*/  ISETP.LT.AND P6, PT, R60, c[0x0][0x178], !P4 ;  /* 0x00005e003c007a0c */ /* 0x000fe400067c1270 */
[----:B------:R-:W-:Y:S01]  /*5fa30*/  IADD3 R0, R4, c[0x0][0x198], RZ ;  /* 0x0000660004007a10 */ /* 0x000fe20007ffe0ff */
[----:B------:R-:W3:Y:S01]  /*5fa40*/  LDL.LU R48, [R1+0x224] ;  /* 0x0002240001307983 */ /* 0x000ee20000300800 */
[----:B------:R-:W-:-:S02]  /*5fa50*/  PRMT R4, R61, 0x7632, R4 ;  /* 0x000076323d047816 */ /* 0x000fc40000000004 */
[----:B-1----:R-:W-:Y:S01]  /*5fa60*/  PRMT R32, R32, 0x7632, R32 ;  /* 0x0000763220207816 */ /* 0x002fe20000000020 */
[----:B------:R-:W-:Y:S01]  /*5fa70*/  IMAD.WIDE R42, R0, 0x2, R58 ;  /* 0x00000002002a7825 */ /* 0x000fe200078e023a */
[----:B--2---:R-:W-:Y:S01]  /*5fa80*/  PRMT R28, R28, 0x7632, R28 ;  /* 0x000076321c1c7816 */ /* 0x004fe2000000001c */
[----:B------:R-:W2:Y:S02]  /*5fa90*/  LDL.LU R61, [R1+0x1e4] ;  /* 0x0001e400013d7983 */ /* 0x000ea40000300800 */
[----:B------:R-:W-:Y:S01]  /*5faa0*/  IMAD.WIDE R2, R0, 0x2, R56 ;  /* 0x0000000200027825 */ /* 0x000fe200078e0238 */
[----:B------:R-:W-:Y:S01]  /*5fab0*/  ISETP.GE.AND P3, PT, R44, c[0x0][0x17c], PT ;  /* 0x00005f002c007a0c */ /* 0x000fe20003f66270 */
[----:B0-----:R0:W-:Y:S01]  /*5fac0*/  @P1 STG.E.U16 [R40.64], R16 ;  /* 0x0000001028001986 */ /* 0x0011e2000c101504 */
[----:B------:R-:W-:Y:S02]  /*5fad0*/  ISETP.LT.AND P1, PT, R35, c[0x0][0x178], !P4 ;  /* 0x00005e0023007a0c */ /* 0x000fe40006721270 */
[----:B------:R-:W-:Y:S01]  /*5fae0*/  ISETP.LT.AND P4, PT, R31, c[0x0][0x178], !P4 ;  /* 0x00005e001f007a0c */ /* 0x000fe20006781270 */
[----:B------:R-:W-:Y:S04]  /*5faf0*/  @P5 STG.E.U16 [R42.64], R4 ;  /* 0x000000042a005986 */ /* 0x000fe8000c101504 */
[----:B------:R1:W-:Y:S01]  /*5fb00*/  @P6 STG.E.U16 [R2.64], R32 ;  /* 0x0000002002006986 */ /* 0x0003e2000c101504 */
[----:B0-----:R-:W-:Y:S01]  /*5fb10*/  PRMT R16, R16, 0x7632, R16 ;  /* 0x0000763210107816 */ /* 0x001fe20000000010 */
[----:B------:R-:W-:Y:S01]  /*5fb20*/  IMAD.WIDE R40, R0, 0x2, R52 ;  /* 0x0000000200287825 */ /* 0x000fe200078e0234 */
[----:B------:R-:W-:-:S03]  /*5fb30*/  ISETP.LT.AND P5, PT, R49, c[0x0][0x178], !P2 ;  /* 0x00005e0031007a0c */ /* 0x000fc600057a1270 */
[----:B-1----:R-:W-:Y:S01]  /*5fb40*/  IMAD.WIDE R2, R0, 0x2, R54 ;  /* 0x0000000200027825 */ /* 0x002fe200078e0236 */
[----:B------:R-:W-:Y:S01]  /*5fb50*/  ISETP.LT.AND P6, PT, R60, c[0x0][0x178], !P2 ;  /* 0x00005e003c007a0c */ /* 0x000fe200057c1270 */
[----:B------:R-:W2:Y:S01]  /*5fb60*/  LDL.LU R32, [R1+0x1f88] ;  /* 0x001f880001207983 */ /* 0x000ea20000300800 */
[----:B------:R-:W-:-:S03]  /*5fb70*/  IADD3 R4, R0, c[0x0][0x198], RZ ;  /* 0x0000660000047a10 */ /* 0x000fc60007ffe0ff */
[----:B------:R0:W-:Y:S04]  /*5fb80*/  @P1 STG.E.U16 [R2.64], R28 ;  /* 0x0000001c02001986 */ /* 0x0001e8000c101504 */
[----:B------:R1:W-:Y:S01]  /*5fb90*/  @P4 STG.E.U16 [R40.64], R16 ;  /* 0x0000001028004986 */ /* 0x0003e2000c101504 */
[----:B------:R-:W-:Y:S02]  /*5fba0*/  ISETP.LT.AND P4, PT, R35, c[0x0][0x178], !P2 ;  /* 0x00005e0023007a0c */ /* 0x000fe40005781270 */
[----:B------:R-:W-:Y:S01]  /*5fbb0*/  ISETP.LT.AND P2, PT, R31, c[0x0][0x178], !P2 ;  /* 0x00005e001f007a0c */ /* 0x000fe20005741270 */
[----:B------:R-:W-:-:S04]  /*5fbc0*/  IMAD.WIDE R42, R4, 0x2, R58 ;  /* 0x00000002042a7825 */ /* 0x000fc800078e023a */
[C---:B------:R-:W-:Y:S01]  /*5fbd0*/  IMAD.WIDE R44, R4.reuse, 0x2, R56 ;  /* 0x00000002042c7825 */ /* 0x040fe200078e0238 */
[----:B----4-:R4:W-:Y:S03]  /*5fbe0*/  @P5 STG.E.U16 [R42.64], R46 ;  /* 0x0000002e2a005986 */ /* 0x0109e6000c101504 */
[C---:B0-----:R-:W-:Y:S01]  /*5fbf0*/  IMAD.WIDE R2, R4.reuse, 0x2, R54 ;  /* 0x0000000204027825 */ /* 0x041fe200078e0236 */
[----:B------:R0:W-:Y:S03]  /*5fc00*/  @P6 STG.E.U16 [R44.64], R50 ;  /* 0x000000322c006986 */ /* 0x0001e6000c101504 */
[----:B-1----:R-:W-:Y:S01]  /*5fc10*/  IMAD.WIDE R40, R4, 0x2, R52 ;  /* 0x0000000204287825 */ /* 0x002fe200078e0234 */
[----:B------:R1:W-:Y:S04]  /*5fc20*/  @P4 STG.E.U16 [R2.64], R37 ;  /* 0x0000002502004986 */ /* 0x0003e8000c101504 */
[----:B------:R-:W-:Y:S01]  /*5fc30*/  @P2 STG.E.U16 [R40.64], R5 ;  /* 0x0000000528002986 */ /* 0x000fe2000c101504 */
[----:B---3--:R-:W-:-:S03]  /*5fc40*/  ISETP.GE.AND P2, PT, R24, c[0x0][0x17c], PT ;  /* 0x00005f0018007a0c */ /* 0x008fc60003f46270 */
[----:B------:R-:W3:Y:S01]  /*5fc50*/  LDL.LU R24, [R1+0x1f8c] ;  /* 0x001f8c0001187983 */ /* 0x000ee20000300800 */
[----:B------:R-:W-:Y:S02]  /*5fc60*/  ISETP.LT.AND P6, PT, R49, c[0x0][0x178], !P3 ;  /* 0x00005e0031007a0c */ /* 0x000fe40005fc1270 */
[----:B------:R-:W-:Y:S02]  /*5fc70*/  ISETP.LT.AND P5, PT, R60, c[0x0][0x178], !P3 ;  /* 0x00005e003c007a0c */ /* 0x000fe40005fa1270 */
[----:B------:R-:W-:Y:S02]  /*5fc80*/  IADD3 R0, R4, c[0x0][0x198], RZ ;  /* 0x0000660004007a10 */ /* 0x000fe40007ffe0ff */
[----:B------:R-:W-:Y:S02]  /*5fc90*/  ISETP.LT.AND P4, PT, R35, c[0x0][0x178], !P3 ;  /* 0x00005e0023007a0c */ /* 0x000fe40005f81270 */
[----:B------:R-:W-:Y:S01]  /*5fca0*/  PRMT R8, R46, 0x7632, R8 ;  /* 0x000076322e087816 */ /* 0x000fe20000000008 */
[----:B----4-:R-:W-:Y:S01]  /*5fcb0*/  IMAD.WIDE R42, R0, 0x2, R58 ;  /* 0x00000002002a7825 */ /* 0x010fe200078e023a */
[----:B------:R-:W-:-:S03]  /*5fcc0*/  PRMT R12, R50, 0x7632, R12 ;  /* 0x00007632320c7816 */ /* 0x000fc6000000000c */
[C---:B0-----:R-:W-:Y:S01]  /*5fcd0*/  IMAD.WIDE R44, R0.reuse, 0x2, R56 ;  /* 0x00000002002c7825 */ /* 0x041fe200078e0238 */
[----:B------:R0:W-:Y:S01]  /*5fce0*/  @P6 STG.E.U16 [R42.64], R8 ;  /* 0x000000082a006986 */ /* 0x0001e2000c101504 */
[----:B------:R-:W-:Y:S02]  /*5fcf0*/  ISETP.LT.AND P3, PT, R31, c[0x0][0x178], !P3 ;  /* 0x00005e001f007a0c */ /* 0x000fe40005f61270 */
[----:B-1----:R-:W-:Y:S01]  /*5fd00*/  PRMT R37, R37, 0x7632, R37 ;  /* 0x0000763225257816 */ /* 0x002fe20000000025 */
[----:B------:R1:W-:Y:S01]  /*5fd10*/  @P5 STG.E.U16 [R44.64], R12 ;  /* 0x0000000c2c005986 */ /* 0x0003e2000c101504 */
[----:B------:R-:W-:Y:S01]  /*5fd20*/  ISETP.LT.AND P5, PT, R49, c[0x0][0x178], !P0 ;  /* 0x00005e0031007a0c */ /* 0x000fe200047a1270 */
[----:B------:R-:W-:Y:S01]  /*5fd30*/  IMAD.WIDE R2, R0, 0x2, R54 ;  /* 0x0000000200027825 */ /* 0x000fe200078e0236 */
[----:B------:R-:W-:Y:S01]  /*5fd40*/  ISETP.LT.AND P6, PT, R60, c[0x0][0x178], !P0 ;  /* 0x00005e003c007a0c */ /* 0x000fe200047c1270 */
[----:B------:R-:W4:Y:S01]  /*5fd50*/  LDL.LU R50, [R1+0x214] ;  /* 0x0002140001327983 */ /* 0x000f220000300800 */
[----:B0-----:R-:W-:-:S03]  /*5fd60*/  IADD3 R8, R0, c[0x0][0x198], RZ ;  /* 0x0000660000087a10 */ /* 0x001fc60007ffe0ff */
[----:B------:R0:W-:Y:S01]  /*5fd70*/  @P4 STG.E.U16 [R2.64], R37 ;  /* 0x0000002502004986 */ /* 0x0001e2000c101504 */
[----:B------:R-:W-:Y:S02]  /*5fd80*/  ISETP.LT.AND P4, PT, R35, c[0x0][0x178], !P0 ;  /* 0x00005e0023007a0c */ /* 0x000fe40004781270 */
[----:B-1----:R-:W-:Y:S01]  /*5fd90*/  PRMT R12, R5, 0x7632, R12 ;  /* 0x00007632050c7816 */ /* 0x002fe2000000000c */
[----:B------:R-:W-:Y:S01]  /*5fda0*/  IMAD.WIDE R4, R0, 0x2, R52 ;  /* 0x0000000200047825 */ /* 0x000fe200078e0234 */
[----:B------:R-:W-:Y:S02]  /*5fdb0*/  ISETP.LT.AND P0, PT, R31, c[0x0][0x178], !P0 ;  /* 0x00005e001f007a0c */ /* 0x000fe40004701270 */
[----:B------:R-:W-:Y:S01]  /*5fdc0*/  ISETP.GE.AND P1, PT, R36, c[0x0][0x17c], PT ;  /* 0x00005f0024007a0c */ /* 0x000fe20003f26270 */
[C---:B0-----:R-:W-:Y:S01]  /*5fdd0*/  IMAD.WIDE R2, R8.reuse, 0x2, R58 ;  /* 0x0000000208027825 */ /* 0x041fe200078e023a */
[----:B------:R0:W-:Y:S03]  /*5fde0*/  @P3 STG.E.U16 [R4.64], R12 ;  /* 0x0000000c04003986 */ /* 0x0001e6000c101504 */
[C---:B------:R-:W-:Y:S01]  /*5fdf0*/  IMAD.WIDE R36, R8.reuse, 0x2, R56 ;  /* 0x0000000208247825 */ /* 0x040fe200078e0238 */
[----:B------:R1:W-:Y:S04]  /*5fe00*/  @P5 STG.E.U16 [R2.64], R48 ;  /* 0x0000003002005986 */ /* 0x0003e8000c101504 */
[----:B--2---:R2:W-:Y:S01]  /*5fe10*/  @P6 STG.E.U16 [R36.64], R61 ;  /* 0x0000003d24006986 */ /* 0x0045e2000c101504 */
[----:B0-----:R-:W-:-:S04]  /*5fe20*/  IMAD.WIDE R4, R8, 0x2, R52 ;  /* 0x0000000208047825 */ /* 0x001fc800078e0234 */
[----:B-1----:R-:W-:Y:S01]  /*5fe30*/  IMAD.WIDE R2, R8, 0x2, R54 ;  /* 0x0000000208027825 */ /* 0x002fe200078e0236 */
[----:B------:R-:W-:Y:S02]  /*5fe40*/  PRMT R12, R48, 0x7632, R12 ;  /* 0x00007632300c7816 */ /* 0x000fe4000000000c */
[----:B------:R-:W4:Y:S04]  /*5fe50*/  LDL.LU R48, [R1+0x1d4] ;  /* 0x0001d40001307983 */ /* 0x000f280000300800 */
[----:B------:R0:W-:Y:S04]  /*5fe60*/  @P4 STG.E.U16 [R2.64], R25 ;  /* 0x0000001902004986 */ /* 0x0001e8000c101504 */
[----:B------:R1:W-:Y:S04]  /*5fe70*/  @P0 STG.E.U16 [R4.64], R9 ;  /* 0x0000000904000986 */ /* 0x0003e8000c101504 */
[----:B------:R-:W4:Y:S01]  /*5fe80*/  LDL.LU R40, [R1+0x1f90] ;  /* 0x001f900001287983 */ /* 0x000f220000300800 */
[----:B---3--:R-:W-:-:S03]  /*5fe90*/  ISETP.GE.AND P0, PT, R24, c[0x0][0x17c], PT ;  /* 0x00005f0018007a0c */ /* 0x008fc60003f06270 */
[----:B------:R-:W3:Y:S01]  /*5fea0*/  LDL.LU R24, [R1+0x1f94] ;  /* 0x001f940001187983 */ /* 0x000ee20000300800 */
[----:B------:R-:W-:Y:S02]  /*5feb0*/  ISETP.LT.AND P3, PT, R49, c[0x0][0x178], !P1 ;  /* 0x00005e0031007a0c */ /* 0x000fe40004f61270 */
[----:B------:R-:W-:Y:S02]  /*5fec0*/  IADD3 R0, R8, c[0x0][0x198], RZ ;  /* 0x0000660008007a10 */ /* 0x000fe40007ffe0ff */
[----:B------:R-:W-:Y:S02]  /*5fed0*/  ISETP.LT.AND P6, PT, R60, c[0x0][0x178], !P1 ;  /* 0x00005e003c007a0c */ /* 0x000fe40004fc1270 */
[----:B------:R-:W-:Y:S01]  /*5fee0*/  ISETP.LT.AND P4, PT, R35, c[0x0][0x178], !P1 ;  /* 0x00005e0023007a0c */ /* 0x000fe20004f81270 */
[----:B--2---:R-:W-:Y:S01]  /*5fef0*/  IMAD.WIDE R36, R0, 0x2, R58 ;  /* 0x0000000200247825 */ /* 0x004fe200078e023a */
[----:B------:R-:W-:Y:S02]  /*5ff00*/  PRMT R8, R61, 0x7632, R8 ;  /* 0x000076323d087816 */ /* 0x000fe40000000008 */
[----:B------:R-:W-:Y:S01]  /*5ff10*/  ISETP.GE.AND P5, PT, R32, c[0x0][0x17c], PT ;  /* 0x00005f0020007a0c */ /* 0x000fe20003fa6270 */
[C---:B0-----:R-:W-:Y:S01]  /*5ff20*/  IMAD.WIDE R2, R0.reuse, 0x2, R56 ;  /* 0x0000000200027825 */ /* 0x041fe200078e0238 */
[----:B------:R-:W-:Y:S01]  /*5ff30*/  PRMT R25, R25, 0x7632, R25 ;  /* 0x0000763219197816 */ /* 0x000fe20000000019 */
[----:B------:R0:W-:Y:S01]  /*5ff40*/  @P3 STG.E.U16 [R36.64], R12 ;  /* 0x0000000c24003986 */ /* 0x0001e2000c101504 */
[----:B------:R-:W-:Y:S01]  /*5ff50*/  ISETP.LT.AND P1, PT, R31, c[0x0][0x178], !P1 ;  /* 0x00005e001f007a0c */ /* 0x000fe20004f21270 */
[C---:B-1----:R-:W-:Y:S01]  /*5ff60*/  IMAD.WIDE R4, R0.reuse, 0x2, R54 ;  /* 0x0000000200047825 */ /* 0x042fe200078e0236 */
[----:B------:R-:W-:Y:S01]  /*5ff70*/  ISETP.LT.AND P3, PT, R49, c[0x0][0x178], !P2 ;  /* 0x00005e0031007a0c */ /* 0x000fe20005761270 */
[----:B------:R-:W2:Y:S04]  /*5ff80*/  LDL.LU R32, [R1+0x1f98] ;  /* 0x001f980001207983 */ /* 0x000ea80000300800 */
[----:B------:R-:W2:Y:S04]  /*5ff90*/  LDL.LU R61, [R1+0x204] ;  /* 0x00020400013d7983 */ /* 0x000ea80000300800 */
[----:B------:R1:W-:Y:S01]  /*5ffa0*/  @P6 STG.E.U16 [R2.64], R8 ;  /* 0x0000000802006986 */ /* 0x0003e2000c101504 */
[----:B0-----:R-:W-:-:S02]  /*5ffb0*/  IADD3 R12, R0, c[0x0][0x198], RZ ;  /* 0x00006600000c7a10 */ /* 0x001fc40007ffe0ff */
[----:B------:R-:W-:Y:S01]  /*5ffc0*/  ISETP.LT.AND P6, PT, R60, c[0x0][0x178], !P2 ;  /* 0x00005e003c007a0c */ /* 0x000fe200057c1270 */
[----:B------:R0:W-:Y:S01]  /*5ffd0*/  @P4 STG.E.U16 [R4.64], R25 ;  /* 0x0000001904004986 */ /* 0x0001e2000c101504 */
[----:B------:R-:W-:Y:S02]  /*5ffe0*/  ISETP.LT.AND P4, PT, R35, c[0x0][0x178], !P2 ;  /* 0x00005e0023007a0c */ /* 0x000fe40005781270 */
[----:B------:R-:W-:Y:S02]  /*5fff0*/  ISETP.LT.AND P2, PT, R31, c[0x0][0x178], !P2 ;  /* 0x00005e001f007a0c */ /* 0x000fe40005741270 */
[----:B------:R-:W-:Y:S01]  /*60000*/  PRMT R16, R9, 0x7632, R16 ;  /* 0x0000763209107816 */ /* 0x000fe20000000010 */
[----:B-1----:R-:W-:-:S04]  /*60010*/  IMAD.WIDE R2, R0, 0x2, R52 ;  /* 0x0000000200027825 */ /* 0x002fc800078e0234 */
[C---:B0-----:R-:W-:Y:S01]  /*60020*/  IMAD.WIDE R4, R12.reuse, 0x2, R58 ;  /* 0x000000020c047825 */ /* 0x041fe200078e023a */
[----:B------:R0:W-:Y:S03]  /*60030*/  @P1 STG.E.U16 [R2.64], R16 ;  /* 0x0000001002001986 */ /* 0x0001e6000c101504 */
[C---:B------:R-:W-:Y:S01]  /*60040*/  IMAD.WIDE R8, R12.reuse, 0x2, R56 ;  /* 0x000000020c087825 */ /* 0x040fe200078e0238 */
[----:B----4-:R1:W-:Y:S03]  /*60050*/  @P3 STG.E.U16 [R4.64], R50 ;  /* 0x0000003204003986 */ /* 0x0103e6000c101504 */
[----:B0-----:R-:W-:-:S04]  /*60060*/  IMAD.WIDE R2, R12, 0x2, R54 ;  /* 0x000000020c027825 */ /* 0x001fc800078e0236 */
[----:B-1----:R-:W-:Y:S01]  /*60070*/  IMAD.WIDE R4, R12, 0x2, R52 ;  /* 0x000000020c047825 */ /* 0x002fe200078e0234 */
[----:B------:R0:W-:Y:S04]  /*60080*/  @P6 STG.E.U16 [R8.64], R48 ;  /* 0x0000003008006986 */ /* 0x0001e8000c101504 */
[----:B------:R-:W-:Y:S04]  /*60090*/  @P4 STG.E.U16 [R2.64], R21 ;  /* 0x0000001502004986 */ /* 0x000fe8000c101504 */
[----:B------:R1:W-:Y:S01]  /*600a0*/  @P2 STG.E.U16 [R4.64], R13 ;  /* 0x0000000d04002986 */ /* 0x0003e2000c101504 */
[----:B---3--:R-:W-:-:S03]  /*600b0*/  ISETP.GE.AND P2, PT, R24, c[0x0][0x17c], PT ;  /* 0x00005f0018007a0c */ /* 0x008fc60003f46270 */
[----:B------:R-:W3:Y:S01]  /*600c0*/  LDL.LU R24, [R1+0x1fa8] ;  /* 0x001fa80001187983 */ /* 0x000ee20000300800 */
[C---:B------:R-:W-:Y:S02]  /*600d0*/  ISETP.LT.AND P3, PT, R49.reuse, c[0x0][0x178], !P5 ;  /* 0x00005e0031007a0c */ /* 0x040fe40006f61270 */
[----:B------:R-:W-:Y:S02]  /*600e0*/  IADD3 R0, R12, c[0x0][0x198], RZ ;  /* 0x000066000c007a10 */ /* 0x000fe40007ffe0ff */
[----:B------:R-:W-:Y:S02]  /*600f0*/  ISETP.LT.AND P6, PT, R60, c[0x0][0x178], !P5 ;  /* 0x00005e003c007a0c */ /* 0x000fe40006fc1270 */
[----:B------:R-:W-:Y:S01]  /*60100*/  PRMT R12, R50, 0x7632, R12 ;  /* 0x00007632320c7816 */ /* 0x000fe2000000000c */
[----:B0-----:R-:W-:Y:S01]  /*60110*/  IMAD.WIDE R8, R0, 0x2, R58 ;  /* 0x0000000200087825 */ /* 0x001fe200078e023a */
[----:B-1----:R-:W-:Y:S02]  /*60120*/  PRMT R4, R48, 0x7632, R4 ;  /* 0x0000763230047816 */ /* 0x002fe40000000004 */
[----:B------:R-:W-:Y:S01]  /*60130*/  ISETP.LT.AND P4, PT, R49, c[0x0][0x178], !P0 ;  /* 0x00005e0031007a0c */ /* 0x000fe20004781270 */
[C---:B------:R-:W-:Y:S01]  /*60140*/  IMAD.WIDE R2, R0.reuse, 0x2, R56 ;  /* 0x0000000200027825 */ /* 0x040fe200078e0238 */
[----:B------:R-:W-:Y:S01]  /*60150*/  IADD3 R16, R0, c[0x0][0x198], RZ ;  /* 0x0000660000107a10 */ /* 0x000fe20007ffe0ff */
[----:B------:R0:W-:Y:S01]  /*60160*/  @P3 STG.E.U16 [R8.64], R12 ;  /* 0x0000000c08003986 */ /* 0x0001e2000c101504 */
[----:B------:R-:W-:-:S02]  /*60170*/  ISETP.LT.AND P3, PT, R35, c[0x0][0x178], !P5 ;  /* 0x00005e0023007a0c */ /* 0x000fc40006f61270 */
[----:B------:R-:W-:Y:S01]  /*60180*/  ISETP.LT.AND P5, PT, R31, c[0x0][0x178], !P5 ;  /* 0x00005e001f007a0c */ /* 0x000fe20006fa1270 */
[----:B------:R1:W-:Y:S01]  /*60190*/  @P6 STG.E.U16 [R2.64], R4 ;  /* 0x0000000402006986 */ /* 0x0003e2000c101504 */
[----:B------:R-:W-:-:S03]  /*601a0*/  PRMT R21, R21, 0x7632, R21 ;  /* 0x0000763215157816 */ /* 0x000fc60000000015 */
[----:B------:R-:W4:Y:S01]  /*601b0*/  LDL.LU R48, [R1+0x238] ;  /* 0x0002380001307983 */ /* 0x000f220000300800 */
[----:B------:R-:W-:Y:S01]  /*601c0*/  PRMT R20, R13, 0x7632, R20 ;  /* 0x000076320d147816 */ /* 0x000fe20000000014 */
[----:B0-----:R-:W-:Y:S02]  /*601d0*/  IMAD.WIDE R8, R16, 0x2, R58 ;  /* 0x0000000210087825 */ /* 0x001fe400078e023a */
[----:B------:R-:W4:Y:S02]  /*601e0*/  LDL.LU R25, [R1+0x1fb0] ;  /* 0x001fb00001197983 */ /* 0x000f240000300800 */
[----:B-1----:R-:W-:-:S04]  /*601f0*/  IMAD.WIDE R2, R0, 0x2, R54 ;  /* 0x0000000200027825 */ /* 0x002fc800078e0236 */
[----:B------:R-:W-:Y:S01]  /*60200*/  IMAD.WIDE R4, R0, 0x2, R52 ;  /* 0x0000000200047825 */ /* 0x000fe200078e0234 */
[----:B------:R-:W-:Y:S04]  /*60210*/  @P3 STG.E.U16 [R2.64], R21 ;  /* 0x0000001502003986 */ /* 0x000fe8000c101504 */
[----:B------:R0:W-:Y:S01]  /*60220*/  @P5 STG.E.U16 [R4.64], R20 ;  /* 0x0000001404005986 */ /* 0x0001e2000c101504 */
[----:B------:R-:W-:-:S03]  /*60230*/  ISETP.LT.AND P6, PT, R60, c[0x0][0x178], !P0 ;  /* 0x00005e003c007a0c */ /* 0x000fc600047c1270 */
[----:B--2---:R1:W-:Y:S01]  /*60240*/  @P4 STG.E.U16 [R8.64], R61 ;  /* 0x0000003d08004986 */ /* 0x0043e2000c101504 */
[----:B------:R-:W-:Y:S02]  /*60250*/  ISETP.LT.AND P4, PT, R35, c[0x0][0x178], !P0 ;  /* 0x00005e0023007a0c */ /* 0x000fe40004781270 */
[----:B------:R-:W-:Y:S02]  /*60260*/  ISETP.LT.AND P3, PT, R31, c[0x0][0x178], !P0 ;  /* 0x00005e001f007a0c */ /* 0x000fe40004761270 */
[----:B0-----:R-:W-:Y:S02]  /*60270*/  PRMT R20, R61, 0x7632, R20 ;  /* 0x000076323d147816 */ /* 0x001fe40000000014 */
[----:B-1----:R-:W2:Y:S01]  /*60280*/  LDL.LU R61, [R1+0x1f8] ;  /* 0x0001f800013d7983 */ /* 0x002ea20000300800 */
[----:B------:R-:W-:Y:S01]  /*60290*/  IMAD.WIDE R12, R16, 0x2, R56 ;  /* 0x00000002100c7825 */ /* 0x000fe200078e0238 */
[----:B------:R-:W-:Y:S02]  /*602a0*/  ISETP.GE.AND P1, PT, R40, c[0x0][0x17c], PT ;  /* 0x00005f0028007a0c */ /* 0x000fe40003f26270 */
[----:B------:R-:W2:Y:S01]  /*602b0*/  LDL.LU R21, [R1+0x1fac] ;  /* 0x001fac0001157983 */ /* 0x000ea20000300800 */
[----:B------:R-:W-:-:S04]  /*602c0*/  IMAD.WIDE R2, R16, 0x2, R54 ;  /* 0x0000000210027825 */ /* 0x000fc800078e0236 */
[----:B------:R-:W-:Y:S01]  /*602d0*/  IMAD.WIDE R4, R16, 0x2, R52 ;  /* 0x0000000210047825 */ /* 0x000fe200078e0234 */
[----:B------:R0:W-:Y:S01]  /*602e0*/  @P6 STG.E.U16 [R12.64], R33 ;  /* 0x000000210c006986 */ /* 0x0001e2000c101504 */
[----:B------:R-:W-:-:S03]  /*602f0*/  ISETP.LT.AND P6, PT, R49, c[0x0][0x178], !P1 ;  /* 0x00005e0031007a0c */ /* 0x000fc60004fc1270 */
[----:B------:R1:W-:Y:S01]  /*60300*/  @P4 STG.E.U16 [R2.64], R29 ;  /* 0x0000001d02004986 */ /* 0x0003e2000c101504 */
[----:B------:R-:W-:Y:S02]  /*60310*/  ISETP.LT.AND P5, PT, R60, c[0x0][0x178], !P1 ;  /* 0x00005e003c007a0c */ /* 0x000fe40004fa1270 */
[----:B------:R-:W-:Y:S01]  /*60320*/  ISETP.LT.AND P4, PT, R35, c[0x0][0x178], !P1 ;  /* 0x00005e0023007a0c */ /* 0x000fe20004f81270 */
[----:B------:R0:W-:Y:S01]  /*60330*/  @P3 STG.E.U16 [R4.64], R17 ;  /* 0x0000001104003986 */ /* 0x0001e2000c101504 */
[----:B------:R-:W-:Y:S02]  /*60340*/  ISETP.LT.AND P3, PT, R31, c[0x0][0x178], !P1 ;  /* 0x00005e001f007a0c */ /* 0x000fe40004f61270 */
[----:B---3--:R-:W-:Y:S02]  /*60350*/  ISETP.GE.AND P1, PT, R24, c[0x0][0x17c], PT ;  /* 0x00005f0018007a0c */ /* 0x008fe40003f26270 */
[----:B------:R-:W3:Y:S04]  /*60360*/  LDL.LU R24, [R1+0x1fa4] ;  /* 0x001fa40001187983 */ /* 0x000ee80000300800 */
[----:B------:R-:W3:Y:S01]  /*60370*/  LDL.LU R46, [R1+0x228] ;  /* 0x00022800012e7983 */ /* 0x000ee20000300800 */
[----:B------:R-:W-:-:S02]  /*60380*/  IADD3 R0, R16, c[0x0][0x198], RZ ;  /* 0x0000660010007a10 */ /* 0x000fc40007ffe0ff */
[----:B0-----:R-:W-:-:S03]  /*60390*/  PRMT R33, R33, 0x7632, R33 ;  /* 0x0000763221217816 */ /* 0x001fc60000000021 */
[----:B------:R-:W-:-:S04]  /*603a0*/  IMAD.WIDE R8, R0, 0x2, R58 ;  /* 0x0000000200087825 */ /* 0x000fc800078e023a */
[C---:B------:R-:W-:Y:S01]  /*603b0*/  IMAD.WIDE R12, R0.reuse, 0x2, R56 ;  /* 0x00000002000c7825 */ /* 0x040fe200078e0238 */
[----:B------:R-:W-:Y:S01]  /*603c0*/  @P6 STG.E.U16 [R8.64], R20 ;  /* 0x0000001408006986 */ /* 0x000fe2000c101504 */
[----:B------:R-:W-:Y:S02]  /*603d0*/  ISETP.LT.AND P6, PT, R49, c[0x0][0x178], !P2 ;  /* 0x00005e0031007a0c */ /* 0x000fe400057c1270 */
[----:B-1----:R-:W-:Y:S01]  /*603e0*/  PRMT R29, R29, 0x7632, R29 ;  /* 0x000076321d1d7816 */ /* 0x002fe2000000001d */
[----:B------:R0:W-:Y:S01]  /*603f0*/  @P5 STG.E.U16 [R12.64], R33 ;  /* 0x000000210c005986 */ /* 0x0001e2000c101504 */
[----:B------:R-:W-:Y:S01]  /*60400*/  IMAD.WIDE R2, R0, 0x2, R54 ;  /* 0x0000000200027825 */ /* 0x000fe200078e0236 */
[----:B------:R-:W-:-:S03]  /*60410*/  PRMT R17, R17, 0x7632, R17 ;  /* 0x0000763211117816 */ /* 0x000fc60000000011 */
[C---:B------:R-:W-:Y:S01]  /*60420*/  IMAD.WIDE R4, R0.reuse, 0x2, R52 ;  /* 0x0000000200047825 */ /* 0x040fe200078e0234 */
[----:B------:R1:W-:Y:S01]  /*60430*/  @P4 STG.E.U16 [R2.64], R29 ;  /* 0x0000001d02004986 */ /* 0x0003e2000c101504 */
[----:B0-----:R-:W-:Y:S02]  /*60440*/  IADD3 R12, R0, c[0x0][0x198], RZ ;  /* 0x00006600000c7a10 */ /* 0x001fe40007ffe0ff */
[----:B------:R-:W-:-:S03]  /*60450*/  ISETP.LT.AND P5, PT, R60, c[0x0][0x178], !P2 ;  /* 0x00005e003c007a0c */ /* 0x000fc600057a1270 */
[----:B-1----:R-:W-:Y:S01]  /*60460*/  IMAD.WIDE R2, R12, 0x2, R58 ;  /* 0x000000020c027825 */ /* 0x002fe200078e023a */
[----:B------:R-:W-:Y:S01]  /*60470*/  ISETP.GE.AND P0, PT, R32, c[0x0][0x17c], PT ;  /* 0x00005f0020007a0c */ /* 0x000fe20003f06270 */
[----:B------:R-:W-:Y:S01]  /*60480*/  @P3 STG.E.U16 [R4.64], R17 ;  /* 0x0000001104003986 */ /* 0x000fe2000c101504 */
[----:B----4-:R-:W-:Y:S02]  /*60490*/  PRMT R13, R48, 0x7632, R13 ;  /* 0x00007632300d7816 */ /* 0x010fe4000000000d */
[----:B------:R-:W-:Y:S01]  /*604a0*/  ISETP.LT.AND P4, PT, R35, c[0x0][0x178], !P2 ;  /* 0x00005e0023007a0c */ /* 0x000fe20005781270 */
[----:B------:R0:W-:Y:S01]  /*604b0*/  @P6 STG.E.U16 [R2.64], R48 ;  /* 0x0000003002006986 */ /* 0x0001e2000c101504 */
[----:B------:R-:W-:Y:S01]  /*604c0*/  ISETP.LT.AND P2, PT, R31, c[0x0][0x178], !P2 ;  /* 0x00005e001f007a0c */ /* 0x000fe20005741270 */
[C---:B------:R-:W-:Y:S01]  /*604d0*/  IMAD.WIDE R8, R12.reuse, 0x2, R56 ;  /* 0x000000020c087825 */ /* 0x040fe200078e0238 */
[----:B------:R-:W-:Y:S02]  /*604e0*/  ISETP.LT.AND P3, PT, R49, c[0x0][0x178], !P0 ;  /* 0x00005e0031007a0c */ /* 0x000fe40004761270 */
[C---:B------:R-:W-:Y:S01]  /*604f0*/  IADD3 R0, R12.reuse, c[0x0][0x198], RZ ;  /* 0x000066000c007a10 */ /* 0x040fe20007ffe0ff */
[----:B0-----:R-:W4:Y:S01]  /*60500*/  LDL.LU R48, [R1+0x1e8] ;  /* 0x0001e80001307983 */ /* 0x001f220000300800 */
[----:B------:R-:W-:Y:S01]  /*60510*/  IMAD.WIDE R2, R12, 0x2, R54 ;  /* 0x000000020c027825 */ /* 0x000fe200078e0236 */
[----:B------:R-:W-:-:S02]  /*60520*/  ISETP.LT.AND P6, PT, R35, c[0x0][0x178], !P0 ;  /* 0x00005e0023007a0c */ /* 0x000fc400047c1270 */
[----:B--2---:R0:W-:Y:S01]  /*60530*/  @P5 STG.E.U16 [R8.64], R61 ;  /* 0x0000003d08005986 */ /* 0x0041e2000c101504 */
[----:B------:R-:W-:Y:S01]  /*60540*/  ISETP.LT.AND P5, PT, R60, c[0x0][0x178], !P0 ;  /* 0x00005e003c007a0c */ /* 0x000fe200047a1270 */
[----:B------:R-:W-:Y:S02]  /*60550*/  IMAD.WIDE R4, R12, 0x2, R52 ;  /* 0x000000020c047825 */ /* 0x000fe400078e0234 */
[----:B------:R1:W-:Y:S04]  /*60560*/  @P4 STG.E.U16 [R2.64], R38 ;  /* 0x0000002602004986 */ /* 0x0003e8000c101504 */
[----:B------:R2:W-:Y:S01]  /*60570*/  @P2 STG.E.U16 [R4.64], R6 ;  /* 0x0000000604002986 */ /* 0x0005e2000c101504 */
[----:B0-----:R-:W-:Y:S01]  /*60580*/  IMAD.WIDE R8, R0, 0x2, R58 ;  /* 0x0000000200087825 */ /* 0x001fe200078e023a */
[----:B------:R-:W-:-:S04]  /*60590*/  ISETP.LT.AND P2, PT, R31, c[0x0][0x178], !P0 ;  /* 0x00005e001f007a0c */ /* 0x000fc80004741270 */
[----:B------:R0:W-:Y:S01]  /*605a0*/  @P3 STG.E.U16 [R8.64], R13 ;  /* 0x0000000d08003986 */ /* 0x0001e2000c101504 */
[----:B------:R-:W-:Y:S01]  /*605b0*/  ISETP.LT.AND P3, PT, R49, c[0x0][0x178], !P1 ;  /* 0x00005e0031007a0c */ /* 0x000fe20004f61270 */
[----:B-1----:R-:W-:Y:S01]  /*605c0*/  IMAD.WIDE R2, R0, 0x2, R56 ;  /* 0x0000000200027825 */ /* 0x002fe200078e0238 */
[----:B------:R-:W-:-:S03]  /*605d0*/  PRMT R12, R38, 0x7632, R12 ;  /* 0x00007632260c7816 */ /* 0x000fc6000000000c */
[C---:B--2---:R-:W-:Y:S01]  /*605e0*/  IMAD.WIDE R4, R0.reuse, 0x2, R54 ;  /* 0x0000000200047825 */ /* 0x044fe200078e0236 */
[----:B0-----:R-:W-:Y:S02]  /*605f0*/  PRMT R9, R61, 0x7632, R9 ;  /* 0x000076323d097816 */ /* 0x001fe40000000009 */
[----:B------:R-:W-:Y:S02]  /*60600*/  IADD3 R8, R0, c[0x0][0x198], RZ ;  /* 0x0000660000087a10 */ /* 0x000fe40007ffe0ff */
[----:B------:R-:W-:Y:S01]  /*60610*/  ISETP.GE.AND P0, PT, R21, c[0x0][0x17c], PT ;  /* 0x00005f0015007a0c */ /* 0x000fe20003f06270 */
[----:B------:R0:W-:Y:S01]  /*60620*/  @P5 STG.E.U16 [R2.64], R9 ;  /* 0x0000000902005986 */ /* 0x0001e2000c101504 */
[----:B------:R-:W-:-:S03]  /*60630*/  PRMT R6, R6, 0x7632, R6 ;  /* 0x0000763206067816 */ /* 0x000fc60000000006 */
[----:B------:R1:W-:Y:S04]  /*60640*/  @P6 STG.E.U16 [R4.64], R12 ;  /* 0x0000000c04006986 */ /* 0x0003e8000c101504 */
[----:B------:R-:W2:Y:S01]  /*60650*/  LDL.LU R21, [R1+0x1fb8] ;  /* 0x001fb80001157983 */ /* 0x000ea20000300800 */
[----:B0-----:R-:W-:-:S03]  /*60660*/  IMAD.WIDE R2, R0, 0x2, R52 ;  /* 0x0000000200027825 */ /* 0x001fc600078e0234 */
[----:B------:R-:W2:Y:S01]  /*60670*/  LDL.LU R50, [R1+0x218] ;  /* 0x0002180001327983 */ /* 0x000ea20000300800 */
[----:B-1----:R-:W-:-:S03]  /*60680*/  IMAD.WIDE R4, R8, 0x2, R58 ;  /* 0x0000000208047825 */ /* 0x002fc600078e023a */
[----:B------:R-:W2:Y:S04]  /*60690*/  LDL.LU R61, [R1+0x1d8] ;  /* 0x0001d800013d7983 */ /* 0x000ea80000300800 */
[----:B------:R0:W-:Y:S04]  /*606a0*/  @P2 STG.E.U16 [R2.64], R6 ;  /* 0x0000000602002986 */ /* 0x0001e8000c101504 */
[----:B---3--:R1:W-:Y:S01]  /*606b0*/  @P3 STG.E.U16 [R4.64], R46 ;  /* 0x0000002e04003986 */ /* 0x0083e2000c101504 */
[----:B------:R-:W-:-:S03]  /*606c0*/  ISETP.GE.AND P3, PT, R24, c[0x0][0x17c], PT ;  /* 0x00005f0018007a0c */ /* 0x000fc60003f66270 */
[----:B------:R-:W3:Y:S01]  /*606d0*/  LDL.LU R24, [R1+0x1fb4] ;  /* 0x001fb40001187983 */ /* 0x000ee20000300800 */
[----:B------:R-:W-:Y:S02]  /*606e0*/  ISETP.GE.AND P4, PT, R25, c[0x0][0x17c], PT ;  /* 0x00005f0019007a0c */ /* 0x000fe40003f86270 */
[----:B------:R-:W-:Y:S02]  /*606f0*/  ISETP.LT.AND P5, PT, R60, c[0x0][0x178], !P1 ;  /* 0x00005e003c007a0c */ /* 0x000fe40004fa1270 */
[----:B------:R-:W-:Y:S02]  /*60700*/  ISETP.LT.AND P6, PT, R35, c[0x0][0x178], !P1 ;  /* 0x00005e0023007a0c */ /* 0x000fe40004fc1270 */
[C---:B------:R-:W-:Y:S01]  /*60710*/  IADD3 R0, R8.reuse, c[0x0][0x198], RZ ;  /* 0x0000660008007a10 */ /* 0x040fe20007ffe0ff */
[C---:B0-----:R-:W-:Y:S01]  /*60720*/  IMAD.WIDE R2, R8.reuse, 0x2, R56 ;  /* 0x0000000208027825 */ /* 0x041fe200078e0238 */
[----:B------:R-:W-:Y:S01]  /*60730*/  ISETP.LT.AND P1, PT, R31, c[0x0][0x178], !P1 ;  /* 0x00005e001f007a0c */ /* 0x000fe20004f21270 */
[----:B------:R-:W3:Y:S01]  /*60740*/  LDL.LU R25, [R1+0x1fc4] ;  /* 0x001fc40001197983 */ /* 0x000ee20000300800 */
[----:B------:R-:W-:Y:S01]  /*60750*/  ISETP.LT.AND P2, PT, R49, c[0x0][0x178], !P4 ;  /* 0x00005e0031007a0c */ /* 0x000fe20006741270 */
[----:B-1----:R-:W-:Y:S01]  /*60760*/  IMAD.WIDE R4, R8, 0x2, R54 ;  /* 0x0000000208047825 */ /* 0x002fe200078e0236 */
[----:B------:R-:W-:-:S03]  /*60770*/  PRMT R16, R46, 0x7632, R16 ;  /* 0x000076322e107816 */ /* 0x000fc60000000010 */
[----:B------:R-:W-:-:S04]  /*60780*/  IMAD.WIDE R8, R8, 0x2, R52 ;  /* 0x0000000208087825 */ /* 0x000fc800078e0234 */
[----:B------:R-:W-:Y:S01]  /*60790*/  IMAD.WIDE R12, R0, 0x2, R58 ;  /* 0x00000002000c7825 */ /* 0x000fe200078e023a */
[----:B------:R-:W-:Y:S02]  /*607a0*/  PRMT R20, R10, 0x7632, R20 ;  /* 0x000076320a147816 */ /* 0x000fe40000000014 */
[----:B------:R-:W-:Y:S01]  /*607b0*/  IADD3 R17, R0, c[0x0][0x198], RZ ;  /* 0x0000660000117a10 */ /* 0x000fe20007ffe0ff */
[----:B----4-:R-:W-:Y:S04]  /*607c0*/  @P5 STG.E.U16 [R2.64], R48 ;  /* 0x0000003002005986 */ /* 0x010fe8000c101504 */
[----:B------:R0:W-:Y:S04]  /*607d0*/  @P6 STG.E.U16 [R4.64], R26 ;  /* 0x0000001a04006986 */ /* 0x0001e8000c101504 */
[----:B------:R1:W-:Y:S01]  /*607e0*/  @P1 STG.E.U16 [R8.64], R10 ;  /* 0x0000000a08001986 */ /* 0x0003e2000c101504 */
[----:B------:R-:W-:-:S03]  /*607f0*/  ISETP.LT.AND P1, PT, R60, c[0x0][0x178], !P4 ;  /* 0x00005e003c007a0c */ /* 0x000fc60006721270 */
[----:B------:R4:W-:Y:S01]  /*60800*/  @P2 STG.E.U16 [R12.64], R16 ;  /* 0x000000100c002986 */ /* 0x0009e2000c101504 */
[----:B------:R-:W-:Y:S02]  /*60810*/  ISETP.LT.AND P2, PT, R35, c[0x0][0x178], !P4 ;  /* 0x00005e0023007a0c */ /* 0x000fe40006741270 */
[----:B------:R-:W-:Y:S02]  /*60820*/  ISETP.LT.AND P4, PT, R31, c[0x0][0x178], !P4 ;  /* 0x00005e001f007a0c */ /* 0x000fe40006781270 */
[----:B------:R-:W-:Y:S01]  /*60830*/  PRMT R6, R48, 0x7632, R6 ;  /* 0x0000763230067816 */ /* 0x000fe20000000006 */
[C---:B0-----:R-:W-:Y:S01]  /*60840*/  IMAD.WIDE R4, R0.reuse, 0x2, R54 ;  /* 0x0000000200047825 */ /* 0x041fe200078e0236 */
[----:B------:R-:W3:Y:S01]  /*60850*/  LDL.LU R48, [R1+0x208] ;  /* 0x0002080001307983 */ /* 0x000ee20000300800 */
[----:B------:R-:W-:Y:S02]  /*60860*/  ISETP.LT.AND P6, PT, R49, c[0x0][0x178], !P0 ;  /* 0x00005e0031007a0c */ /* 0x000fe400047c1270 */
[----:B-1----:R-:W-:Y:S01]  /*60870*/  IMAD.WIDE R8, R0, 0x2, R56 ;  /* 0x0000000200087825 */ /* 0x002fe200078e0238 */
[----:B------:R-:W-:-:S02]  /*60880*/  ISETP.LT.AND P5, PT, R60, c[0x0][0x178], !P0 ;  /* 0x00005e003c007a0c */ /* 0x000fc400047a1270 */
[----:B----4-:R-:W-:Y:S01]  /*60890*/  PRMT R13, R26, 0x7632, R13 ;  /* 0x000076321a0d7816 */ /* 0x010fe2000000000d */
[----:B------:R-:W-:Y:S01]  /*608a0*/  IMAD.WIDE R2, R0, 0x2, R52 ;  /* 0x0000000200027825 */ /* 0x000fe200078e0234 */
[----:B------:R0:W-:Y:S04]  /*608b0*/  @P1 STG.E.U16 [R8.64], R6 ;  /* 0x0000000608001986 */ /* 0x0001e8000c101504 */
[----:B------:R-:W-:Y:S04]  /*608c0*/  @P2 STG.E.U16 [R4.64], R13 ;  /* 0x0000000d04002986 */ /* 0x000fe8000c101504 */
[----:B------:R1:W-:Y:S01]  /*608d0*/  @P4 STG.E.U16 [R2.64], R20 ;  /* 0x0000001402004986 */ /* 0x0003e2000c101504 */
[----:B------:R-:W-:Y:S01]  /*608e0*/  ISETP.LT.AND P4, PT, R35, c[0x0][0x178], !P0 ;  /* 0x00005e0023007a0c */ /* 0x000fe20004781270 */
[----:B0-----:R-:W-:-:S04]  /*608f0*/  IMAD.WIDE R8, R17, 0x2, R58 ;  /* 0x0000000211087825 */ /* 0x001fc800078e023a */
[C---:B-1----:R-:W-:Y:S01]  /*60900*/  IMAD.WIDE R2, R17.reuse, 0x2, R56 ;  /* 0x0000000211027825 */ /* 0x042fe200078e0238 */
[----:B--2---:R-:W-:Y:S04]  /*60910*/  @P6 STG.E.U16 [R8.64], R50 ;  /* 0x0000003208006986 */ /* 0x004fe8000c101504 */
[----:B------:R0:W-:Y:S01]  /*60920*/  @P5 STG.E.U16 [R2.64], R61 ;  /* 0x0000003d02005986 */ /* 0x0001e2000c101504 */
[----:B------:R-:W-:Y:S01]  /*60930*/  PRMT R10, R22, 0x7632, R10 ;  /* 0x00007632160a7816 */ /* 0x000fe2000000000a */
[----:B0-----:R-:W-:-:S05]  /*60940*/  IMAD.WIDE R2, R17, 0x2, R54 ;  /* 0x0000000211027825 */ /* 0x001fca00078e0236 */
[----:B------:R0:W-:Y:S01]  /*60950*/  @P4 STG.E.U16 [R2.64], R22 ;  /* 0x0000001602004986 */ /* 0x0001e2000c101504 */
[----:B------:R-:W-:Y:S02]  /*60960*/  PRMT R6, R61, 0x7632, R6 ;  /* 0x000076323d067816 */ /* 0x000fe40000000006 */
[----:B---3--:R-:W-:Y:S02]  /*60970*/  ISETP.GE.AND P2, PT, R24, c[0x0][0x17c], PT ;  /* 0x00005f0018007a0c */ /* 0x008fe40003f46270 */
[----:B------:R-:W2:Y:S04]  /*60980*/  LDL.LU R24, [R1+0x1fc0] ;  /* 0x001fc00001187983 */ /* 0x000ea80000300800 */
[----:B0-----:R-:W3:Y:S04]  /*60990*/  LDL.LU R22, [R1+0x1fcc] ;  /* 0x001fcc0001167983 */ /* 0x001ee80000300800 */
[----:B------:R-:W4:Y:S04]  /*609a0*/  LDL.LU R20, [R1+0x1fc8] ;  /* 0x001fc80001147983 */ /* 0x000f280000300800 */
[----:B------:R-:W2:Y:S01]  /*609b0*/  LDL.LU R61, [R1+0x23c] ;  /* 0x00023c00013d7983 */ /* 0x000ea20000300800 */
[----:B------:R-:W-:-:S02]  /*609c0*/  ISETP.LT.AND P0, PT, R31, c[0x0][0x178], !P0 ;  /* 0x00005e001f007a0c */ /* 0x000fc40004701270 */
[----:B------:R-:W-:Y:S02]  /*609d0*/  ISETP.LT.AND P6, PT, R49, c[0x0][0x178], !P3 ;  /* 0x00005e0031007a0c */ /* 0x000fe40005fc1270 */
[----:B------:R-:W-:Y:S02]  /*609e0*/  ISETP.LT.AND P5, PT, R60, c[0x0][0x178], !P3 ;  /* 0x00005e003c007a0c */ /* 0x000fe40005fa1270 */
[----:B------:R-:W-:Y:S02]  /*609f0*/  ISETP.GE.AND P1, PT, R21, c[0x0][0x17c], PT ;  /* 0x00005f0015007a0c */ /* 0x000fe40003f26270 */
[C---:B------:R-:W-:Y:S01]  /*60a00*/  IADD3 R21, R17.reuse, c[0x0][0x198], RZ ;  /* 0x0000660011157a10 */ /* 0x040fe20007ffe0ff */
[----:B------:R-:W-:Y:S01]  /*60a10*/  IMAD.WIDE R4, R17, 0x2, R52 ;  /* 0x0000000211047825 */ /* 0x000fe200078e0234 */
[----:B------:R-:W-:-:S03]  /*60a20*/  PRMT R0, R50, 0x7632, R0 ;  /* 0x0000763232007816 */ /* 0x000fc60000000000 */
[C---:B------:R-:W-:Y:S01]  /*60a30*/  IMAD.WIDE R8, R21.reuse, 0x2, R58 ;  /* 0x0000000215087825 */ /* 0x040fe200078e023a */
[----:B------:R0:W-:Y:S03]  /*60a40*/  @P0 STG.E.U16 [R4.64], R14 ;  /* 0x0000000e04000986 */ /* 0x0001e6000c101504 */
[----:B------:R-:W-:Y:S01]  /*60a50*/  IMAD.WIDE R12, R21, 0x2, R56 ;  /* 0x00000002150c7825 */ /* 0x000fe200078e0238 */
[----:B------:R-:W-:Y:S01]  /*60a60*/  ISETP.LT.AND P0, PT, R35, c[0x0][0x178], !P3 ;  /* 0x00005e0023007a0c */ /* 0x000fe20005f01270 */
[----:B------:R1:W-:Y:S01]  /*60a70*/  @P6 STG.E.U16 [R8.64], R0 ;  /* 0x0000000008006986 */ /* 0x0003e2000c101504 */
[----:B------:R-:W-:Y:S02]  /*60a80*/  ISETP.LT.AND P3, PT, R31, c[0x0][0x178], !P3 ;  /* 0x00005e001f007a0c */ /* 0x000fe40005f61270 */
[----:B------:R-:W-:Y:S01]  /*60a90*/  ISETP.LT.AND P6, PT, R49, c[0x0][0x178], !P1 ;  /* 0x00005e0031007a0c */ /* 0x000fe20004fc1270 */
[----:B------:R1:W-:Y:S01]  /*60aa0*/  @P5 STG.E.U16 [R12.64], R6 ;  /* 0x000000060c005986 */ /* 0x0003e2000c101504 */
[----:B------:R-:W-:-:S02]  /*60ab0*/  ISETP.LT.AND P5, PT, R60, c[0x0][0x178], !P1 ;  /* 0x00005e003c007a0c */ /* 0x000fc40004fa1270 */
[C---:B------:R-:W-:Y:S01]  /*60ac0*/  IADD3 R17, R21.reuse, c[0x0][0x198], RZ ;  /* 0x0000660015117a10 */ /* 0x040fe20007ffe0ff */
[----:B------:R-:W-:Y:S01]  /*60ad0*/  IMAD.WIDE R2, R21, 0x2, R54 ;  /* 0x0000000215027825 */ /* 0x000fe200078e0236 */
[----:B------:R-:W-:Y:S01]  /*60ae0*/  PRMT R16, R14, 0x7632, R16 ;  /* 0x000076320e107816 */ /* 0x000fe20000000010 */
[----:B------:R-:W2:Y:S01]  /*60af0*/  LDL.LU R50, [R1+0x1fc] ;  /* 0x0001fc0001327983 */ /* 0x000ea20000300800 */
[----:B------:R-:W-:Y:S01]  /*60b00*/  ISETP.LT.AND P4, PT, R35, c[0x0][0x178], !P1 ;  /* 0x00005e0023007a0c */ /* 0x000fe20004f81270 */
[----:B0-----:R-:W-:-:S04]  /*60b10*/  IMAD.WIDE R4, R21, 0x2, R52 ;  /* 0x0000000215047825 */ /* 0x001fc800078e0234 */
[C---:B-1----:R-:W-:Y:S01]  /*60b20*/  IMAD.WIDE R8, R17.reuse, 0x2, R58 ;  /* 0x0000000211087825 */ /* 0x042fe200078e023a */
[----:B------:R0:W-:Y:S03]  /*60b30*/  @P0 STG.E.U16 [R2.64], R10 ;  /* 0x0000000a02000986 */ /* 0x0001e6000c101504 */
[----:B------:R-:W-:Y:S01]  /*60b40*/  IMAD.WIDE R12, R17, 0x2, R56 ;  /* 0x00000002110c7825 */ /* 0x000fe200078e0238 */
[----:B------:R1:W-:Y:S01]  /*60b50*/  @P3 STG.E.U16 [R4.64], R16 ;  /* 0x0000001004003986 */ /* 0x0003e2000c101504 */
[----:B------:R-:W-:Y:S02]  /*60b60*/  ISETP.LT.AND P3, PT, R31, c[0x0][0x178], !P1 ;  /* 0x00005e001f007a0c */ /* 0x000fe40004f61270 */
[C---:B------:R-:W-:Y:S01]  /*60b70*/  IADD3 R21, R17.reuse, c[0x0][0x198], RZ ;  /* 0x0000660011157a10 */ /* 0x040fe20007ffe0ff */
[----:B0-----:R-:W-:Y:S01]  /*60b80*/  IMAD.WIDE R2, R17, 0x2, R54 ;  /* 0x0000000211027825 */ /* 0x001fe200078e0236 */
[----:B------:R0:W-:Y:S01]  /*60b90*/  @P6 STG.E.U16 [R8.64], R48 ;  /* 0x0000003008006986 */ /* 0x0001e2000c101504 */
[----:B------:R-:W-:-:S03]  /*60ba0*/  ISETP.LT.AND P6, PT, R60, c[0x0][0x178], !P2 ;  /* 0x00005e003c007a0c */ /* 0x000fc600057c1270 */
[----:B------:R-:W-:Y:S01]  /*60bb0*/  @P5 STG.E.U16 [R12.64], R34 ;  /* 0x000000220c005986 */ /* 0x000fe2000c101504 */
[----:B------:R-:W-:-:S03]  /*60bc0*/  ISETP.LT.AND P5, PT, R49, c[0x0][0x178], !P2 ;  /* 0x00005e0031007a0c */ /* 0x000fc600057a1270 */
[----:B------:R0:W-:Y:S01]  /*60bd0*/  @P4 STG.E.U16 [R2.64], R30 ;  /* 0x0000001e02004986 */ /* 0x0001e2000c101504 */
[----:B------:R-:W-:Y:S01]  /*60be0*/  ISETP.LT.AND P4, PT, R35, c[0x0][0x178], !P2 ;  /* 0x00005e0023007a0c */ /* 0x000fe20005781270 */
[----:B-1----:R-:W-:Y:S01]  /*60bf0*/  IMAD.WIDE R4, R21, 0x2, R58 ;  /* 0x0000000215047825 */ /* 0x002fe200078e023a */
[----:B------:R-:W-:Y:S02]  /*60c00*/  ISETP.LT.AND P2, PT, R31, c[0x0][0x178], !P2 ;  /* 0x00005e001f007a0c */ /* 0x000fe40005741270 */
[----:B------:R-:W-:Y:S01]  /*60c10*/  PRMT R0, R48, 0x7632, R0 ;  /* 0x0000763230007816 */ /* 0x000fe20000000000 */
[----:B0-----:R-:W-:Y:S01]  /*60c20*/  IMAD.WIDE R8, R21, 0x2, R56 ;  /* 0x0000000215087825 */ /* 0x001fe200078e0238 */
[----:B------:R-:W-:-:S03]  /*60c30*/  PRMT R6, R34, 0x7632, R6 ;  /* 0x0000763222067816 */ /* 0x000fc60000000006 */
[----:B------:R-:W-:Y:S01]  /*60c40*/  IMAD.WIDE R2, R17, 0x2, R52 ;  /* 0x0000000211027825 */ /* 0x000fe200078e0234 */
[----:B------:R-:W-:-:S04]  /*60c50*/  PRMT R30, R30, 0x7632, R30 ;  /* 0x000076321e1e7816 */ /* 0x000fc8000000001e */
[----:B------:R0:W-:Y:S04]  /*60c60*/  @P3 STG.E.U16 [R2.64], R18 ;  /* 0x0000001202003986 */ /* 0x0001e8000c101504 */
[----:B------:R1:W-:Y:S04]  /*60c70*/  @P5 STG.E.U16 [R4.64], R0 ;  /* 0x0000000004005986 */ /* 0x0003e8000c101504 */
[----:B------:R1:W-:Y:S01]  /*60c80*/  @P6 STG.E.U16 [R8.64], R6 ;  /* 0x0000000608006986 */ /* 0x0003e2000c101504 */
[----:B0-----:R-:W-:-:S04]  /*60c90*/  IMAD.WIDE R2, R21, 0x2, R54 ;  /* 0x0000000215027825 */ /* 0x001fc800078e0236 */
[----:B-1----:R-:W-:Y:S01]  /*60ca0*/  IMAD.WIDE R4, R21, 0x2, R52 ;  /* 0x0000000215047825 */ /* 0x002fe200078e0234 */
[----:B------:R-:W-:Y:S01]  /*60cb0*/  PRMT R9, R18, 0x7632, R9 ;  /* 0x0000763212097816 */ /* 0x000fe20000000009 */
[----:B------:R0:W-:Y:S01]  /*60cc0*/  @P4 STG.E.U16 [R2.64], R30 ;  /* 0x0000001e02004986 */ /* 0x0001e2000c101504 */
[----:B------:R-:W-:-:S03]  /*60cd0*/  ISETP.GE.AND P0, PT, R25, c[0x0][0x17c], PT ;  /* 0x00005f0019007a0c */ /* 0x000fc60003f06270 */
[----:B------:R-:W-:Y:S01]  /*60ce0*/  @P2 STG.E.U16 [R4.64], R9 ;  /* 0x0000000904002986 */ /* 0x000fe2000c101504 */
[----:B------:R-:W-:Y:S02]  /*60cf0*/  ISETP.LT.AND P3, PT, R49, c[0x0][0x178], !P0 ;  /* 0x00005e0031007a0c */ /* 0x000fe40004761270 */
[----:B------:R-:W-:-:S05]  /*60d00*/  IADD3 R21, R21, c[0x0][0x198], RZ ;  /* 0x0000660015157a10 */ /* 0x000fca0007ffe0ff */
[----:B0-----:R-:W-:Y:S01]  /*60d10*/  IMAD.WIDE R2, R21, 0x2, R58 ;  /* 0x0000000215027825 */ /* 0x001fe200078e023a */
[----:B---3--:R-:W-:Y:S02]  /*60d20*/  ISETP.GE.AND P4, PT, R22, c[0x0][0x17c], PT ;  /* 0x00005f0016007a0c */ /* 0x008fe40003f86270 */
[----:B------:R-:W3:Y:S01]  /*60d30*/  LDL.LU R22, [R1+0x1fd0] ;  /* 0x001fd00001167983 */ /* 0x000ee20000300800 */
[----:B----4-:R-:W-:-:S03]  /*60d40*/  ISETP.GE.AND P2, PT, R20, c[0x0][0x17c], PT ;  /* 0x00005f0014007a0c */ /* 0x010fc60003f46270 */
[----:B------:R-:W4:Y:S04]  /*60d50*/  LDL.LU R20, [R1+0x1fbc] ;  /* 0x001fbc0001147983 */ /* 0x000f280000300800 */
[----:B------:R-:W3:Y:S01]  /*60d60*/  LDL.LU R48, [R1+0x22c] ;  /* 0x00022c0001307983 */ /* 0x000ee20000300800 */
[----:B--2---:R-:W-:-:S03]  /*60d70*/  PRMT R0, R61, 0x7632, R0 ;  /* 0x000076323d007816 */ /* 0x004fc60000000000 */
[----:B------:R0:W-:Y:S04]  /*60d80*/  @P3 STG.E.U16 [R2.64], R61 ;  /* 0x0000003d02003986 */ /* 0x0001e8000c101504 */
[----:B0-----:R-:W2:Y:S01]  /*60d90*/  LDL.LU R61, [R1+0x1ec] ;  /* 0x0001ec00013d7983 */ /* 0x001ea20000300800 */
[----:B------:R-:W-:Y:S02]  /*60da0*/  ISETP.LT.AND P6, PT, R60, c[0x0][0x178], !P0 ;  /* 0x00005e003c007a0c */ /* 0x000fe400047c1270 */
[----:B------:R-:W-:Y:S01]  /*60db0*/  ISETP.LT.AND P5, PT, R35, c[0x0][0x178], !P0 ;  /* 0x00005e0023007a0c */ /* 0x000fe200047a1270 */
[----:B------:R-:W-:Y:S01]  /*60dc0*/  IMAD.WIDE R4, R21, 0x2, R56 ;  /* 0x0000000215047825 */ /* 0x000fe200078e0238 */
[----:B------:R-:W-:Y:S01]  /*60dd0*/  ISETP.LT.AND P0, PT, R31, c[0x0][0x178], !P0 ;  /* 0x00005e001f007a0c */ /* 0x000fe20004701270 */
[----:B------:R-:W4:Y:S01]  /*60de0*/  LDL.LU R18, [R1+0x1fa0] ;  /* 0x001fa00001127983 */ /* 0x000f220000300800 */
[----:B------:R-:W-:Y:S01]  /*60df0*/  ISETP.GE.AND P1, PT, R24, c[0x0][0x17c], PT ;  /* 0x00005f0018007a0c */ /* 0x000fe20003f26270 */
[----:B------:R-:W-:-:S04]  /*60e00*/  IMAD.WIDE R8, R21, 0x2, R54 ;  /* 0x0000000215087825 */ /* 0x000fc800078e0236 */
[----:B------:R-:W-:Y:S01]  /*60e10*/  IMAD.WIDE R12, R21, 0x2, R52 ;  /* 0x00000002150c7825 */ /* 0x000fe200078e0234 */
[----:B------:R-:W-:Y:S01]  /*60e20*/  ISETP.LT.AND P3, PT, R49, c[0x0][0x178], !P1 ;  /* 0x00005e0031007a0c */ /* 0x000fe20004f61270 */
[----:B------:R0:W-:Y:S01]  /*60e30*/  @P6 STG.E.U16 [R4.64], R50 ;  /* 0x0000003204006986 */ /* 0x0001e2000c101504 */
[----:B------:R-:W-:-:S03]  /*60e40*/  ISETP.LT.AND P6, PT, R60, c[0x0][0x178], !P1 ;  /* 0x00005e003c007a0c */ /* 0x000fc60004fc1270 */
[----:B------:R1:W-:Y:S01]  /*60e50*/  @P5 STG.E.U16 [R8.64], R39 ;  /* 0x0000002708005986 */ /* 0x0003e2000c101504 */
[----:B------:R-:W-:Y:S02]  /*60e60*/  ISETP.LT.AND P5, PT, R35, c[0x0][0x178], !P1 ;  /* 0x00005e0023007a0c */ /* 0x000fe40004fa1270 */
[----:B------:R-:W-:Y:S01]  /*60e70*/  IADD3 R21, R21, c[0x0][0x198], RZ ;  /* 0x0000660015157a10 */ /* 0x000fe20007ffe0ff */
[----:B------:R1:W-:Y:S01]  /*60e80*/  @P0 STG.E.U16 [R12.64], R7 ;  /* 0x000000070c000986 */ /* 0x0003e2000c101504 */
[----:B------:R-:W-:Y:S02]  /*60e90*/  ISETP.LT.AND P1, PT, R31, c[0x0][0x178], !P1 ;  /* 0x00005e001f007a0c */ /* 0x000fe40004f21270 */
[----:B------:R-:W-:Y:S01]  /*60ea0*/  ISETP.LT.AND P0, PT, R49, c[0x0][0x178], !P4 ;  /* 0x00005e0031007a0c */ /* 0x000fe20006701270 */
[C---:B0-----:R-:W-:Y:S01]  /*60eb0*/  IMAD.WIDE R4, R21.reuse, 0x2, R58 ;  /* 0x0000000215047825 */ /* 0x041fe200078e023a */
[C---:B------:R-:W-:Y:S02]  /*60ec0*/  IADD3 R17, R21.reuse, c[0x0][0x198], RZ ;  /* 0x0000660015117a10 */ /* 0x040fe40007ffe0ff */
[----:B------:R-:W-:Y:S01]  /*60ed0*/  PRMT R10, R50, 0x7632, R10 ;  /* 0x00007632320a7816 */ /* 0x000fe2000000000a */
[----:B-1----:R-:W-:Y:S01]  /*60ee0*/  IMAD.WIDE R8, R21, 0x2, R56 ;  /* 0x0000000215087825 */ /* 0x002fe200078e0238 */
[----:B------:R-:W-:-:S02]  /*60ef0*/  PRMT R14, R39, 0x7632, R14 ;  /* 0x00007632270e7816 */ /* 0x000fc4000000000e */
[----:B------:R-:W-:Y:S01]  /*60f00*/  PRMT R16, R7, 0x7632, R16 ;  /* 0x0000763207107816 */ /* 0x000fe20000000010 */
[C---:B------:R-:W-:Y:S01]  /*60f10*/  IMAD.WIDE R2, R21.reuse, 0x2, R54 ;  /* 0x0000000215027825 */ /* 0x040fe200078e0236 */
[----:B------:R-:W-:Y:S03]  /*60f20*/  @P3 STG.E.U16 [R4.64], R0 ;  /* 0x0000000004003986 */ /* 0x000fe6000c101504 */
[----:B------:R-:W-:Y:S01]  /*60f30*/  IMAD.WIDE R6, R21, 0x2, R52 ;  /* 0x0000000215067825 */ /* 0x000fe200078e0234 */
[----:B------:R-:W-:Y:S03]  /*60f40*/  @P6 STG.E.U16 [R8.64], R10 ;  /* 0x0000000a08006986 */ /* 0x000fe6000c101504 */
[----:B------:R-:W-:Y:S01]  /*60f50*/  IMAD.WIDE R12, R17, 0x2, R58 ;  /* 0x00000002110c7825 */ /* 0x000fe200078e023a */
[----:B------:R0:W-:Y:S04]  /*60f60*/  @P5 STG.E.U16 [R2.64], R14 ;  /* 0x0000000e02005986 */ /* 0x0001e8000c101504 */
[----:B------:R-:W-:Y:S01]  /*60f70*/  @P1 STG.E.U16 [R6.64], R16 ;  /* 0x0000001006001986 */ /* 0x000fe2000c101504 */
[----:B------:R-:W-:-:S03]  /*60f80*/  ISETP.LT.AND P5, PT, R60, c[0x0][0x178], !P4 ;  /* 0x00005e003c007a0c */ /* 0x000fc600067a1270 */
[----:B0-----:R-:W4:Y:S04]  /*60f90*/  LDL.LU R14, [R1+0x1f9c] ;  /* 0x001f9c00010e7983 */ /* 0x001f280000300800 */
[----:B------:R-:W4:Y:S01]  /*60fa0*/  LDL.LU R50, [R1+0x21c] ;  /* 0x00021c0001327983 */ /* 0x000f220000300800 */
[----:B------:R-:W-:Y:S02]  /*60fb0*/  ISETP.LT.AND P6, PT, R35, c[0x0][0x178], !P4 ;  /* 0x00005e0023007a0c */ /* 0x000fe400067c1270 */
[----:B------:R-:W-:Y:S01]  /*60fc0*/  ISETP.LT.AND P4, PT, R31, c[0x0][0x178], !P4 ;  /* 0x00005e001f007a0c */ /* 0x000fe20006781270 */
[----:B------:R-:W-:-:S04]  /*60fd0*/  IMAD.WIDE R4, R17, 0x2, R56 ;  /* 0x0000000211047825 */ /* 0x000fc800078e0238 */
[----:B------:R-:W-:-:S04]  /*60fe0*/  IMAD.WIDE R2, R17, 0x2, R54 ;  /* 0x0000000211027825 */ /* 0x000fc800078e0236 */
[----:B------:R-:W-:Y:S01]  /*60ff0*/  IMAD.WIDE R8, R17, 0x2, R52 ;  /* 0x0000000211087825 */ /* 0x000fe200078e0234 */
[----:B---3--:R0:W-:Y:S01]  /*61000*/  @P0 STG.E.U16 [R12.64], R48 ;  /* 0x000000300c000986 */ /* 0x0081e2000c101504 */
[----:B------:R-:W-:-:S03]  /*61010*/  PRMT R0, R48, 0x7632, R0 ;  /* 0x0000763230007816 */ /* 0x000fc60000000000 */
[----:B0-----:R-:W3:Y:S04]  /*61020*/  LDL.LU R48, [R1+0x1dc] ;  /* 0x0001dc0001307983 */ /* 0x001ee80000300800 */
[----:B--2---:R-:W-:Y:S04]  /*61030*/  @P5 STG.E.U16 [R4.64], R61 ;  /* 0x0000003d04005986 */ /* 0x004fe8000c101504 */
[----:B------:R-:W-:Y:S04]  /*61040*/  @P6 STG.E.U16 [R2.64], R27 ;  /* 0x0000001b02006986 */ /* 0x000fe8000c101504 */
[----:B------:R0:W-:Y:S02]  /*61050*/  @P4 STG.E.U16 [R8.64], R11 ;  /* 0x0000000b08004986 */ /* 0x0001e4000c101504 */
[----:B0-----:R-:W-:-:S02]  /*61060*/  PRMT R9, R61, 0x7632, R9 ;  /* 0x000076323d097816 */ /* 0x001fc40000000009 */
[----:B------:R-:W2:Y:S01]  /*61070*/  LDL.LU R61, [R1+0x20c] ;  /* 0x00020c00013d7983 */ /* 0x000ea20000300800 */
[----:B------:R-:W-:Y:S02]  /*61080*/  ISETP.LT.AND P0, PT, R49, c[0x0][0x178], !P2 ;  /* 0x00005e0031007a0c */ /* 0x000fe40005701270 */
[----:B------:R-:W-:Y:S02]  /*61090*/  ISETP.LT.AND P5, PT, R60, c[0x0][0x178], !P2 ;  /* 0x00005e003c007a0c */ /* 0x000fe400057a1270 */
[----:B------:R-:W-:Y:S02]  /*610a0*/  IADD3 R17, R17, c[0x0][0x198], RZ ;  /* 0x0000660011117a10 */ /* 0x000fe40007ffe0ff */
[----:B------:R-:W-:Y:S02]  /*610b0*/  ISETP.LT.AND P6, PT, R35, c[0x0][0x178], !P2 ;  /* 0x00005e0023007a0c */ /* 0x000fe400057c1270 */
[----:B------:R-:W-:Y:S01]  /*610c0*/  ISETP.LT.AND P2, PT, R31, c[0x0][0x178], !P2 ;  /* 0x00005e001f007a0c */ /* 0x000fe20005741270 */
[----:B------:R-:W-:Y:S01]  /*610d0*/  IMAD.WIDE R6, R17, 0x2, R58 ;  /* 0x0000000211067825 */ /* 0x000fe200078e023a */
[----:B------:R-:W-:-:S03]  /*610e0*/  ISETP.GE.AND P3, PT, R22, c[0x0][0x17c], PT ;  /* 0x00005f0016007a0c */ /* 0x000fc60003f66270 */
[----:B------:R-:W-:Y:S01]  /*610f0*/  IMAD.WIDE R4, R17, 0x2, R56 ;  /* 0x0000000211047825 */ /* 0x000fe200078e0238 */
[----:B------:R0:W-:Y:S01]  /*61100*/  @P0 STG.E.U16 [R6.64], R0 ;  /* 0x0000000006000986 */ /* 0x0001e2000c101504 */
[----:B------:R-:W-:Y:S02]  /*61110*/  PRMT R12, R27, 0x7632, R12 ;  /* 0x000076321b0c7816 */ /* 0x000fe4000000000c */
[----:B------:R-:W-:Y:S01]  /*61120*/  ISETP.LT.AND P0, PT, R49, c[0x0][0x178], !P3 ;  /* 0x00005e0031007a0c */ /* 0x000fe20005f01270 */
[C---:B------:R-:W-:Y:S01]  /*61130*/  IMAD.WIDE R2, R17.reuse, 0x2, R54 ;  /* 0x0000000211027825 */ /* 0x040fe200078e0236 */
[----:B------:R1:W-:Y:S01]  /*61140*/  @P5 STG.E.U16 [R4.64], R9 ;  /* 0x0000000904005986 */ /* 0x0003e2000c101504 */
[----:B------:R-:W-:Y:S02]  /*61150*/  ISETP.LT.AND P5, PT, R60, c[0x0][0x178], !P3 ;  /* 0x00005e003c007a0c */ /* 0x000fe40005fa1270 */
[----:B------:R-:W-:Y:S01]  /*61160*/  IADD3 R13, R17, c[0x0][0x198], RZ ;  /* 0x00006600110d7a10 */ /* 0x000fe20007ffe0ff */
[----:B------:R4:W-:Y:S02]  /*61170*/  @P6 STG.E.U16 [R2.64], R12 ;  /* 0x0000000c02006986 */ /* 0x0009e4000c101504 */
[----:B----4-:R-:W-:-:S02]  /*61180*/  ISETP.GE.AND P1, PT, R20, c[0x0][0x17c], PT ;  /* 0x00005f0014007a0c */ /* 0x010fc40003f26270 */
[----:B0-----:R-:W-:Y:S01]  /*61190*/  PRMT R7, R11, 0x7632, R7 ;  /* 0x000076320b077816 */ /* 0x001fe20000000007 */
[----:B-1----:R-:W-:Y:S01]  /*611a0*/  IMAD.WIDE R8, R17, 0x2, R52 ;  /* 0x0000000211087825 */ /* 0x002fe200078e0234 */
[----:B------:R-:W-:Y:S02]  /*611b0*/  ISETP.LT.AND P6, PT, R35, c[0x0][0x178], !P3 ;  /* 0x00005e0023007a0c */ /* 0x000fe40005fc1270 */
[----:B------:R-:W-:Y:S01]  /*611c0*/  ISETP.LT.AND P3, PT, R31, c[0x0][0x178], !P3 ;  /* 0x00005e001f007a0c */ /* 0x000fe20005f61270 */
[----:B------:R-:W-:Y:S01]  /*611d0*/  IMAD.WIDE R10, R13, 0x2, R58 ;  /* 0x000000020d0a7825 */ /* 0x000fe200078e023a */
[----:B------:R0:W-:Y:S01]  /*611e0*/  @P2 STG.E.U16 [R8.64], R7 ;  /* 0x0000000708002986 */ /* 0x0001e2000c101504 */
[----:B------:R-:W-:Y:S02]  /*611f0*/  ISETP.LT.AND P2, PT, R49, c[0x0][0x178], !P1 ;  /* 0x00005e0031007a0c */ /* 0x000fe40004f41270 */
[C---:B------:R-:W-:Y:S01]  /*61200*/  IMAD.WIDE R4, R13.reuse, 0x2, R56 ;  /* 0x000000020d047825 */ /* 0x040fe200078e0238 */
[C---:B------:R-:W-:Y:S01]  /*61210*/  IADD3 R17, R13.reuse, c[0x0][0x198], RZ ;  /* 0x000066000d117a10 */ /* 0x040fe20007ffe0ff */
[----:B------:R1:W-:Y:S02]  /*61220*/  @P0 STG.E.U16 [R10.64], R50 ;  /* 0x000000320a000986 */ /* 0x0003e4000c101504 */
[----:B------:R-:W-:Y:S01]  /*61230*/  IMAD.WIDE R2, R13, 0x2, R54 ;  /* 0x000000020d027825 */ /* 0x000fe200078e0236 */
[----:B------:R-:W-:-:S03]  /*61240*/  PRMT R0, R50, 0x7632, R0 ;  /* 0x0000763232007816 */ /* 0x000fc60000000000 */
[----:B0-----:R-:W-:Y:S01]  /*61250*/  IMAD.WIDE R6, R13, 0x2, R52 ;  /* 0x000000020d067825 */ /* 0x001fe200078e0234 */
[----:B------:R-:W-:-:S03]  /*61260*/  ISETP.GE.AND P4, PT, R18, c[0x0][0x17c], PT ;  /* 0x00005f0012007a0c */ /* 0x000fc60003f86270 */
[C---:B------:R-:W-:Y:S01]  /*61270*/  IMAD.WIDE R12, R17.reuse, 0x2, R58 ;  /* 0x00000002110c7825 */ /* 0x040fe200078e023a */
[----:B-1----:R-:W-:-:S03]  /*61280*/  IADD3 R11, R17, c[0x0][0x198], RZ ;  /* 0x00006600110b7a10 */ /* 0x002fc60007ffe0ff */
[----:B------:R-:W-:Y:S01]  /*61290*/  IMAD.WIDE R8, R17, 0x2, R56 ;  /* 0x0000000211087825 */ /* 0x000fe200078e0238 */
[----:B------:R-:W-:Y:S02]  /*612a0*/  PRMT R10, R23, 0x7632, R10 ;  /* 0x00007632170a7816 */ /* 0x000fe4000000000a */
[----:B------:R-:W-:Y:S01]  /*612b0*/  ISETP.GE.AND P0, PT, R14, c[0x0][0x17c], PT ;  /* 0x00005f000e007a0c */ /* 0x000fe20003f06270 */
[----:B---3--:R0:W-:Y:S01]  /*612c0*/  @P5 STG.E.U16 [R4.64], R48 ;  /* 0x0000003004005986 */ /* 0x0081e2000c101504 */
[----:B------:R-:W-:-:S03]  /*612d0*/  ISETP.LT.AND P5, PT, R60, c[0x0][0x178], !P1 ;  /* 0x00005e003c007a0c */ /* 0x000fc60004fa1270 */
[----:B------:R1:W-:Y:S01]  /*612e0*/  @P6 STG.E.U16 [R2.64], R23 ;  /* 0x0000001702006986 */ /* 0x0003e2000c101504 */
[----:B------:R-:W-:Y:S02]  /*612f0*/  ISETP.LT.AND P6, PT, R35, c[0x0][0x178], !P1 ;  /* 0x00005e0023007a0c */ /* 0x000fe40004fc1270 */
[----:B------:R-:W-:Y:S01]  /*61300*/  ISETP.LT.AND P1, PT, R31, c[0x0][0x178], !P1 ;  /* 0x00005e001f007a0c */ /* 0x000fe20004f21270 */
[----:B------:R3:W-:Y:S04]  /*61310*/  @P3 STG.E.U16 [R6.64], R15 ;  /* 0x0000000f06003986 */ /* 0x0007e8000c101504 */
[----:B------:R-:W-:Y:S01]  /*61320*/  @P2 STG.E.U16 [R12.64], R0 ;  /* 0x000000000c002986 */ /* 0x000fe2000c101504 */
[----:B------:R-:W-:Y:S02]  /*61330*/  ISETP.LT.AND P2, PT, R49, c[0x0][0x178], !P4 ;  /* 0x00005e0031007a0c */ /* 0x000fe40006741270 */
[----:B0-----:R-:W-:Y:S01]  /*61340*/  PRMT R5, R48, 0x7632, R5 ;  /* 0x0000763230057816 */ /* 0x001fe20000000005 */
[----:B-1----:R-:W-:-:S04]  /*61350*/  IMAD.WIDE R2, R17, 0x2, R54 ;  /* 0x0000000211027825 */ /* 0x002fc800078e0236 */
[----:B------:R0:W-:Y:S01]  /*61360*/  @P5 STG.E.U16 [R8.64], R5 ;  /* 0x0000000508005986 */ /* 0x0001e2000c101504 */
[----:B---3--:R-:W-:Y:S01]  /*61370*/  PRMT R15, R15, 0x7632, R15 ;  /* 0x000076320f0f7816 */ /* 0x008fe2000000000f */
[----:B------:R-:W-:Y:S02]  /*61380*/  IMAD.WIDE R6, R11, 0x2, R58 ;  /* 0x000000020b067825 */ /* 0x000fe400078e023a */
[----:B------:R1:W-:Y:S01]  /*61390*/  @P6 STG.E.U16 [R2.64], R10 ;  /* 0x0000000a02006986 */ /* 0x0003e2000c101504 */
[----:B------:R-:W-:Y:S01]  /*613a0*/  ISETP.LT.AND P3, PT, R49, c[0x0][0x178], !P0 ;  /* 0x00005e0031007a0c */ /* 0x000fe20004761270 */
[----:B0-----:R-:W-:Y:S01]  /*613b0*/  IMAD.WIDE R4, R17, 0x2, R52 ;  /* 0x0000000211047825 */ /* 0x001fe200078e0234 */
[C---:B------:R-:W-:Y:S02]  /*613c0*/  ISETP.LT.AND P5, PT, R60.reuse, c[0x0][0x178], !P0 ;  /* 0x00005e003c007a0c */ /* 0x040fe400047a1270 */
[----:B------:R-:W-:Y:S02]  /*613d0*/  ISETP.LT.AND P6, PT, R60, c[0x0][0x178], !P4 ;  /* 0x00005e003c007a0c */ /* 0x000fe400067c1270 */
[----:B------:R0:W-:Y:S01]  /*613e0*/  @P1 STG.E.U16 [R4.64], R15 ;  /* 0x0000000f04001986 */ /* 0x0001e2000c101504 */
[----:B------:R-:W-:-:S03]  /*613f0*/  ISETP.LT.AND P1, PT, R35, c[0x0][0x178], !P0 ;  /* 0x00005e0023007a0c */ /* 0x000fc60004721270 */
[----:B--2---:R0:W-:Y:S01]  /*61400*/  @P2 STG.E.U16 [R6.64], R61 ;  /* 0x0000003d06002986 */ /* 0x0041e2000c101504 */
[----:B------:R-:W-:Y:S02]  /*61410*/  ISETP.LT.AND P2, PT, R35, c[0x0][0x178], !P4 ;  /* 0x00005e0023007a0c */ /* 0x000fe40006741270 */
[C---:B------:R-:W-:Y:S01]  /*61420*/  ISETP.LT.AND P0, PT, R31.reuse, c[0x0][0x178], !P0 ;  /* 0x00005e001f007a0c */ /* 0x040fe20004701270 */
[----:B------:R-:W2:Y:S01]  /*61430*/  LDL.LU R35, [R1+0x1fd8] ;  /* 0x001fd80001237983 */ /* 0x000ea20000300800 */
[----:B------:R-:W-:-:S03]  /*61440*/  ISETP.LT.AND P4, PT, R31, c[0x0][0x178], !P4 ;  /* 0x00005e001f007a0c */ /* 0x000fc60006781270 */
[----:B------:R-:W3:Y:S01]  /*61450*/  LDL.LU R31, [R1+0x1fd4] ;  /* 0x001fd400011f7983 */ /* 0x000ee20000300800 */
[C---:B------:R-:W-:Y:S01]  /*61460*/  IADD3 R13, R11.reuse, c[0x0][0x198], RZ ;  /* 0x000066000b0d7a10 */ /* 0x040fe20007ffe0ff */
[----:B------:R-:W-:Y:S01]  /*61470*/  IMAD.WIDE R8, R11, 0x2, R56 ;  /* 0x000000020b087825 */ /* 0x000fe200078e0238 */
[----:B------:R-:W-:-:S03]  /*61480*/  PRMT R29, R61, 0x7632, R29 ;  /* 0x000076323d1d7816 */ /* 0x000fc6000000001d */
[----:B-1----:R-:W-:-:S04]  /*61490*/  IMAD.WIDE R2, R11, 0x2, R54 ;  /* 0x000000020b027825 */ /* 0x002fc800078e0236 */
[----:B------:R-:W-:-:S04]  /*614a0*/  IMAD.WIDE R10, R11, 0x2, R52 ;  /* 0x000000020b0a7825 */ /* 0x000fc800078e0234 */
[----:B------:R-:W-:-:S04]  /*614b0*/  IMAD.WIDE R58, R13, 0x2, R58 ;  /* 0x000000020d3a7825 */ /* 0x000fc800078e023a */
[----:B------:R-:W-:-:S04]  /*614c0*/  IMAD.WIDE R56, R13, 0x2, R56 ;  /* 0x000000020d387825 */ /* 0x000fc800078e0238 */
[----:B------:R-:W-:-:S04]  /*614d0*/  IMAD.WIDE R54, R13, 0x2, R54 ;  /* 0x000000020d367825 */ /* 0x000fc800078e0236 */
[----:B------:R-:W-:Y:S01]  /*614e0*/  IMAD.WIDE R52, R13, 0x2, R52 ;  /* 0x000000020d347825 */ /* 0x000fe200078e0234 */
[----:B--2---:R-:W-:Y:S01]  /*614f0*/  PRMT R28, R35, 0x7632, R28 ;  /* 0x00007632231c7816 */ /* 0x004fe2000000001c */
[----:B------:R0:W-:Y:S01]  /*61500*/  @P6 STG.E.U16 [R8.64], R35 ;  /* 0x0000002308006986 */ /* 0x0001e2000c101504 */
[----:B---3--:R-:W-:-:S03]  /*61510*/  PRMT R27, R31, 0x7632, R27 ;  /* 0x000076321f1b7816 */ /* 0x008fc6000000001b */
[----:B------:R0:W-:Y:S04]  /*61520*/  @P2 STG.E.U16 [R2.64], R31 ;  /* 0x0000001f02002986 */ /* 0x0001e8000c101504 */
[----:B------:R0:W-:Y:S04]  /*61530*/  @P4 STG.E.U16 [R10.64], R19 ;  /* 0x000000130a004986 */ /* 0x0001e8000c101504 */
[----:B------:R0:W-:Y:S04]  /*61540*/  @P3 STG.E.U16 [R58.64], R29 ;  /* 0x0000001d3a003986 */ /* 0x0001e8000c101504 */
[----:B------:R0:W-:Y:S04]  /*61550*/  @P5 STG.E.U16 [R56.64], R28 ;  /* 0x0000001c38005986 */ /* 0x0001e8000c101504 */
[----:B------:R0:W-:Y:S01]  /*61560*/  @P1 STG.E.U16 [R54.64], R27 ;  /* 0x0000001b36001986 */ /* 0x0001e2000c101504 */
[----:B------:R-:W-:Y:S05]  /*61570*/  @!P0 EXIT ;  /* 0x000000000000894d */ /* 0x000fea0003800000 */
[----:B------:R-:W-:-:S05]  /*61580*/  PRMT R26, R19, 0x7632, R26 ;  /* 0x00007632131a7816 */ /* 0x000fca000000001a */
[----:B------:R-:W-:Y:S01]  /*61590*/  STG.E.U16 [R52.64], R26 ;  /* 0x0000001a34007986 */ /* 0x000fe2000c101504 */
[----:B------:R-:W-:Y:S05]  /*615a0*/  EXIT ;  /* 0x000000000000794d */ /* 0x000fea0003800000 */
.L_x_3:
[----:B------:R-:W-:-:S00]  /*615b0*/  BRA `(.L_x_3) ;  /* 0xfffffff000007947 */ /* 0x000fc0000383ffff */
[----:B------:R-:W-:-:S00]  /*615c0*/  NOP ;  /* 0x0000000000007918 */ /* 0x000fc00000000000 */
        /* <DEDUP_REMOVED lines=11> */
.L_x_4:


//--------------------- .nv.shared.matmul_kernel  --------------------------
	.section	.nv.shared.matmul_kernel,"aw",@nobits
	.sectionflags	@""
	.align	16
